	.target	sm_90a

	.elftype	@"ET_EXEC"


//--------------------- .note.nv.tkinfo           --------------------------
	.section	.note.nv.tkinfo,"",@"SHT_NOTE"
	.sectionflags	@"SHF_NOTE_NV_TKINFO"
	.tkinfo
        /*0018*/ 	.word	0x00000002
        /*0030*/ 	.string	""
        /*0030*/ 	.string	"ptxas"
        /*0030*/ 	.string	"Cuda compilation tools, release 13.0, V13.0.88"
        /*0030*/ 	.string	"Build cuda_13.0.r13.0/compiler.36424714_0"
        /*0030*/ 	.string	"-arch sm_90a -m 64 "



//--------------------- .note.nv.cuinfo           --------------------------
	.section	.note.nv.cuinfo,"",@"SHT_NOTE"
	.sectionflags	@"SHF_NOTE_NV_CUINFO"
        /*0018*/ 	.short	0x0002
        /*001a*/ 	.short	0x005a
        /*001c*/ 	.short	0x0082
	.zero		2


//--------------------- .nv.info                  --------------------------
	.section	.nv.info,"",@"SHT_CUDA_INFO"
	.align	4


	//----- nvinfo : EIATTR_REGCOUNT
	.align		4
        /*0000*/ 	.byte	0x04, 0x2f
        /*0002*/ 	.short	(.L_41 - .L_40)
	.align		4
.L_40:
        /*0004*/ 	.word	index@(_ZN3cub17CUB_300001_SM_9006detail11EmptyKernelIvEEvv)
        /*0008*/ 	.word	0x00000004


	//----- nvinfo : EIATTR_FRAME_SIZE
	.align		4
.L_41:
        /*000c*/ 	.byte	0x04, 0x11
        /*000e*/ 	.short	(.L_43 - .L_42)
	.align		4
.L_42:
        /*0010*/ 	.word	index@(_ZN3cub17CUB_300001_SM_9006detail11EmptyKernelIvEEvv)
        /*0014*/ 	.word	0x00000000


	//----- nvinfo : EIATTR_REGCOUNT
	.align		4
.L_43:
        /*0018*/ 	.byte	0x04, 0x2f
        /*001a*/ 	.short	(.L_45 - .L_44)
	.align		4
.L_44:
        /*001c*/ 	.word	index@(_ZN4vllm3moe46moe_align_block_size_small_batch_expert_kernelIhLi256EEEvPKT_PiS5_S5_S5_iimiib)
        /*0020*/ 	.word	0x0000001f


	//----- nvinfo : EIATTR_FRAME_SIZE
	.align		4
.L_45:
        /*0024*/ 	.byte	0x04, 0x11
        /*0026*/ 	.short	(.L_47 - .L_46)
	.align		4
.L_46:
        /*0028*/ 	.word	index@(_ZN4vllm3moe46moe_align_block_size_small_batch_expert_kernelIhLi256EEEvPKT_PiS5_S5_S5_iimiib)
        /*002c*/ 	.word	0x00000000


	//----- nvinfo : EIATTR_REGCOUNT
	.align		4
.L_47:
        /*0030*/ 	.byte	0x04, 0x2f
        /*0032*/ 	.short	(.L_49 - .L_48)
	.align		4
.L_48:
        /*0034*/ 	.word	index@(_ZN4vllm3moe27moe_align_block_size_kernelIhEEvPKT_PiS5_S5_S5_iiiimS5_iib)
        /*0038*/ 	.word	0x00000030


	//----- nvinfo : EIATTR_FRAME_SIZE
	.align		4
.L_49:
        /*003c*/ 	.byte	0x04, 0x11
        /*003e*/ 	.short	(.L_51 - .L_50)
	.align		4
.L_50:
        /*0040*/ 	.word	index@(_ZN4vllm3moe27moe_align_block_size_kernelIhEEvPKT_PiS5_S5_S5_iiiimS5_iib)
        /*0044*/ 	.word	0x00000000


	//----- nvinfo : EIATTR_REGCOUNT
	.align		4
.L_51:
        /*0048*/ 	.byte	0x04, 0x2f
        /*004a*/ 	.short	(.L_53 - .L_52)
	.align		4
.L_52:
        /*004c*/ 	.word	index@(_ZN4vllm3moe35count_and_sort_expert_tokens_kernelIhEEvPKT_PiS5_S5_miiib)
        /*0050*/ 	.word	0x00000010


	//----- nvinfo : EIATTR_FRAME_SIZE
	.align		4
.L_53:
        /*0054*/ 	.byte	0x04, 0x11
        /*0056*/ 	.short	(.L_55 - .L_54)
	.align		4
.L_54:
        /*0058*/ 	.word	index@(_ZN4vllm3moe35count_and_sort_expert_tokens_kernelIhEEvPKT_PiS5_S5_miiib)
        /*005c*/ 	.word	0x00000000


	//----- nvinfo : EIATTR_REGCOUNT
	.align		4
.L_55:
        /*0060*/ 	.byte	0x04, 0x2f
        /*0062*/ 	.short	(.L_57 - .L_56)
	.align		4
.L_56:
        /*0064*/ 	.word	index@(_ZN4vllm3moe46moe_align_block_size_small_batch_expert_kernelIaLi256EEEvPKT_PiS5_S5_S5_iimiib)
        /*0068*/ 	.word	0x0000001f


	//----- nvinfo : EIATTR_FRAME_SIZE
	.align		4
.L_57:
        /*006c*/ 	.byte	0x04, 0x11
        /*006e*/ 	.short	(.L_59 - .L_58)
	.align		4
.L_58:
        /*0070*/ 	.word	index@(_ZN4vllm3moe46moe_align_block_size_small_batch_expert_kernelIaLi256EEEvPKT_PiS5_S5_S5_iimiib)
        /*0074*/ 	.word	0x00000000


	//----- nvinfo : EIATTR_REGCOUNT
	.align		4
.L_59:
        /*0078*/ 	.byte	0x04, 0x2f
        /*007a*/ 	.short	(.L_61 - .L_60)
	.align		4
.L_60:
        /*007c*/ 	.word	index@(_ZN4vllm3moe27moe_align_block_size_kernelIaEEvPKT_PiS5_S5_S5_iiiimS5_iib)
        /*0080*/ 	.word	0x00000030


	//----- nvinfo : EIATTR_FRAME_SIZE
	.align		4
.L_61:
        /*0084*/ 	.byte	0x04, 0x11
        /*0086*/ 	.short	(.L_63 - .L_62)
	.align		4
.L_62:
        /*0088*/ 	.word	index@(_ZN4vllm3moe27moe_align_block_size_kernelIaEEvPKT_PiS5_S5_S5_iiiimS5_iib)
        /*008c*/ 	.word	0x00000000


	//----- nvinfo : EIATTR_REGCOUNT
	.align		4
.L_63:
        /*0090*/ 	.byte	0x04, 0x2f
        /*0092*/ 	.short	(.L_65 - .L_64)
	.align		4
.L_64:
        /*0094*/ 	.word	index@(_ZN4vllm3moe35count_and_sort_expert_tokens_kernelIaEEvPKT_PiS5_S5_miiib)
        /*0098*/ 	.word	0x00000010


	//----- nvinfo : EIATTR_FRAME_SIZE
	.align		4
.L_65:
        /*009c*/ 	.byte	0x04, 0x11
        /*009e*/ 	.short	(.L_67 - .L_66)
	.align		4
.L_66:
        /*00a0*/ 	.word	index@(_ZN4vllm3moe35count_and_sort_expert_tokens_kernelIaEEvPKT_PiS5_S5_miiib)
        /*00a4*/ 	.word	0x00000000


	//----- nvinfo : EIATTR_REGCOUNT
	.align		4
.L_67:
        /*00a8*/ 	.byte	0x04, 0x2f
        /*00aa*/ 	.short	(.L_69 - .L_68)
	.align		4
.L_68:
        /*00ac*/ 	.word	index@(_ZN4vllm3moe46moe_align_block_size_small_batch_expert_kernelIsLi256EEEvPKT_PiS5_S5_S5_iimiib)
        /*00b0*/ 	.word	0x0000001f


	//----- nvinfo : EIATTR_FRAME_SIZE
	.align		4
.L_69:
        /*00b4*/ 	.byte	0x04, 0x11
        /*00b6*/ 	.short	(.L_71 - .L_70)
	.align		4
.L_70:
        /*00b8*/ 	.word	index@(_ZN4vllm3moe46moe_align_block_size_small_batch_expert_kernelIsLi256EEEvPKT_PiS5_S5_S5_iimiib)
        /*00bc*/ 	.word	0x00000000


	//----- nvinfo : EIATTR_REGCOUNT
	.align		4
.L_71:
        /*00c0*/ 	.byte	0x04, 0x2f
        /*00c2*/ 	.short	(.L_73 - .L_72)
	.align		4
.L_72:
        /*00c4*/ 	.word	index@(_ZN4vllm3moe27moe_align_block_size_kernelIsEEvPKT_PiS5_S5_S5_iiiimS5_iib)
        /*00c8*/ 	.word	0x00000030


	//----- nvinfo : EIATTR_FRAME_SIZE
	.align		4
.L_73:
        /*00cc*/ 	.byte	0x04, 0x11
        /*00ce*/ 	.short	(.L_75 - .L_74)
	.align		4
.L_74:
        /*00d0*/ 	.word	index@(_ZN4vllm3moe27moe_align_block_size_kernelIsEEvPKT_PiS5_S5_S5_iiiimS5_iib)
        /*00d4*/ 	.word	0x00000000


	//----- nvinfo : EIATTR_REGCOUNT
	.align		4
.L_75:
        /*00d8*/ 	.byte	0x04, 0x2f
        /*00da*/ 	.short	(.L_77 - .L_76)
	.align		4
.L_76:
        /*00dc*/ 	.word	index@(_ZN4vllm3moe35count_and_sort_expert_tokens_kernelIsEEvPKT_PiS5_S5_miiib)
        /*00e0*/ 	.word	0x00000012


	//----- nvinfo : EIATTR_FRAME_SIZE
	.align		4
.L_77:
        /*00e4*/ 	.byte	0x04, 0x11
        /*00e6*/ 	.short	(.L_79 - .L_78)
	.align		4
.L_78:
        /*00e8*/ 	.word	index@(_ZN4vllm3moe35count_and_sort_expert_tokens_kernelIsEEvPKT_PiS5_S5_miiib)
        /*00ec*/ 	.word	0x00000000


	//----- nvinfo : EIATTR_REGCOUNT
	.align		4
.L_79:
        /*00f0*/ 	.byte	0x04, 0x2f
        /*00f2*/ 	.short	(.L_81 - .L_80)
	.align		4
.L_80:
        /*00f4*/ 	.word	index@(_ZN4vllm3moe46moe_align_block_size_small_batch_expert_kernelIiLi256EEEvPKT_PiS5_S5_S5_iimiib)
        /*00f8*/ 	.word	0x0000001f


	//----- nvinfo : EIATTR_FRAME_SIZE
	.align		4
.L_81:
        /*00fc*/ 	.byte	0x04, 0x11
        /*00fe*/ 	.short	(.L_83 - .L_82)
	.align		4
.L_82:
        /*0100*/ 	.word	index@(_ZN4vllm3moe46moe_align_block_size_small_batch_expert_kernelIiLi256EEEvPKT_PiS5_S5_S5_iimiib)
        /*0104*/ 	.word	0x00000000


	//----- nvinfo : EIATTR_REGCOUNT
	.align		4
.L_83:
        /*0108*/ 	.byte	0x04, 0x2f
        /*010a*/ 	.short	(.L_85 - .L_84)
	.align		4
.L_84:
        /*010c*/ 	.word	index@(_ZN4vllm3moe27moe_align_block_size_kernelIiEEvPKT_PiS5_S5_S5_iiiimS5_iib)
        /*0110*/ 	.word	0x00000030


	//----- nvinfo : EIATTR_FRAME_SIZE
	.align		4
.L_85:
        /*0114*/ 	.byte	0x04, 0x11
        /*0116*/ 	.short	(.L_87 - .L_86)
	.align		4
.L_86:
        /*0118*/ 	.word	index@(_ZN4vllm3moe27moe_align_block_size_kernelIiEEvPKT_PiS5_S5_S5_iiiimS5_iib)
        /*011c*/ 	.word	0x00000000


	//----- nvinfo : EIATTR_REGCOUNT
	.align		4
.L_87:
        /*0120*/ 	.byte	0x04, 0x2f
        /*0122*/ 	.short	(.L_89 - .L_88)
	.align		4
.L_88:
        /*0124*/ 	.word	index@(_ZN4vllm3moe35count_and_sort_expert_tokens_kernelIiEEvPKT_PiS5_S5_miiib)
        /*0128*/ 	.word	0x00000012


	//----- nvinfo : EIATTR_FRAME_SIZE
	.align		4
.L_89:
        /*012c*/ 	.byte	0x04, 0x11
        /*012e*/ 	.short	(.L_91 - .L_90)
	.align		4
.L_90:
        /*0130*/ 	.word	index@(_ZN4vllm3moe35count_and_sort_expert_tokens_kernelIiEEvPKT_PiS5_S5_miiib)
        /*0134*/ 	.word	0x00000000


	//----- nvinfo : EIATTR_REGCOUNT
	.align		4
.L_91:
        /*0138*/ 	.byte	0x04, 0x2f
        /*013a*/ 	.short	(.L_93 - .L_92)
	.align		4
.L_92:
        /*013c*/ 	.word	index@(_ZN4vllm3moe46moe_align_block_size_small_batch_expert_kernelIlLi256EEEvPKT_PiS5_S5_S5_iimiib)
        /*0140*/ 	.word	0x0000001f


	//----- nvinfo : EIATTR_FRAME_SIZE
	.align		4
.L_93:
        /*0144*/ 	.byte	0x04, 0x11
        /*0146*/ 	.short	(.L_95 - .L_94)
	.align		4
.L_94:
        /*0148*/ 	.word	index@(_ZN4vllm3moe46moe_align_block_size_small_batch_expert_kernelIlLi256EEEvPKT_PiS5_S5_S5_iimiib)
        /*014c*/ 	.word	0x00000000


	//----- nvinfo : EIATTR_REGCOUNT
	.align		4
.L_95:
        /*0150*/ 	.byte	0x04, 0x2f
        /*0152*/ 	.short	(.L_97 - .L_96)
	.align		4
.L_96:
        /*0154*/ 	.word	index@(_ZN4vllm3moe27moe_align_block_size_kernelIlEEvPKT_PiS5_S5_S5_iiiimS5_iib)
        /*0158*/ 	.word	0x00000030


	//----- nvinfo : EIATTR_FRAME_SIZE
	.align		4
.L_97:
        /*015c*/ 	.byte	0x04, 0x11
        /*015e*/ 	.short	(.L_99 - .L_98)
	.align		4
.L_98:
        /*0160*/ 	.word	index@(_ZN4vllm3moe27moe_align_block_size_kernelIlEEvPKT_PiS5_S5_S5_iiiimS5_iib)
        /*0164*/ 	.word	0x00000000


	//----- nvinfo : EIATTR_REGCOUNT
	.align		4
.L_99:
        /*0168*/ 	.byte	0x04, 0x2f
        /*016a*/ 	.short	(.L_101 - .L_100)
	.align		4
.L_100:
        /*016c*/ 	.word	index@(_ZN4vllm3moe35count_and_sort_expert_tokens_kernelIlEEvPKT_PiS5_S5_miiib)
        /*0170*/ 	.word	0x00000010


	//----- nvinfo : EIATTR_FRAME_SIZE
	.align		4
.L_101:
        /*0174*/ 	.byte	0x04, 0x11
        /*0176*/ 	.short	(.L_103 - .L_102)
	.align		4
.L_102:
        /*0178*/ 	.word	index@(_ZN4vllm3moe35count_and_sort_expert_tokens_kernelIlEEvPKT_PiS5_S5_miiib)
        /*017c*/ 	.word	0x00000000


	//----- nvinfo : EIATTR_REGCOUNT
	.align		4
.L_103:
        /*0180*/ 	.byte	0x04, 0x2f
        /*0182*/ 	.short	(.L_105 - .L_104)
	.align		4
.L_104:
        /*0184*/ 	.word	index@(_ZN4vllm3moe46moe_align_block_size_small_batch_expert_kernelItLi256EEEvPKT_PiS5_S5_S5_iimiib)
        /*0188*/ 	.word	0x0000001f


	//----- nvinfo : EIATTR_FRAME_SIZE
	.align		4
.L_105:
        /*018c*/ 	.byte	0x04, 0x11
        /*018e*/ 	.short	(.L_107 - .L_106)
	.align		4
.L_106:
        /*0190*/ 	.word	index@(_ZN4vllm3moe46moe_align_block_size_small_batch_expert_kernelItLi256EEEvPKT_PiS5_S5_S5_iimiib)
        /*0194*/ 	.word	0x00000000


	//----- nvinfo : EIATTR_REGCOUNT
	.align		4
.L_107:
        /*0198*/ 	.byte	0x04, 0x2f
        /*019a*/ 	.short	(.L_109 - .L_108)
	.align		4
.L_108:
        /*019c*/ 	.word	index@(_ZN4vllm3moe27moe_align_block_size_kernelItEEvPKT_PiS5_S5_S5_iiiimS5_iib)
        /*01a0*/ 	.word	0x00000030


	//----- nvinfo : EIATTR_FRAME_SIZE
	.align		4
.L_109:
        /*01a4*/ 	.byte	0x04, 0x11
        /*01a6*/ 	.short	(.L_111 - .L_110)
	.align		4
.L_110:
        /*01a8*/ 	.word	index@(_ZN4vllm3moe27moe_align_block_size_kernelItEEvPKT_PiS5_S5_S5_iiiimS5_iib)
        /*01ac*/ 	.word	0x00000000


	//----- nvinfo : EIATTR_REGCOUNT
	.align		4
.L_111:
        /*01b0*/ 	.byte	0x04, 0x2f
        /*01b2*/ 	.short	(.L_113 - .L_112)
	.align		4
.L_112:
        /*01b4*/ 	.word	index@(_ZN4vllm3moe35count_and_sort_expert_tokens_kernelItEEvPKT_PiS5_S5_miiib)
        /*01b8*/ 	.word	0x00000012


	//----- nvinfo : EIATTR_FRAME_SIZE
	.align		4
.L_113:
        /*01bc*/ 	.byte	0x04, 0x11
        /*01be*/ 	.short	(.L_115 - .L_114)
	.align		4
.L_114:
        /*01c0*/ 	.word	index@(_ZN4vllm3moe35count_and_sort_expert_tokens_kernelItEEvPKT_PiS5_S5_miiib)
        /*01c4*/ 	.word	0x00000000


	//----- nvinfo : EIATTR_REGCOUNT
	.align		4
.L_115:
        /*01c8*/ 	.byte	0x04, 0x2f
        /*01ca*/ 	.short	(.L_117 - .L_116)
	.align		4
.L_116:
        /*01cc*/ 	.word	index@(_ZN4vllm3moe46moe_align_block_size_small_batch_expert_kernelIjLi256EEEvPKT_PiS5_S5_S5_iimiib)
        /*01d0*/ 	.word	0x0000001f


	//----- nvinfo : EIATTR_FRAME_SIZE
	.align		4
.L_117:
        /*01d4*/ 	.byte	0x04, 0x11
        /*01d6*/ 	.short	(.L_119 - .L_118)
	.align		4
.L_118:
        /*01d8*/ 	.word	index@(_ZN4vllm3moe46moe_align_block_size_small_batch_expert_kernelIjLi256EEEvPKT_PiS5_S5_S5_iimiib)
        /*01dc*/ 	.word	0x00000000


	//----- nvinfo : EIATTR_REGCOUNT
	.align		4
.L_119:
        /*01e0*/ 	.byte	0x04, 0x2f
        /*01e2*/ 	.short	(.L_121 - .L_120)
	.align		4
.L_120:
        /*01e4*/ 	.word	index@(_ZN4vllm3moe27moe_align_block_size_kernelIjEEvPKT_PiS5_S5_S5_iiiimS5_iib)
        /*01e8*/ 	.word	0x00000030


	//----- nvinfo : EIATTR_FRAME_SIZE
	.align		4
.L_121:
        /*01ec*/ 	.byte	0x04, 0x11
        /*01ee*/ 	.short	(.L_123 - .L_122)
	.align		4
.L_122:
        /*01f0*/ 	.word	index@(_ZN4vllm3moe27moe_align_block_size_kernelIjEEvPKT_PiS5_S5_S5_iiiimS5_iib)
        /*01f4*/ 	.word	0x00000000


	//----- nvinfo : EIATTR_REGCOUNT
	.align		4
.L_123:
        /*01f8*/ 	.byte	0x04, 0x2f
        /*01fa*/ 	.short	(.L_125 - .L_124)
	.align		4
.L_124:
        /*01fc*/ 	.word	index@(_ZN4vllm3moe35count_and_sort_expert_tokens_kernelIjEEvPKT_PiS5_S5_miiib)
        /*0200*/ 	.word	0x00000012


	//----- nvinfo : EIATTR_FRAME_SIZE
	.align		4
.L_125:
        /*0204*/ 	.byte	0x04, 0x11
        /*0206*/ 	.short	(.L_127 - .L_126)
	.align		4
.L_126:
        /*0208*/ 	.word	index@(_ZN4vllm3moe35count_and_sort_expert_tokens_kernelIjEEvPKT_PiS5_S5_miiib)
        /*020c*/ 	.word	0x00000000


	//----- nvinfo : EIATTR_REGCOUNT
	.align		4
.L_127:
        /*0210*/ 	.byte	0x04, 0x2f
        /*0212*/ 	.short	(.L_129 - .L_128)
	.align		4
.L_128:
        /*0214*/ 	.word	index@(_ZN4vllm3moe46moe_align_block_size_small_batch_expert_kernelImLi256EEEvPKT_PiS5_S5_S5_iimiib)
        /*0218*/ 	.word	0x0000001f


	//----- nvinfo : EIATTR_FRAME_SIZE
	.align		4
.L_129:
        /*021c*/ 	.byte	0x04, 0x11
        /*021e*/ 	.short	(.L_131 - .L_130)
	.align		4
.L_130:
        /*0220*/ 	.word	index@(_ZN4vllm3moe46moe_align_block_size_small_batch_expert_kernelImLi256EEEvPKT_PiS5_S5_S5_iimiib)
        /*0224*/ 	.word	0x00000000


	//----- nvinfo : EIATTR_REGCOUNT
	.align		4
.L_131:
        /*0228*/ 	.byte	0x04, 0x2f
        /*022a*/ 	.short	(.L_133 - .L_132)
	.align		4
.L_132:
        /*022c*/ 	.word	index@(_ZN4vllm3moe27moe_align_block_size_kernelImEEvPKT_PiS5_S5_S5_iiiimS5_iib)
        /*0230*/ 	.word	0x00000030


	//----- nvinfo : EIATTR_FRAME_SIZE
	.align		4
.L_133:
        /*0234*/ 	.byte	0x04, 0x11
        /*0236*/ 	.short	(.L_135 - .L_134)
	.align		4
.L_134:
        /*0238*/ 	.word	index@(_ZN4vllm3moe27moe_align_block_size_kernelImEEvPKT_PiS5_S5_S5_iiiimS5_iib)
        /*023c*/ 	.word	0x00000000


	//----- nvinfo : EIATTR_REGCOUNT
	.align		4
.L_135:
        /*0240*/ 	.byte	0x04, 0x2f
        /*0242*/ 	.short	(.L_137 - .L_136)
	.align		4
.L_136:
        /*0244*/ 	.word	index@(_ZN4vllm3moe35count_and_sort_expert_tokens_kernelImEEvPKT_PiS5_S5_miiib)
        /*0248*/ 	.word	0x00000010


	//----- nvinfo : EIATTR_FRAME_SIZE
	.align		4
.L_137:
        /*024c*/ 	.byte	0x04, 0x11
        /*024e*/ 	.short	(.L_139 - .L_138)
	.align		4
.L_138:
        /*0250*/ 	.word	index@(_ZN4vllm3moe35count_and_sort_expert_tokens_kernelImEEvPKT_PiS5_S5_miiib)
        /*0254*/ 	.word	0x00000000


	//----- nvinfo : EIATTR_REGCOUNT
	.align		4
.L_139:
        /*0258*/ 	.byte	0x04, 0x2f
        /*025a*/ 	.short	(.L_141 - .L_140)
	.align		4
.L_140:
        /*025c*/ 	.word	index@(_ZN4vllm3moe14moe_sum_kernelIfLi2EEEvPT_PKS2_i)
        /*0260*/ 	.word	0x00000018


	//----- nvinfo : EIATTR_FRAME_SIZE
	.align		4
.L_141:
        /*0264*/ 	.byte	0x04, 0x11
        /*0266*/ 	.short	(.L_143 - .L_142)
	.align		4
.L_142:
        /*0268*/ 	.word	index@(_ZN4vllm3moe14moe_sum_kernelIfLi2EEEvPT_PKS2_i)
        /*026c*/ 	.word	0x00000000


	//----- nvinfo : EIATTR_REGCOUNT
	.align		4
.L_143:
        /*0270*/ 	.byte	0x04, 0x2f
        /*0272*/ 	.short	(.L_145 - .L_144)
	.align		4
.L_144:
        /*0274*/ 	.word	index@(_ZN4vllm3moe14moe_sum_kernelIN3c104HalfELi2EEEvPT_PKS4_i)
        /*0278*/ 	.word	0x00000014


	//----- nvinfo : EIATTR_FRAME_SIZE
	.align		4
.L_145:
        /*027c*/ 	.byte	0x04, 0x11
        /*027e*/ 	.short	(.L_147 - .L_146)
	.align		4
.L_146:
        /*0280*/ 	.word	index@(_ZN4vllm3moe14moe_sum_kernelIN3c104HalfELi2EEEvPT_PKS4_i)
        /*0284*/ 	.word	0x00000000


	//----- nvinfo : EIATTR_REGCOUNT
	.align		4
.L_147:
        /*0288*/ 	.byte	0x04, 0x2f
        /*028a*/ 	.short	(.L_149 - .L_148)
	.align		4
.L_148:
        /*028c*/ 	.word	index@(_ZN4vllm3moe14moe_sum_kernelIN3c108BFloat16ELi2EEEvPT_PKS4_i)
        /*0290*/ 	.word	0x00000014


	//----- nvinfo : EIATTR_FRAME_SIZE
	.align		4
.L_149:
        /*0294*/ 	.byte	0x04, 0x11
        /*0296*/ 	.short	(.L_151 - .L_150)
	.align		4
.L_150:
        /*0298*/ 	.word	index@(_ZN4vllm3moe14moe_sum_kernelIN3c108BFloat16ELi2EEEvPT_PKS4_i)
        /*029c*/ 	.word	0x00000000


	//----- nvinfo : EIATTR_REGCOUNT
	.align		4
.L_151:
        /*02a0*/ 	.byte	0x04, 0x2f
        /*02a2*/ 	.short	(.L_153 - .L_152)
	.align		4
.L_152:
        /*02a4*/ 	.word	index@(_ZN4vllm3moe14moe_sum_kernelIfLi3EEEvPT_PKS2_i)
        /*02a8*/ 	.word	0x00000018


	//----- nvinfo : EIATTR_FRAME_SIZE
	.align		4
.L_153:
        /*02ac*/ 	.byte	0x04, 0x11
        /*02ae*/ 	.short	(.L_155 - .L_154)
	.align		4
.L_154:
        /*02b0*/ 	.word	index@(_ZN4vllm3moe14moe_sum_kernelIfLi3EEEvPT_PKS2_i)
        /*02b4*/ 	.word	0x00000000


	//----- nvinfo : EIATTR_REGCOUNT
	.align		4
.L_155:
        /*02b8*/ 	.byte	0x04, 0x2f
        /*02ba*/ 	.short	(.L_157 - .L_156)
	.align		4
.L_156:
        /*02bc*/ 	.word	index@(_ZN4vllm3moe14moe_sum_kernelIN3c104HalfELi3EEEvPT_PKS4_i)
        /*02c0*/ 	.word	0x00000016


	//----- nvinfo : EIATTR_FRAME_SIZE
	.align		4
.L_157:
        /*02c4*/ 	.byte	0x04, 0x11
        /*02c6*/ 	.short	(.L_159 - .L_158)
	.align		4
.L_158:
        /*02c8*/ 	.word	index@(_ZN4vllm3moe14moe_sum_kernelIN3c104HalfELi3EEEvPT_PKS4_i)
        /*02cc*/ 	.word	0x00000000


	//----- nvinfo : EIATTR_REGCOUNT
	.align		4
.L_159:
        /*02d0*/ 	.byte	0x04, 0x2f
        /*02d2*/ 	.short	(.L_161 - .L_160)
	.align		4
.L_160:
        /*02d4*/ 	.word	index@(_ZN4vllm3moe14moe_sum_kernelIN3c108BFloat16ELi3EEEvPT_PKS4_i)
        /*02d8*/ 	.word	0x00000016


	//----- nvinfo : EIATTR_FRAME_SIZE
	.align		4
.L_161:
        /*02dc*/ 	.byte	0x04, 0x11
        /*02de*/ 	.short	(.L_163 - .L_162)
	.align		4
.L_162:
        /*02e0*/ 	.word	index@(_ZN4vllm3moe14moe_sum_kernelIN3c108BFloat16ELi3EEEvPT_PKS4_i)
        /*02e4*/ 	.word	0x00000000


	//----- nvinfo : EIATTR_REGCOUNT
	.align		4
.L_163:
        /*02e8*/ 	.byte	0x04, 0x2f
        /*02ea*/ 	.short	(.L_165 - .L_164)
	.align		4
.L_164:
        /*02ec*/ 	.word	index@(_ZN4vllm3moe14moe_sum_kernelIfLi4EEEvPT_PKS2_i)
        /*02f0*/ 	.word	0x00000020


	//----- nvinfo : EIATTR_FRAME_SIZE
	.align		4
.L_165:
        /*02f4*/ 	.byte	0x04, 0x11
        /*02f6*/ 	.short	(.L_167 - .L_166)
	.align		4
.L_166:
        /*02f8*/ 	.word	index@(_ZN4vllm3moe14moe_sum_kernelIfLi4EEEvPT_PKS2_i)
        /*02fc*/ 	.word	0x00000000


	//----- nvinfo : EIATTR_REGCOUNT
	.align		4
.L_167:
        /*0300*/ 	.byte	0x04, 0x2f
        /*0302*/ 	.short	(.L_169 - .L_168)
	.align		4
.L_168:
        /*0304*/ 	.word	index@(_ZN4vllm3moe14moe_sum_kernelIN3c104HalfELi4EEEvPT_PKS4_i)
        /*0308*/ 	.word	0x00000020


	//----- nvinfo : EIATTR_FRAME_SIZE
	.align		4
.L_169:
        /*030c*/ 	.byte	0x04, 0x11
        /*030e*/ 	.short	(.L_171 - .L_170)
	.align		4
.L_170:
        /*0310*/ 	.word	index@(_ZN4vllm3moe14moe_sum_kernelIN3c104HalfELi4EEEvPT_PKS4_i)
        /*0314*/ 	.word	0x00000000


	//----- nvinfo : EIATTR_REGCOUNT
	.align		4
.L_171:
        /*0318*/ 	.byte	0x04, 0x2f
        /*031a*/ 	.short	(.L_173 - .L_172)
	.align		4
.L_172:
        /*031c*/ 	.word	index@(_ZN4vllm3moe14moe_sum_kernelIN3c108BFloat16ELi4EEEvPT_PKS4_i)
        /*0320*/ 	.word	0x00000020


	//----- nvinfo : EIATTR_FRAME_SIZE
	.align		4
.L_173:
        /*0324*/ 	.byte	0x04, 0x11
        /*0326*/ 	.short	(.L_175 - .L_174)
	.align		4
.L_174:
        /*0328*/ 	.word	index@(_ZN4vllm3moe14moe_sum_kernelIN3c108BFloat16ELi4EEEvPT_PKS4_i)
        /*032c*/ 	.word	0x00000000


	//----- nvinfo : EIATTR_REGCOUNT
	.align		4
.L_175:
        /*0330*/ 	.byte	0x04, 0x2f
        /*0332*/ 	.short	(.L_177 - .L_176)
	.align		4
.L_176:
        /*0334*/ 	.word	index@(_ZN4vllm3moe51moe_lora_align_block_size_small_batch_expert_kernelIhLi256EEEvPT_PilS4_iimiiS4_S4_iS4_S4_S4_S4_b)
        /*0338*/ 	.word	0x00000024


	//----- nvinfo : EIATTR_FRAME_SIZE
	.align		4
.L_177:
        /*033c*/ 	.byte	0x04, 0x11
        /*033e*/ 	.short	(.L_179 - .L_178)
	.align		4
.L_178:
        /*0340*/ 	.word	index@($__internal_14_$__cuda_sm20_div_u64)
        /*0344*/ 	.word	0x00000000


	//----- nvinfo : EIATTR_FRAME_SIZE
	.align		4
.L_179:
        /*0348*/ 	.byte	0x04, 0x11
        /*034a*/ 	.short	(.L_181 - .L_180)
	.align		4
.L_180:
        /*034c*/ 	.word	index@(_ZN4vllm3moe51moe_lora_align_block_size_small_batch_expert_kernelIhLi256EEEvPT_PilS4_iimiiS4_S4_iS4_S4_S4_S4_b)
        /*0350*/ 	.word	0x00000000


	//----- nvinfo : EIATTR_REGCOUNT
	.align		4
.L_181:
        /*0354*/ 	.byte	0x04, 0x2f
        /*0356*/ 	.short	(.L_183 - .L_182)
	.align		4
.L_182:
        /*0358*/ 	.word	index@(_ZN4vllm3moe32moe_lora_align_block_size_kernelIhEEvPT_PilS4_iimiiS4_S4_iS4_S4_S4_iiS4_S4_b)
        /*035c*/ 	.word	0x00000030


	//----- nvinfo : EIATTR_FRAME_SIZE
	.align		4
.L_183:
        /*0360*/ 	.byte	0x04, 0x11
        /*0362*/ 	.short	(.L_185 - .L_184)
	.align		4
.L_184:
        /*0364*/ 	.word	index@($__internal_13_$__cuda_sm20_div_u64)
        /*0368*/ 	.word	0x00000000


	//----- nvinfo : EIATTR_FRAME_SIZE
	.align		4
.L_185:
        /*036c*/ 	.byte	0x04, 0x11
        /*036e*/ 	.short	(.L_187 - .L_186)
	.align		4
.L_186:
        /*0370*/ 	.word	index@(_ZN4vllm3moe32moe_lora_align_block_size_kernelIhEEvPT_PilS4_iimiiS4_S4_iS4_S4_S4_iiS4_S4_b)
        /*0374*/ 	.word	0x00000000


	//----- nvinfo : EIATTR_REGCOUNT
	.align		4
.L_187:
        /*0378*/ 	.byte	0x04, 0x2f
        /*037a*/ 	.short	(.L_189 - .L_188)
	.align		4
.L_188:
        /*037c*/ 	.word	index@(_ZN4vllm3moe40lora_count_and_sort_expert_tokens_kernelIhEEvPKT_PiS5_S5_miiiS5_S5_b)
        /*0380*/ 	.word	0x0000001e


	//----- nvinfo : EIATTR_FRAME_SIZE
	.align		4
.L_189:
        /*0384*/ 	.byte	0x04, 0x11
        /*0386*/ 	.short	(.L_191 - .L_190)
	.align		4
.L_190:
        /*0388*/ 	.word	index@($__internal_12_$__cuda_sm20_div_u64)
        /*038c*/ 	.word	0x00000000


	//----- nvinfo : EIATTR_FRAME_SIZE
	.align		4
.L_191:
        /*0390*/ 	.byte	0x04, 0x11
        /*0392*/ 	.short	(.L_193 - .L_192)
	.align		4
.L_192:
        /*0394*/ 	.word	index@(_ZN4vllm3moe40lora_count_and_sort_expert_tokens_kernelIhEEvPKT_PiS5_S5_miiiS5_S5_b)
        /*0398*/ 	.word	0x00000000


	//----- nvinfo : EIATTR_REGCOUNT
	.align		4
.L_193:
        /*039c*/ 	.byte	0x04, 0x2f
        /*039e*/ 	.short	(.L_195 - .L_194)
	.align		4
.L_194:
        /*03a0*/ 	.word	index@(_ZN4vllm3moe51moe_lora_align_block_size_small_batch_expert_kernelIaLi256EEEvPT_PilS4_iimiiS4_S4_iS4_S4_S4_S4_b)
        /*03a4*/ 	.word	0x00000024


	//----- nvinfo : EIATTR_FRAME_SIZE
	.align		4
.L_195:
        /*03a8*/ 	.byte	0x04, 0x11
        /*03aa*/ 	.short	(.L_197 - .L_196)
	.align		4
.L_196:
        /*03ac*/ 	.word	index@($__internal_11_$__cuda_sm20_div_u64)
        /*03b0*/ 	.word	0x00000000


	//----- nvinfo : EIATTR_FRAME_SIZE
	.align		4
.L_197:
        /*03b4*/ 	.byte	0x04, 0x11
        /*03b6*/ 	.short	(.L_199 - .L_198)
	.align		4
.L_198:
        /*03b8*/ 	.word	index@(_ZN4vllm3moe51moe_lora_align_block_size_small_batch_expert_kernelIaLi256EEEvPT_PilS4_iimiiS4_S4_iS4_S4_S4_S4_b)
        /*03bc*/ 	.word	0x00000000


	//----- nvinfo : EIATTR_REGCOUNT
	.align		4
.L_199:
        /*03c0*/ 	.byte	0x04, 0x2f
        /*03c2*/ 	.short	(.L_201 - .L_200)
	.align		4
.L_200:
        /*03c4*/ 	.word	index@(_ZN4vllm3moe32moe_lora_align_block_size_kernelIaEEvPT_PilS4_iimiiS4_S4_iS4_S4_S4_iiS4_S4_b)
        /*03c8*/ 	.word	0x00000030


	//----- nvinfo : EIATTR_FRAME_SIZE
	.align		4
.L_201:
        /*03cc*/ 	.byte	0x04, 0x11
        /*03ce*/ 	.short	(.L_203 - .L_202)
	.align		4
.L_202:
        /*03d0*/ 	.word	index@($__internal_10_$__cuda_sm20_div_u64)
        /*03d4*/ 	.word	0x00000000


	//----- nvinfo : EIATTR_FRAME_SIZE
	.align		4
.L_203:
        /*03d8*/ 	.byte	0x04, 0x11
        /*03da*/ 	.short	(.L_205 - .L_204)
	.align		4
.L_204:
        /*03dc*/ 	.word	index@(_ZN4vllm3moe32moe_lora_align_block_size_kernelIaEEvPT_PilS4_iimiiS4_S4_iS4_S4_S4_iiS4_S4_b)
        /*03e0*/ 	.word	0x00000000


	//----- nvinfo : EIATTR_REGCOUNT
	.align		4
.L_205:
        /*03e4*/ 	.byte	0x04, 0x2f
        /*03e6*/ 	.short	(.L_207 - .L_206)
	.align		4
.L_206:
        /*03e8*/ 	.word	index@(_ZN4vllm3moe40lora_count_and_sort_expert_tokens_kernelIaEEvPKT_PiS5_S5_miiiS5_S5_b)
        /*03ec*/ 	.word	0x0000001e


	//----- nvinfo : EIATTR_FRAME_SIZE
	.align		4
.L_207:
        /*03f0*/ 	.byte	0x04, 0x11
        /*03f2*/ 	.short	(.L_209 - .L_208)
	.align		4
.L_208:
        /*03f4*/ 	.word	index@($__internal_9_$__cuda_sm20_div_u64)
        /*03f8*/ 	.word	0x00000000


	//----- nvinfo : EIATTR_FRAME_SIZE
	.align		4
.L_209:
        /*03fc*/ 	.byte	0x04, 0x11
        /*03fe*/ 	.short	(.L_211 - .L_210)
	.align		4
.L_210:
        /*0400*/ 	.word	index@(_ZN4vllm3moe40lora_count_and_sort_expert_tokens_kernelIaEEvPKT_PiS5_S5_miiiS5_S5_b)
        /*0404*/ 	.word	0x00000000


	//----- nvinfo : EIATTR_REGCOUNT
	.align		4
.L_211:
        /*0408*/ 	.byte	0x04, 0x2f
        /*040a*/ 	.short	(.L_213 - .L_212)
	.align		4
.L_212:
        /*040c*/ 	.word	index@(_ZN4vllm3moe51moe_lora_align_block_size_small_batch_expert_kernelIsLi256EEEvPT_PilS4_iimiiS4_S4_iS4_S4_S4_S4_b)
        /*0410*/ 	.word	0x00000024


	//----- nvinfo : EIATTR_FRAME_SIZE
	.align		4
.L_213:
        /*0414*/ 	.byte	0x04, 0x11
        /*0416*/ 	.short	(.L_215 - .L_214)
	.align		4
.L_214:
        /*0418*/ 	.word	index@($__internal_8_$__cuda_sm20_div_u64)
        /*041c*/ 	.word	0x00000000


	//----- nvinfo : EIATTR_FRAME_SIZE
	.align		4
.L_215:
        /*0420*/ 	.byte	0x04, 0x11
        /*0422*/ 	.short	(.L_217 - .L_216)
	.align		4
.L_216:
        /*0424*/ 	.word	index@(_ZN4vllm3moe51moe_lora_align_block_size_small_batch_expert_kernelIsLi256EEEvPT_PilS4_iimiiS4_S4_iS4_S4_S4_S4_b)
        /*0428*/ 	.word	0x00000000


	//----- nvinfo : EIATTR_REGCOUNT
	.align		4
.L_217:
        /*042c*/ 	.byte	0x04, 0x2f
        /*042e*/ 	.short	(.L_219 - .L_218)
	.align		4
.L_218:
        /*0430*/ 	.word	index@(_ZN4vllm3moe32moe_lora_align_block_size_kernelIsEEvPT_PilS4_iimiiS4_S4_iS4_S4_S4_iiS4_S4_b)
        /*0434*/ 	.word	0x00000030


	//----- nvinfo : EIATTR_FRAME_SIZE
	.align		4
.L_219:
        /*0438*/ 	.byte	0x04, 0x11
        /*043a*/ 	.short	(.L_221 - .L_220)
	.align		4
.L_220:
        /*043c*/ 	.word	index@($__internal_7_$__cuda_sm20_div_u64)
        /*0440*/ 	.word	0x00000000


	//----- nvinfo : EIATTR_FRAME_SIZE
	.align		4
.L_221:
        /*0444*/ 	.byte	0x04, 0x11
        /*0446*/ 	.short	(.L_223 - .L_222)
	.align		4
.L_222:
        /*0448*/ 	.word	index@(_ZN4vllm3moe32moe_lora_align_block_size_kernelIsEEvPT_PilS4_iimiiS4_S4_iS4_S4_S4_iiS4_S4_b)
        /*044c*/ 	.word	0x00000000


	//----- nvinfo : EIATTR_REGCOUNT
	.align		4
.L_223:
        /*0450*/ 	.byte	0x04, 0x2f
        /*0452*/ 	.short	(.L_225 - .L_224)
	.align		4
.L_224:
        /*0454*/ 	.word	index@(_ZN4vllm3moe40lora_count_and_sort_expert_tokens_kernelIsEEvPKT_PiS5_S5_miiiS5_S5_b)
        /*0458*/ 	.word	0x0000001e


	//----- nvinfo : EIATTR_FRAME_SIZE
	.align		4
.L_225:
        /*045c*/ 	.byte	0x04, 0x11
        /*045e*/ 	.short	(.L_227 - .L_226)
	.align		4
.L_226:
        /*0460*/ 	.word	index@($__internal_6_$__cuda_sm20_div_u64)
        /*0464*/ 	.word	0x00000000


	//----- nvinfo : EIATTR_FRAME_SIZE
	.align		4
.L_227:
        /*0468*/ 	.byte	0x04, 0x11
        /*046a*/ 	.short	(.L_229 - .L_228)
	.align		4
.L_228:
        /*046c*/ 	.word	index@(_ZN4vllm3moe40lora_count_and_sort_expert_tokens_kernelIsEEvPKT_PiS5_S5_miiiS5_S5_b)
        /*0470*/ 	.word	0x00000000


	//----- nvinfo : EIATTR_REGCOUNT
	.align		4
.L_229:
        /*0474*/ 	.byte	0x04, 0x2f
        /*0476*/ 	.short	(.L_231 - .L_230)
	.align		4
.L_230:
        /*0478*/ 	.word	index@(_ZN4vllm3moe51moe_lora_align_block_size_small_batch_expert_kernelIiLi256EEEvPT_PilS4_iimiiS4_S4_iS4_S4_S4_S4_b)
        /*047c*/ 	.word	0x00000024


	//----- nvinfo : EIATTR_FRAME_SIZE
	.align		4
.L_231:
        /*0480*/ 	.byte	0x04, 0x11
        /*0482*/ 	.short	(.L_233 - .L_232)
	.align		4
.L_232:
        /*0484*/ 	.word	index@($__internal_5_$__cuda_sm20_div_u64)
        /*0488*/ 	.word	0x00000000


	//----- nvinfo : EIATTR_FRAME_SIZE
	.align		4
.L_233:
        /*048c*/ 	.byte	0x04, 0x11
        /*048e*/ 	.short	(.L_235 - .L_234)
	.align		4
.L_234:
        /*0490*/ 	.word	index@(_ZN4vllm3moe51moe_lora_align_block_size_small_batch_expert_kernelIiLi256EEEvPT_PilS4_iimiiS4_S4_iS4_S4_S4_S4_b)
        /*0494*/ 	.word	0x00000000


	//----- nvinfo : EIATTR_REGCOUNT
	.align		4
.L_235:
        /*0498*/ 	.byte	0x04, 0x2f
        /*049a*/ 	.short	(.L_237 - .L_236)
	.align		4
.L_236:
        /*049c*/ 	.word	index@(_ZN4vllm3moe32moe_lora_align_block_size_kernelIiEEvPT_PilS4_iimiiS4_S4_iS4_S4_S4_iiS4_S4_b)
        /*04a0*/ 	.word	0x00000030


	//----- nvinfo : EIATTR_FRAME_SIZE
	.align		4
.L_237:
        /*04a4*/ 	.byte	0x04, 0x11
        /*04a6*/ 	.short	(.L_239 - .L_238)
	.align		4
.L_238:
        /*04a8*/ 	.word	index@($__internal_4_$__cuda_sm20_div_u64)
        /*04ac*/ 	.word	0x00000000


	//----- nvinfo : EIATTR_FRAME_SIZE
	.align		4
.L_239:
        /*04b0*/ 	.byte	0x04, 0x11
        /*04b2*/ 	.short	(.L_241 - .L_240)
	.align		4
.L_240:
        /*04b4*/ 	.word	index@(_ZN4vllm3moe32moe_lora_align_block_size_kernelIiEEvPT_PilS4_iimiiS4_S4_iS4_S4_S4_iiS4_S4_b)
        /*04b8*/ 	.word	0x00000000


	//----- nvinfo : EIATTR_REGCOUNT
	.align		4
.L_241:
        /*04bc*/ 	.byte	0x04, 0x2f
        /*04be*/ 	.short	(.L_243 - .L_242)
	.align		4
.L_242:
        /*04c0*/ 	.word	index@(_ZN4vllm3moe40lora_count_and_sort_expert_tokens_kernelIiEEvPKT_PiS5_S5_miiiS5_S5_b)
        /*04c4*/ 	.word	0x0000001e


	//----- nvinfo : EIATTR_FRAME_SIZE
	.align		4
.L_243:
        /*04c8*/ 	.byte	0x04, 0x11
        /*04ca*/ 	.short	(.L_245 - .L_244)
	.align		4
.L_244:
        /*04cc*/ 	.word	index@($__internal_3_$__cuda_sm20_div_u64)
        /*04d0*/ 	.word	0x00000000


	//----- nvinfo : EIATTR_FRAME_SIZE
	.align		4
.L_245:
        /*04d4*/ 	.byte	0x04, 0x11
        /*04d6*/ 	.short	(.L_247 - .L_246)
	.align		4
.L_246:
        /*04d8*/ 	.word	index@(_ZN4vllm3moe40lora_count_and_sort_expert_tokens_kernelIiEEvPKT_PiS5_S5_miiiS5_S5_b)
        /*04dc*/ 	.word	0x00000000


	//----- nvinfo : EIATTR_REGCOUNT
	.align		4
.L_247:
        /*04e0*/ 	.byte	0x04, 0x2f
        /*04e2*/ 	.short	(.L_249 - .L_248)
	.align		4
.L_248:
        /*04e4*/ 	.word	index@(_ZN4vllm3moe51moe_lora_align_block_size_small_batch_expert_kernelIlLi256EEEvPT_PilS4_iimiiS4_S4_iS4_S4_S4_S4_b)
        /*04e8*/ 	.word	0x00000020


	//----- nvinfo : EIATTR_FRAME_SIZE
	.align		4
.L_249:
        /*04ec*/ 	.byte	0x04, 0x11
        /*04ee*/ 	.short	(.L_251 - .L_250)
	.align		4
.L_250:
        /*04f0*/ 	.word	index@($__internal_2_$__cuda_sm20_div_u64)
        /*04f4*/ 	.word	0x00000000


	//----- nvinfo : EIATTR_FRAME_SIZE
	.align		4
.L_251:
        /*04f8*/ 	.byte	0x04, 0x11
        /*04fa*/ 	.short	(.L_253 - .L_252)
	.align		4
.L_252:
        /*04fc*/ 	.word	index@(_ZN4vllm3moe51moe_lora_align_block_size_small_batch_expert_kernelIlLi256EEEvPT_PilS4_iimiiS4_S4_iS4_S4_S4_S4_b)
        /*0500*/ 	.word	0x00000000


	//----- nvinfo : EIATTR_REGCOUNT
	.align		4
.L_253:
        /*0504*/ 	.byte	0x04, 0x2f
        /*0506*/ 	.short	(.L_255 - .L_254)
	.align		4
.L_254:
        /*0508*/ 	.word	index@(_ZN4vllm3moe32moe_lora_align_block_size_kernelIlEEvPT_PilS4_iimiiS4_S4_iS4_S4_S4_iiS4_S4_b)
        /*050c*/ 	.word	0x00000030


	//----- nvinfo : EIATTR_FRAME_SIZE
	.align		4
.L_255:
        /*0510*/ 	.byte	0x04, 0x11
        /*0512*/ 	.short	(.L_257 - .L_256)
	.align		4
.L_256:
        /*0514*/ 	.word	index@($__internal_1_$__cuda_sm20_div_u64)
        /*0518*/ 	.word	0x00000000


	//----- nvinfo : EIATTR_FRAME_SIZE
	.align		4
.L_257:
        /*051c*/ 	.byte	0x04, 0x11
        /*051e*/ 	.short	(.L_259 - .L_258)
	.align		4
.L_258:
        /*0520*/ 	.word	index@(_ZN4vllm3moe32moe_lora_align_block_size_kernelIlEEvPT_PilS4_iimiiS4_S4_iS4_S4_S4_iiS4_S4_b)
        /*0524*/ 	.word	0x00000000


	//----- nvinfo : EIATTR_REGCOUNT
	.align		4
.L_259:
        /*0528*/ 	.byte	0x04, 0x2f
        /*052a*/ 	.short	(.L_261 - .L_260)
	.align		4
.L_260:
        /*052c*/ 	.word	index@(_ZN4vllm3moe40lora_count_and_sort_expert_tokens_kernelIlEEvPKT_PiS5_S5_miiiS5_S5_b)
        /*0530*/ 	.word	0x0000001c


	//----- nvinfo : EIATTR_FRAME_SIZE
	.align		4
.L_261:
        /*0534*/ 	.byte	0x04, 0x11
        /*0536*/ 	.short	(.L_263 - .L_262)
	.align		4
.L_262:
        /*0538*/ 	.word	index@($__internal_0_$__cuda_sm20_div_u64)
        /*053c*/ 	.word	0x00000000


	//----- nvinfo : EIATTR_FRAME_SIZE
	.align		4
.L_263:
        /*0540*/ 	.byte	0x04, 0x11
        /*0542*/ 	.short	(.L_265 - .L_264)
	.align		4
.L_264:
        /*0544*/ 	.word	index@(_ZN4vllm3moe40lora_count_and_sort_expert_tokens_kernelIlEEvPKT_PiS5_S5_miiiS5_S5_b)
        /*0548*/ 	.word	0x00000000


	//----- nvinfo : EIATTR_REGCOUNT
	.align		4
.L_265:
        /*054c*/ 	.byte	0x04, 0x2f
        /*054e*/ 	.short	(.L_267 - .L_266)
	.align		4
.L_266:
        /*0550*/ 	.word	index@(_ZN4vllm3moe28batched_moe_align_block_size35batched_moe_align_block_size_kernelEiiiPKiPiS4_S4_)
        /*0554*/ 	.word	0x00000030


	//----- nvinfo : EIATTR_FRAME_SIZE
	.align		4
.L_267:
        /*0558*/ 	.byte	0x04, 0x11
        /*055a*/ 	.short	(.L_269 - .L_268)
	.align		4
.L_268:
        /*055c*/ 	.word	index@(_ZN4vllm3moe28batched_moe_align_block_size35batched_moe_align_block_size_kernelEiiiPKiPiS4_S4_)
        /*0560*/ 	.word	0x00000000


	//----- nvinfo : EIATTR_MIN_STACK_SIZE
	.align		4
.L_269:
        /*0564*/ 	.byte	0x04, 0x12
        /*0566*/ 	.short	(.L_271 - .L_270)
	.align		4
.L_270:
        /*0568*/ 	.word	index@(_ZN4vllm3moe28batched_moe_align_block_size35batched_moe_align_block_size_kernelEiiiPKiPiS4_S4_)
        /*056c*/ 	.word	0x00000000


	//----- nvinfo : EIATTR_MIN_STACK_SIZE
	.align		4
.L_271:
        /*0570*/ 	.byte	0x04, 0x12
        /*0572*/ 	.short	(.L_273 - .L_272)
	.align		4
.L_272:
        /*0574*/ 	.word	index@(_ZN4vllm3moe40lora_count_and_sort_expert_tokens_kernelIlEEvPKT_PiS5_S5_miiiS5_S5_b)
        /*0578*/ 	.word	0x00000000


	//----- nvinfo : EIATTR_MIN_STACK_SIZE
	.align		4
.L_273:
        /*057c*/ 	.byte	0x04, 0x12
        /*057e*/ 	.short	(.L_275 - .L_274)
	.align		4
.L_274:
        /*0580*/ 	.word	index@(_ZN4vllm3moe32moe_lora_align_block_size_kernelIlEEvPT_PilS4_iimiiS4_S4_iS4_S4_S4_iiS4_S4_b)
        /*0584*/ 	.word	0x00000000


	//----- nvinfo : EIATTR_MIN_STACK_SIZE
	.align		4
.L_275:
        /*0588*/ 	.byte	0x04, 0x12
        /*058a*/ 	.short	(.L_277 - .L_276)
	.align		4
.L_276:
        /*058c*/ 	.word	index@(_ZN4vllm3moe51moe_lora_align_block_size_small_batch_expert_kernelIlLi256EEEvPT_PilS4_iimiiS4_S4_iS4_S4_S4_S4_b)
        /*0590*/ 	.word	0x00000000


	//----- nvinfo : EIATTR_MIN_STACK_SIZE
	.align		4
.L_277:
        /*0594*/ 	.byte	0x04, 0x12
        /*0596*/ 	.short	(.L_279 - .L_278)
	.align		4
.L_278:
        /*0598*/ 	.word	index@(_ZN4vllm3moe40lora_count_and_sort_expert_tokens_kernelIiEEvPKT_PiS5_S5_miiiS5_S5_b)
        /*059c*/ 	.word	0x00000000


	//----- nvinfo : EIATTR_MIN_STACK_SIZE
	.align		4
.L_279:
        /*05a0*/ 	.byte	0x04, 0x12
        /*05a2*/ 	.short	(.L_281 - .L_280)
	.align		4
.L_280:
        /*05a4*/ 	.word	index@(_ZN4vllm3moe32moe_lora_align_block_size_kernelIiEEvPT_PilS4_iimiiS4_S4_iS4_S4_S4_iiS4_S4_b)
        /*05a8*/ 	.word	0x00000000


	//----- nvinfo : EIATTR_MIN_STACK_SIZE
	.align		4
.L_281:
        /*05ac*/ 	.byte	0x04, 0x12
        /*05ae*/ 	.short	(.L_283 - .L_282)
	.align		4
.L_282:
        /*05b0*/ 	.word	index@(_ZN4vllm3moe51moe_lora_align_block_size_small_batch_expert_kernelIiLi256EEEvPT_PilS4_iimiiS4_S4_iS4_S4_S4_S4_b)
        /*05b4*/ 	.word	0x00000000


	//----- nvinfo : EIATTR_MIN_STACK_SIZE
	.align		4
.L_283:
        /*05b8*/ 	.byte	0x04, 0x12
        /*05ba*/ 	.short	(.L_285 - .L_284)
	.align		4
.L_284:
        /*05bc*/ 	.word	index@(_ZN4vllm3moe40lora_count_and_sort_expert_tokens_kernelIsEEvPKT_PiS5_S5_miiiS5_S5_b)
        /*05c0*/ 	.word	0x00000000


	//----- nvinfo : EIATTR_MIN_STACK_SIZE
	.align		4
.L_285:
        /*05c4*/ 	.byte	0x04, 0x12
        /*05c6*/ 	.short	(.L_287 - .L_286)
	.align		4
.L_286:
        /*05c8*/ 	.word	index@(_ZN4vllm3moe32moe_lora_align_block_size_kernelIsEEvPT_PilS4_iimiiS4_S4_iS4_S4_S4_iiS4_S4_b)
        /*05cc*/ 	.word	0x00000000


	//----- nvinfo : EIATTR_MIN_STACK_SIZE
	.align		4
.L_287:
        /*05d0*/ 	.byte	0x04, 0x12
        /*05d2*/ 	.short	(.L_289 - .L_288)
	.align		4
.L_288:
        /*05d4*/ 	.word	index@(_ZN4vllm3moe51moe_lora_align_block_size_small_batch_expert_kernelIsLi256EEEvPT_PilS4_iimiiS4_S4_iS4_S4_S4_S4_b)
        /*05d8*/ 	.word	0x00000000


	//----- nvinfo : EIATTR_MIN_STACK_SIZE
	.align		4
.L_289:
        /*05dc*/ 	.byte	0x04, 0x12
        /*05de*/ 	.short	(.L_291 - .L_290)
	.align		4
.L_290:
        /*05e0*/ 	.word	index@(_ZN4vllm3moe40lora_count_and_sort_expert_tokens_kernelIaEEvPKT_PiS5_S5_miiiS5_S5_b)
        /*05e4*/ 	.word	0x00000000


	//----- nvinfo : EIATTR_MIN_STACK_SIZE
	.align		4
.L_291:
        /*05e8*/ 	.byte	0x04, 0x12
        /*05ea*/ 	.short	(.L_293 - .L_292)
	.align		4
.L_292:
        /*05ec*/ 	.word	index@(_ZN4vllm3moe32moe_lora_align_block_size_kernelIaEEvPT_PilS4_iimiiS4_S4_iS4_S4_S4_iiS4_S4_b)
        /*05f0*/ 	.word	0x00000000


	//----- nvinfo : EIATTR_MIN_STACK_SIZE
	.align		4
.L_293:
        /*05f4*/ 	.byte	0x04, 0x12
        /*05f6*/ 	.short	(.L_295 - .L_294)
	.align		4
.L_294:
        /*05f8*/ 	.word	index@(_ZN4vllm3moe51moe_lora_align_block_size_small_batch_expert_kernelIaLi256EEEvPT_PilS4_iimiiS4_S4_iS4_S4_S4_S4_b)
        /*05fc*/ 	.word	0x00000000


	//----- nvinfo : EIATTR_MIN_STACK_SIZE
	.align		4
.L_295:
        /*0600*/ 	.byte	0x04, 0x12
        /*0602*/ 	.short	(.L_297 - .L_296)
	.align		4
.L_296:
        /*0604*/ 	.word	index@(_ZN4vllm3moe40lora_count_and_sort_expert_tokens_kernelIhEEvPKT_PiS5_S5_miiiS5_S5_b)
        /*0608*/ 	.word	0x00000000


	//----- nvinfo : EIATTR_MIN_STACK_SIZE
	.align		4
.L_297:
        /*060c*/ 	.byte	0x04, 0x12
        /*060e*/ 	.short	(.L_299 - .L_298)
	.align		4
.L_298:
        /*0610*/ 	.word	index@(_ZN4vllm3moe32moe_lora_align_block_size_kernelIhEEvPT_PilS4_iimiiS4_S4_iS4_S4_S4_iiS4_S4_b)
        /*0614*/ 	.word	0x00000000


	//----- nvinfo : EIATTR_MIN_STACK_SIZE
	.align		4
.L_299:
        /*0618*/ 	.byte	0x04, 0x12
        /*061a*/ 	.short	(.L_301 - .L_300)
	.align		4
.L_300:
        /*061c*/ 	.word	index@(_ZN4vllm3moe51moe_lora_align_block_size_small_batch_expert_kernelIhLi256EEEvPT_PilS4_iimiiS4_S4_iS4_S4_S4_S4_b)
        /*0620*/ 	.word	0x00000000


	//----- nvinfo : EIATTR_MIN_STACK_SIZE
	.align		4
.L_301:
        /*0624*/ 	.byte	0x04, 0x12
        /*0626*/ 	.short	(.L_303 - .L_302)
	.align		4
.L_302:
        /*0628*/ 	.word	index@(_ZN4vllm3moe14moe_sum_kernelIN3c108BFloat16ELi4EEEvPT_PKS4_i)
        /*062c*/ 	.word	0x00000000


	//----- nvinfo : EIATTR_MIN_STACK_SIZE
	.align		4
.L_303:
        /*0630*/ 	.byte	0x04, 0x12
        /*0632*/ 	.short	(.L_305 - .L_304)
	.align		4
.L_304:
        /*0634*/ 	.word	index@(_ZN4vllm3moe14moe_sum_kernelIN3c104HalfELi4EEEvPT_PKS4_i)
        /*0638*/ 	.word	0x00000000


	//----- nvinfo : EIATTR_MIN_STACK_SIZE
	.align		4
.L_305:
        /*063c*/ 	.byte	0x04, 0x12
        /*063e*/ 	.short	(.L_307 - .L_306)
	.align		4
.L_306:
        /*0640*/ 	.word	index@(_ZN4vllm3moe14moe_sum_kernelIfLi4EEEvPT_PKS2_i)
        /*0644*/ 	.word	0x00000000


	//----- nvinfo : EIATTR_MIN_STACK_SIZE
	.align		4
.L_307:
        /*0648*/ 	.byte	0x04, 0x12
        /*064a*/ 	.short	(.L_309 - .L_308)
	.align		4
.L_308:
        /*064c*/ 	.word	index@(_ZN4vllm3moe14moe_sum_kernelIN3c108BFloat16ELi3EEEvPT_PKS4_i)
        /*0650*/ 	.word	0x00000000


	//----- nvinfo : EIATTR_MIN_STACK_SIZE
	.align		4
.L_309:
        /*0654*/ 	.byte	0x04, 0x12
        /*0656*/ 	.short	(.L_311 - .L_310)
	.align		4
.L_310:
        /*0658*/ 	.word	index@(_ZN4vllm3moe14moe_sum_kernelIN3c104HalfELi3EEEvPT_PKS4_i)
        /*065c*/ 	.word	0x00000000


	//----- nvinfo : EIATTR_MIN_STACK_SIZE
	.align		4
.L_311:
        /*0660*/ 	.byte	0x04, 0x12
        /*0662*/ 	.short	(.L_313 - .L_312)
	.align		4
.L_312:
        /*0664*/ 	.word	index@(_ZN4vllm3moe14moe_sum_kernelIfLi3EEEvPT_PKS2_i)
        /*0668*/ 	.word	0x00000000


	//----- nvinfo : EIATTR_MIN_STACK_SIZE
	.align		4
.L_313:
        /*066c*/ 	.byte	0x04, 0x12
        /*066e*/ 	.short	(.L_315 - .L_314)
	.align		4
.L_314:
        /*0670*/ 	.word	index@(_ZN4vllm3moe14moe_sum_kernelIN3c108BFloat16ELi2EEEvPT_PKS4_i)
        /*0674*/ 	.word	0x00000000


	//----- nvinfo : EIATTR_MIN_STACK_SIZE
	.align		4
.L_315:
        /*0678*/ 	.byte	0x04, 0x12
        /*067a*/ 	.short	(.L_317 - .L_316)
	.align		4
.L_316:
        /*067c*/ 	.word	index@(_ZN4vllm3moe14moe_sum_kernelIN3c104HalfELi2EEEvPT_PKS4_i)
        /*0680*/ 	.word	0x00000000


	//----- nvinfo : EIATTR_MIN_STACK_SIZE
	.align		4
.L_317:
        /*0684*/ 	.byte	0x04, 0x12
        /*0686*/ 	.short	(.L_319 - .L_318)
	.align		4
.L_318:
        /*0688*/ 	.word	index@(_ZN4vllm3moe14moe_sum_kernelIfLi2EEEvPT_PKS2_i)
        /*068c*/ 	.word	0x00000000


	//----- nvinfo : EIATTR_MIN_STACK_SIZE
	.align		4
.L_319:
        /*0690*/ 	.byte	0x04, 0x12
        /*0692*/ 	.short	(.L_321 - .L_320)
	.align		4
.L_320:
        /*0694*/ 	.word	index@(_ZN4vllm3moe35count_and_sort_expert_tokens_kernelImEEvPKT_PiS5_S5_miiib)
        /*0698*/ 	.word	0x00000000


	//----- nvinfo : EIATTR_MIN_STACK_SIZE
	.align		4
.L_321:
        /*069c*/ 	.byte	0x04, 0x12
        /*069e*/ 	.short	(.L_323 - .L_322)
	.align		4
.L_322:
        /*06a0*/ 	.word	index@(_ZN4vllm3moe27moe_align_block_size_kernelImEEvPKT_PiS5_S5_S5_iiiimS5_iib)
        /*06a4*/ 	.word	0x00000000


	//----- nvinfo : EIATTR_MIN_STACK_SIZE
	.align		4
.L_323:
        /*06a8*/ 	.byte	0x04, 0x12
        /*06aa*/ 	.short	(.L_325 - .L_324)
	.align		4
.L_324:
        /*06ac*/ 	.word	index@(_ZN4vllm3moe46moe_align_block_size_small_batch_expert_kernelImLi256EEEvPKT_PiS5_S5_S5_iimiib)
        /*06b0*/ 	.word	0x00000000


	//----- nvinfo : EIATTR_MIN_STACK_SIZE
	.align		4
.L_325:
        /*06b4*/ 	.byte	0x04, 0x12
        /*06b6*/ 	.short	(.L_327 - .L_326)
	.align		4
.L_326:
        /*06b8*/ 	.word	index@(_ZN4vllm3moe35count_and_sort_expert_tokens_kernelIjEEvPKT_PiS5_S5_miiib)
        /*06bc*/ 	.word	0x00000000


	//----- nvinfo : EIATTR_MIN_STACK_SIZE
	.align		4
.L_327:
        /*06c0*/ 	.byte	0x04, 0x12
        /*06c2*/ 	.short	(.L_329 - .L_328)
	.align		4
.L_328:
        /*06c4*/ 	.word	index@(_ZN4vllm3moe27moe_align_block_size_kernelIjEEvPKT_PiS5_S5_S5_iiiimS5_iib)
        /*06c8*/ 	.word	0x00000000


	//----- nvinfo : EIATTR_MIN_STACK_SIZE
	.align		4
.L_329:
        /*06cc*/ 	.byte	0x04, 0x12
        /*06ce*/ 	.short	(.L_331 - .L_330)
	.align		4
.L_330:
        /*06d0*/ 	.word	index@(_ZN4vllm3moe46moe_align_block_size_small_batch_expert_kernelIjLi256EEEvPKT_PiS5_S5_S5_iimiib)
        /*06d4*/ 	.word	0x00000000


	//----- nvinfo : EIATTR_MIN_STACK_SIZE
	.align		4
.L_331:
        /*06d8*/ 	.byte	0x04, 0x12
        /*06da*/ 	.short	(.L_333 - .L_332)
	.align		4
.L_332:
        /*06dc*/ 	.word	index@(_ZN4vllm3moe35count_and_sort_expert_tokens_kernelItEEvPKT_PiS5_S5_miiib)
        /*06e0*/ 	.word	0x00000000


	//----- nvinfo : EIATTR_MIN_STACK_SIZE
	.align		4
.L_333:
        /*06e4*/ 	.byte	0x04, 0x12
        /*06e6*/ 	.short	(.L_335 - .L_334)
	.align		4
.L_334:
        /*06e8*/ 	.word	index@(_ZN4vllm3moe27moe_align_block_size_kernelItEEvPKT_PiS5_S5_S5_iiiimS5_iib)
        /*06ec*/ 	.word	0x00000000


	//----- nvinfo : EIATTR_MIN_STACK_SIZE
	.align		4
.L_335:
        /*06f0*/ 	.byte	0x04, 0x12
        /*06f2*/ 	.short	(.L_337 - .L_336)
	.align		4
.L_336:
        /*06f4*/ 	.word	index@(_ZN4vllm3moe46moe_align_block_size_small_batch_expert_kernelItLi256EEEvPKT_PiS5_S5_S5_iimiib)
        /*06f8*/ 	.word	0x00000000


	//----- nvinfo : EIATTR_MIN_STACK_SIZE
	.align		4
.L_337:
        /*06fc*/ 	.byte	0x04, 0x12
        /*06fe*/ 	.short	(.L_339 - .L_338)
	.align		4
.L_338:
        /*0700*/ 	.word	index@(_ZN4vllm3moe35count_and_sort_expert_tokens_kernelIlEEvPKT_PiS5_S5_miiib)
        /*0704*/ 	.word	0x00000000


	//----- nvinfo : EIATTR_MIN_STACK_SIZE
	.align		4
.L_339:
        /*0708*/ 	.byte	0x04, 0x12
        /*070a*/ 	.short	(.L_341 - .L_340)
	.align		4
.L_340:
        /*070c*/ 	.word	index@(_ZN4vllm3moe27moe_align_block_size_kernelIlEEvPKT_PiS5_S5_S5_iiiimS5_iib)
        /*0710*/ 	.word	0x00000000


	//----- nvinfo : EIATTR_MIN_STACK_SIZE
	.align		4
.L_341:
        /*0714*/ 	.byte	0x04, 0x12
        /*0716*/ 	.short	(.L_343 - .L_342)
	.align		4
.L_342:
        /*0718*/ 	.word	index@(_ZN4vllm3moe46moe_align_block_size_small_batch_expert_kernelIlLi256EEEvPKT_PiS5_S5_S5_iimiib)
        /*071c*/ 	.word	0x00000000


	//----- nvinfo : EIATTR_MIN_STACK_SIZE
	.align		4
.L_343:
        /*0720*/ 	.byte	0x04, 0x12
        /*0722*/ 	.short	(.L_345 - .L_344)
	.align		4
.L_344:
        /*0724*/ 	.word	index@(_ZN4vllm3moe35count_and_sort_expert_tokens_kernelIiEEvPKT_PiS5_S5_miiib)
        /*0728*/ 	.word	0x00000000


	//----- nvinfo : EIATTR_MIN_STACK_SIZE
	.align		4
.L_345:
        /*072c*/ 	.byte	0x04, 0x12
        /*072e*/ 	.short	(.L_347 - .L_346)
	.align		4
.L_346:
        /*0730*/ 	.word	index@(_ZN4vllm3moe27moe_align_block_size_kernelIiEEvPKT_PiS5_S5_S5_iiiimS5_iib)
        /*0734*/ 	.word	0x00000000


	//----- nvinfo : EIATTR_MIN_STACK_SIZE
	.align		4
.L_347:
        /*0738*/ 	.byte	0x04, 0x12
        /*073a*/ 	.short	(.L_349 - .L_348)
	.align		4
.L_348:
        /*073c*/ 	.word	index@(_ZN4vllm3moe46moe_align_block_size_small_batch_expert_kernelIiLi256EEEvPKT_PiS5_S5_S5_iimiib)
        /*0740*/ 	.word	0x00000000


	//----- nvinfo : EIATTR_MIN_STACK_SIZE
	.align		4
.L_349:
        /*0744*/ 	.byte	0x04, 0x12
        /*0746*/ 	.short	(.L_351 - .L_350)
	.align		4
.L_350:
        /*0748*/ 	.word	index@(_ZN4vllm3moe35count_and_sort_expert_tokens_kernelIsEEvPKT_PiS5_S5_miiib)
        /*074c*/ 	.word	0x00000000


	//----- nvinfo : EIATTR_MIN_STACK_SIZE
	.align		4
.L_351:
        /*0750*/ 	.byte	0x04, 0x12
        /*0752*/ 	.short	(.L_353 - .L_352)
	.align		4
.L_352:
        /*0754*/ 	.word	index@(_ZN4vllm3moe27moe_align_block_size_kernelIsEEvPKT_PiS5_S5_S5_iiiimS5_iib)
        /*0758*/ 	.word	0x00000000


	//----- nvinfo : EIATTR_MIN_STACK_SIZE
	.align		4
.L_353:
        /*075c*/ 	.byte	0x04, 0x12
        /*075e*/ 	.short	(.L_355 - .L_354)
	.align		4
.L_354:
        /*0760*/ 	.word	index@(_ZN4vllm3moe46moe_align_block_size_small_batch_expert_kernelIsLi256EEEvPKT_PiS5_S5_S5_iimiib)
        /*0764*/ 	.word	0x00000000


	//----- nvinfo : EIATTR_MIN_STACK_SIZE
	.align		4
.L_355:
        /*0768*/ 	.byte	0x04, 0x12
        /*076a*/ 	.short	(.L_357 - .L_356)
	.align		4
.L_356:
        /*076c*/ 	.word	index@(_ZN4vllm3moe35count_and_sort_expert_tokens_kernelIaEEvPKT_PiS5_S5_miiib)
        /*0770*/ 	.word	0x00000000


	//----- nvinfo : EIATTR_MIN_STACK_SIZE
	.align		4
.L_357:
        /*0774*/ 	.byte	0x04, 0x12
        /*0776*/ 	.short	(.L_359 - .L_358)
	.align		4
.L_358:
        /*0778*/ 	.word	index@(_ZN4vllm3moe27moe_align_block_size_kernelIaEEvPKT_PiS5_S5_S5_iiiimS5_iib)
        /*077c*/ 	.word	0x00000000


	//----- nvinfo : EIATTR_MIN_STACK_SIZE
	.align		4
.L_359:
        /*0780*/ 	.byte	0x04, 0x12
        /*0782*/ 	.short	(.L_361 - .L_360)
	.align		4
.L_360:
        /*0784*/ 	.word	index@(_ZN4vllm3moe46moe_align_block_size_small_batch_expert_kernelIaLi256EEEvPKT_PiS5_S5_S5_iimiib)
        /*0788*/ 	.word	0x00000000


	//----- nvinfo : EIATTR_MIN_STACK_SIZE
	.align		4
.L_361:
        /*078c*/ 	.byte	0x04, 0x12
        /*078e*/ 	.short	(.L_363 - .L_362)
	.align		4
.L_362:
        /*0790*/ 	.word	index@(_ZN4vllm3moe35count_and_sort_expert_tokens_kernelIhEEvPKT_PiS5_S5_miiib)
        /*0794*/ 	.word	0x00000000


	//----- nvinfo : EIATTR_MIN_STACK_SIZE
	.align		4
.L_363:
        /*0798*/ 	.byte	0x04, 0x12
        /*079a*/ 	.short	(.L_365 - .L_364)
	.align		4
.L_364:
        /*079c*/ 	.word	index@(_ZN4vllm3moe27moe_align_block_size_kernelIhEEvPKT_PiS5_S5_S5_iiiimS5_iib)
        /*07a0*/ 	.word	0x00000000


	//----- nvinfo : EIATTR_MIN_STACK_SIZE
	.align		4
.L_365:
        /*07a4*/ 	.byte	0x04, 0x12
        /*07a6*/ 	.short	(.L_367 - .L_366)
	.align		4
.L_366:
        /*07a8*/ 	.word	index@(_ZN4vllm3moe46moe_align_block_size_small_batch_expert_kernelIhLi256EEEvPKT_PiS5_S5_S5_iimiib)
        /*07ac*/ 	.word	0x00000000


	//----- nvinfo : EIATTR_MIN_STACK_SIZE
	.align		4
.L_367:
        /*07b0*/ 	.byte	0x04, 0x12
        /*07b2*/ 	.short	(.L_369 - .L_368)
	.align		4
.L_368:
        /*07b4*/ 	.word	index@(_ZN3cub17CUB_300001_SM_9006detail11EmptyKernelIvEEvv)
        /*07b8*/ 	.word	0x00000000
.L_369:


//--------------------- .nv.compat                --------------------------
	.section	.nv.compat,"",@"SHT_CUDA_COMPAT_INFO"
	.align	4
        /*0000*/ 	.byte	0x02, 0x09, 0x01, 0x00, 0x02, 0x02, 0x01, 0x00, 0x02, 0x05, 0x05, 0x00, 0x03, 0x07, 0x01, 0x01
        /*0010*/ 	.byte	0x02, 0x03, 0x00, 0x00, 0x02, 0x06, 0x01, 0x00, 0x04, 0x0b, 0x08, 0x00, 0x00, 0x00, 0x00, 0x00
        /*0020*/ 	.byte	0x00, 0x00, 0x00, 0x00


//--------------------- .nv.info._ZN4vllm3moe28batched_moe_align_block_size35batched_moe_align_block_size_kernelEiiiPKiPiS4_S4_ --------------------------
	.section	.nv.info._ZN4vllm3moe28batched_moe_align_block_size35batched_moe_align_block_size_kernelEiiiPKiPiS4_S4_,"",@"SHT_CUDA_INFO"
	.sectionflags	@""
	.align	4


	//----- nvinfo : EIATTR_CUDA_API_VERSION
	.align		4
        /*0000*/ 	.byte	0x04, 0x37
        /*0002*/ 	.short	(.L_371 - .L_370)
.L_370:
        /*0004*/ 	.word	0x00000082


	//----- nvinfo : EIATTR_KPARAM_INFO
	.align		4
.L_371:
        /*0008*/ 	.byte	0x04, 0x17
        /*000a*/ 	.short	(.L_373 - .L_372)
.L_372:
        /*000c*/ 	.word	0x00000000
        /*0010*/ 	.short	0x0006
        /*0012*/ 	.short	0x0028
        /*0014*/ 	.byte	0x00, 0xf0, 0x21, 0x00


	//----- nvinfo : EIATTR_KPARAM_INFO
	.align		4
.L_373:
        /*0018*/ 	.byte	0x04, 0x17
        /*001a*/ 	.short	(.L_375 - .L_374)
.L_374:
        /*001c*/ 	.word	0x00000000
        /*0020*/ 	.short	0x0005
        /*0022*/ 	.short	0x0020
        /*0024*/ 	.byte	0x00, 0xf0, 0x21, 0x00


	//----- nvinfo : EIATTR_KPARAM_INFO
	.align		4
.L_375:
        /*0028*/ 	.byte	0x04, 0x17
        /*002a*/ 	.short	(.L_377 - .L_376)
.L_376:
        /*002c*/ 	.word	0x00000000
        /*0030*/ 	.short	0x0004
        /*0032*/ 	.short	0x0018
        /*0034*/ 	.byte	0x00, 0xf0, 0x21, 0x00


	//----- nvinfo : EIATTR_KPARAM_INFO
	.align		4
.L_377:
        /*0038*/ 	.byte	0x04, 0x17
        /*003a*/ 	.short	(.L_379 - .L_378)
.L_378:
        /*003c*/ 	.word	0x00000000
        /*0040*/ 	.short	0x0003
        /*0042*/ 	.short	0x0010
        /*0044*/ 	.byte	0x00, 0xf0, 0x21, 0x00


	//----- nvinfo : EIATTR_KPARAM_INFO
	.align		4
.L_379:
        /*0048*/ 	.byte	0x04, 0x17
        /*004a*/ 	.short	(.L_381 - .L_380)
.L_380:
        /*004c*/ 	.word	0x00000000
        /*0050*/ 	.short	0x0002
        /*0052*/ 	.short	0x0008
        /*0054*/ 	.byte	0x00, 0xf0, 0x11, 0x00


	//----- nvinfo : EIATTR_KPARAM_INFO
	.align		4
.L_381:
        /*0058*/ 	.byte	0x04, 0x17
        /*005a*/ 	.short	(.L_383 - .L_382)
.L_382:
        /*005c*/ 	.word	0x00000000
        /*0060*/ 	.short	0x0001
        /*0062*/ 	.short	0x0004
        /*0064*/ 	.byte	0x00, 0xf0, 0x11, 0x00


	//----- nvinfo : EIATTR_KPARAM_INFO
	.align		4
.L_383:
        /*0068*/ 	.byte	0x04, 0x17
        /*006a*/ 	.short	(.L_385 - .L_384)
.L_384:
        /*006c*/ 	.word	0x00000000
        /*0070*/ 	.short	0x0000
        /*0072*/ 	.short	0x0000
        /*0074*/ 	.byte	0x00, 0xf0, 0x11, 0x00


	//----- nvinfo : EIATTR_SPARSE_MMA_MASK
	.align		4
.L_385:
        /*0078*/ 	.byte	0x03, 0x50
        /*007a*/ 	.short	0x0000


	//----- nvinfo : EIATTR_MAXREG_COUNT
	.align		4
        /*007c*/ 	.byte	0x03, 0x1b
        /*007e*/ 	.short	0x00ff


	//----- nvinfo : EIATTR_NUM_BARRIERS
	.align		4
        /*0080*/ 	.byte	0x02, 0x4c
        /*0082*/ 	.byte	0x01
	.zero		1


	//----- nvinfo : EIATTR_MERCURY_ISA_VERSION
	.align		4
        /*0084*/ 	.byte	0x03, 0x5f
        /*0086*/ 	.short	0x0101


	//----- nvinfo : EIATTR_COOP_GROUP_MASK_REGIDS
	.align		4
        /*0088*/ 	.byte	0x04, 0x29
        /*008a*/ 	.short	(.L_387 - .L_386)


	//   ....[0]....
.L_386:
        /*008c*/ 	.word	0xffffffff


	//   ....[1]....
        /*0090*/ 	.word	0xffffffff


	//   ....[2]....
        /*0094*/ 	.word	0xffffffff


	//   ....[3]....
        /*0098*/ 	.word	0xffffffff


	//   ....[4]....
        /*009c*/ 	.word	0xffffffff


	//   ....[5]....
        /*00a0*/ 	.word	0x05000027


	//   ....[6]....
        /*00a4*/ 	.word	0x05000027


	//   ....[7]....
        /*00a8*/ 	.word	0x05000027


	//   ....[8]....
        /*00ac*/ 	.word	0x05000027


	//   ....[9]....
        /*00b0*/ 	.word	0x05000027


	//----- nvinfo : EIATTR_COOP_GROUP_INSTR_OFFSETS
	.align		4
.L_387:
        /*00b4*/ 	.byte	0x04, 0x28
        /*00b6*/ 	.short	(.L_389 - .L_388)


	//   ....[0]....
.L_388:
        /*00b8*/ 	.word	0x000009d0


	//   ....[1]....
        /*00bc*/ 	.word	0x000009f0


	//   ....[2]....
        /*00c0*/ 	.word	0x00000a10


	//   ....[3]....
        /*00c4*/ 	.word	0x00000a30


	//   ....[4]....
        /*00c8*/ 	.word	0x00000a50


	//   ....[5]....
        /*00cc*/ 	.word	0x00001e50


	//   ....[6]....
        /*00d0*/ 	.word	0x00001ed0


	//   ....[7]....
        /*00d4*/ 	.word	0x00001f50


	//   ....[8]....
        /*00d8*/ 	.word	0x00001fd0


	//   ....[9]....
        /*00dc*/ 	.word	0x00002050


	//----- nvinfo : EIATTR_EXIT_INSTR_OFFSETS
	.align		4
.L_389:
        /*00e0*/ 	.byte	0x04, 0x1c
        /*00e2*/ 	.short	(.L_391 - .L_390)


	//   ....[0]....
.L_390:
        /*00e4*/ 	.word	0x00000f90


	//   ....[1]....
        /*00e8*/ 	.word	0x000014c0


	//   ....[2]....
        /*00ec*/ 	.word	0x00001cd0


	//   ....[3]....
        /*00f0*/ 	.word	0x00001df0


	//----- nvinfo : EIATTR_CRS_STACK_SIZE
	.align		4
.L_391:
        /*00f4*/ 	.byte	0x04, 0x1e
        /*00f6*/ 	.short	(.L_393 - .L_392)
.L_392:
        /*00f8*/ 	.word	0x00000000


	//----- nvinfo : EIATTR_CBANK_PARAM_SIZE
	.align		4
.L_393:
        /*00fc*/ 	.byte	0x03, 0x19
        /*00fe*/ 	.short	0x0030


	//----- nvinfo : EIATTR_PARAM_CBANK
	.align		4
        /*0100*/ 	.byte	0x04, 0x0a
        /*0102*/ 	.short	(.L_395 - .L_394)
	.align		4
.L_394:
        /*0104*/ 	.word	index@(.nv.constant0._ZN4vllm3moe28batched_moe_align_block_size35batched_moe_align_block_size_kernelEiiiPKiPiS4_S4_)
        /*0108*/ 	.short	0x0210
        /*010a*/ 	.short	0x0030


	//----- nvinfo : EIATTR_SW_WAR
	.align		4
.L_395:
        /*010c*/ 	.byte	0x04, 0x36
        /*010e*/ 	.short	(.L_397 - .L_396)
.L_396:
        /*0110*/ 	.word	0x00000008
.L_397:


//--------------------- .nv.info._ZN4vllm3moe40lora_count_and_sort_expert_tokens_kernelIlEEvPKT_PiS5_S5_miiiS5_S5_b --------------------------
	.section	.nv.info._ZN4vllm3moe40lora_count_and_sort_expert_tokens_kernelIlEEvPKT_PiS5_S5_miiiS5_S5_b,"",@"SHT_CUDA_INFO"
	.sectionflags	@""
	.align	4


	//----- nvinfo : EIATTR_CUDA_API_VERSION
	.align		4
        /*0000*/ 	.byte	0x04, 0x37
        /*0002*/ 	.short	(.L_399 - .L_398)
.L_398:
        /*0004*/ 	.word	0x00000082


	//----- nvinfo : EIATTR_KPARAM_INFO
	.align		4
.L_399:
        /*0008*/ 	.byte	0x04, 0x17
        /*000a*/ 	.short	(.L_401 - .L_400)
.L_400:
        /*000c*/ 	.word	0x00000000
        /*0010*/ 	.short	0x000a
        /*0012*/ 	.short	0x0048
        /*0014*/ 	.byte	0x00, 0xf0, 0x05, 0x00


	//----- nvinfo : EIATTR_KPARAM_INFO
	.align		4
.L_401:
        /*0018*/ 	.byte	0x04, 0x17
        /*001a*/ 	.short	(.L_403 - .L_402)
.L_402:
        /*001c*/ 	.word	0x00000000
        /*0020*/ 	.short	0x0009
        /*0022*/ 	.short	0x0040
        /*0024*/ 	.byte	0x00, 0xf0, 0x21, 0x00


	//----- nvinfo : EIATTR_KPARAM_INFO
	.align		4
.L_403:
        /*0028*/ 	.byte	0x04, 0x17
        /*002a*/ 	.short	(.L_405 - .L_404)
.L_404:
        /*002c*/ 	.word	0x00000000
        /*0030*/ 	.short	0x0008
        /*0032*/ 	.short	0x0038
        /*0034*/ 	.byte	0x00, 0xf0, 0x21, 0x00


	//----- nvinfo : EIATTR_KPARAM_INFO
	.align		4
.L_405:
        /*0038*/ 	.byte	0x04, 0x17
        /*003a*/ 	.short	(.L_407 - .L_406)
.L_406:
        /*003c*/ 	.word	0x00000000
        /*0040*/ 	.short	0x0007
        /*0042*/ 	.short	0x0030
        /*0044*/ 	.byte	0x00, 0xf0, 0x11, 0x00


	//----- nvinfo : EIATTR_KPARAM_INFO
	.align		4
.L_407:
        /*0048*/ 	.byte	0x04, 0x17
        /*004a*/ 	.short	(.L_409 - .L_408)
.L_408:
        /*004c*/ 	.word	0x00000000
        /*0050*/ 	.short	0x0006
        /*0052*/ 	.short	0x002c
        /*0054*/ 	.byte	0x00, 0xf0, 0x11, 0x00


	//----- nvinfo : EIATTR_KPARAM_INFO
	.align		4
.L_409:
        /*0058*/ 	.byte	0x04, 0x17
        /*005a*/ 	.short	(.L_411 - .L_410)
.L_410:
        /*005c*/ 	.word	0x00000000
        /*0060*/ 	.short	0x0005
        /*0062*/ 	.short	0x0028
        /*0064*/ 	.byte	0x00, 0xf0, 0x11, 0x00


	//----- nvinfo : EIATTR_KPARAM_INFO
	.align		4
.L_411:
        /*0068*/ 	.byte	0x04, 0x17
        /*006a*/ 	.short	(.L_413 - .L_412)
.L_412:
        /*006c*/ 	.word	0x00000000
        /*0070*/ 	.short	0x0004
        /*0072*/ 	.short	0x0020
        /*0074*/ 	.byte	0x00, 0xf0, 0x21, 0x00


	//----- nvinfo : EIATTR_KPARAM_INFO
	.align		4
.L_413:
        /*0078*/ 	.byte	0x04, 0x17
        /*007a*/ 	.short	(.L_415 - .L_414)
.L_414:
        /*007c*/ 	.word	0x00000000
        /*0080*/ 	.short	0x0003
        /*0082*/ 	.short	0x0018
        /*0084*/ 	.byte	0x00, 0xf0, 0x21, 0x00


	//----- nvinfo : EIATTR_KPARAM_INFO
	.align		4
.L_415:
        /*0088*/ 	.byte	0x04, 0x17
        /*008a*/ 	.short	(.L_417 - .L_416)
.L_416:
        /*008c*/ 	.word	0x00000000
        /*0090*/ 	.short	0x0002
        /*0092*/ 	.short	0x0010
        /*0094*/ 	.byte	0x00, 0xf0, 0x21, 0x00


	//----- nvinfo : EIATTR_KPARAM_INFO
	.align		4
.L_417:
        /*0098*/ 	.byte	0x04, 0x17
        /*009a*/ 	.short	(.L_419 - .L_418)
.L_418:
        /*009c*/ 	.word	0x00000000
        /*00a0*/ 	.short	0x0001
        /*00a2*/ 	.short	0x0008
        /*00a4*/ 	.byte	0x00, 0xf0, 0x21, 0x00


	//----- nvinfo : EIATTR_KPARAM_INFO
	.align		4
.L_419:
        /*00a8*/ 	.byte	0x04, 0x17
        /*00aa*/ 	.short	(.L_421 - .L_420)
.L_420:
        /*00ac*/ 	.word	0x00000000
        /*00b0*/ 	.short	0x0000
        /*00b2*/ 	.short	0x0000
        /*00b4*/ 	.byte	0x00, 0xf0, 0x21, 0x00


	//----- nvinfo : EIATTR_SPARSE_MMA_MASK
	.align		4
.L_421:
        /*00b8*/ 	.byte	0x03, 0x50
        /*00ba*/ 	.short	0x0000


	//----- nvinfo : EIATTR_MAXREG_COUNT
	.align		4
        /*00bc*/ 	.byte	0x03, 0x1b
        /*00be*/ 	.short	0x00ff


	//----- nvinfo : EIATTR_MERCURY_ISA_VERSION
	.align		4
        /*00c0*/ 	.byte	0x03, 0x5f
        /*00c2*/ 	.short	0x0101


	//----- nvinfo : EIATTR_EXIT_INSTR_OFFSETS
	.align		4
        /*00c4*/ 	.byte	0x04, 0x1c
        /*00c6*/ 	.short	(.L_423 - .L_422)


	//   ....[0]....
.L_422:
        /*00c8*/ 	.word	0x00000070


	//   ....[1]....
        /*00cc*/ 	.word	0x00000330


	//   ....[2]....
        /*00d0*/ 	.word	0x00000900


	//   ....[3]....
        /*00d4*/ 	.word	0x00000dd0


	//   ....[4]....
        /*00d8*/ 	.word	0x00000f30


	//----- nvinfo : EIATTR_CRS_STACK_SIZE
	.align		4
.L_423:
        /*00dc*/ 	.byte	0x04, 0x1e
        /*00de*/ 	.short	(.L_425 - .L_424)
.L_424:
        /*00e0*/ 	.word	0x00000000


	//----- nvinfo : EIATTR_CBANK_PARAM_SIZE
	.align		4
.L_425:
        /*00e4*/ 	.byte	0x03, 0x19
        /*00e6*/ 	.short	0x0049


	//----- nvinfo : EIATTR_PARAM_CBANK
	.align		4
        /*00e8*/ 	.byte	0x04, 0x0a
        /*00ea*/ 	.short	(.L_427 - .L_426)
	.align		4
.L_426:
        /*00ec*/ 	.word	index@(.nv.constant0._ZN4vllm3moe40lora_count_and_sort_expert_tokens_kernelIlEEvPKT_PiS5_S5_miiiS5_S5_b)
        /*00f0*/ 	.short	0x0210
        /*00f2*/ 	.short	0x0049


	//----- nvinfo : EIATTR_SW_WAR
	.align		4
.L_427:
        /*00f4*/ 	.byte	0x04, 0x36
        /*00f6*/ 	.short	(.L_429 - .L_428)
.L_428:
        /*00f8*/ 	.word	0x00000008
.L_429:


//--------------------- .nv.info._ZN4vllm3moe32moe_lora_align_block_size_kernelIlEEvPT_PilS4_iimiiS4_S4_iS4_S4_S4_iiS4_S4_b --------------------------
	.section	.nv.info._ZN4vllm3moe32moe_lora_align_block_size_kernelIlEEvPT_PilS4_iimiiS4_S4_iS4_S4_S4_iiS4_S4_b,"",@"SHT_CUDA_INFO"
	.sectionflags	@""
	.align	4


	//----- nvinfo : EIATTR_CUDA_API_VERSION
	.align		4
        /*0000*/ 	.byte	0x04, 0x37
        /*0002*/ 	.short	(.L_431 - .L_430)
.L_430:
        /*0004*/ 	.word	0x00000082


	//----- nvinfo : EIATTR_KPARAM_INFO
	.align		4
.L_431:
        /*0008*/ 	.byte	0x04, 0x17
        /*000a*/ 	.short	(.L_433 - .L_432)
.L_432:
        /*000c*/ 	.word	0x00000000
        /*0010*/ 	.short	0x0013
        /*0012*/ 	.short	0x0080
        /*0014*/ 	.byte	0x00, 0xf0, 0x05, 0x00


	//----- nvinfo : EIATTR_KPARAM_INFO
	.align		4
.L_433:
        /*0018*/ 	.byte	0x04, 0x17
        /*001a*/ 	.short	(.L_435 - .L_434)
.L_434:
        /*001c*/ 	.word	0x00000000
        /*0020*/ 	.short	0x0012
        /*0022*/ 	.short	0x0078
        /*0024*/ 	.byte	0x00, 0xf0, 0x21, 0x00


	//----- nvinfo : EIATTR_KPARAM_INFO
	.align		4
.L_435:
        /*0028*/ 	.byte	0x04, 0x17
        /*002a*/ 	.short	(.L_437 - .L_436)
.L_436:
        /*002c*/ 	.word	0x00000000
        /*0030*/ 	.short	0x0011
        /*0032*/ 	.short	0x0070
        /*0034*/ 	.byte	0x00, 0xf0, 0x21, 0x00


	//----- nvinfo : EIATTR_KPARAM_INFO
	.align		4
.L_437:
        /*0038*/ 	.byte	0x04, 0x17
        /*003a*/ 	.short	(.L_439 - .L_438)
.L_438:
        /*003c*/ 	.word	0x00000000
        /*0040*/ 	.short	0x0010
        /*0042*/ 	.short	0x006c
        /*0044*/ 	.byte	0x00, 0xf0, 0x11, 0x00


	//----- nvinfo : EIATTR_KPARAM_INFO
	.align		4
.L_439:
        /*0048*/ 	.byte	0x04, 0x17
        /*004a*/ 	.short	(.L_441 - .L_440)
.L_440:
        /*004c*/ 	.word	0x00000000
        /*0050*/ 	.short	0x000f
        /*0052*/ 	.short	0x0068
        /*0054*/ 	.byte	0x00, 0xf0, 0x11, 0x00


	//----- nvinfo : EIATTR_KPARAM_INFO
	.align		4
.L_441:
        /*0058*/ 	.byte	0x04, 0x17
        /*005a*/ 	.short	(.L_443 - .L_442)
.L_442:
        /*005c*/ 	.word	0x00000000
        /*0060*/ 	.short	0x000e
        /*0062*/ 	.short	0x0060
        /*0064*/ 	.byte	0x00, 0xf0, 0x21, 0x00


	//----- nvinfo : EIATTR_KPARAM_INFO
	.align		4
.L_443:
        /*0068*/ 	.byte	0x04, 0x17
        /*006a*/ 	.short	(.L_445 - .L_444)
.L_444:
        /*006c*/ 	.word	0x00000000
        /*0070*/ 	.short	0x000d
        /*0072*/ 	.short	0x0058
        /*0074*/ 	.byte	0x00, 0xf0, 0x21, 0x00


	//----- nvinfo : EIATTR_KPARAM_INFO
	.align		4
.L_445:
        /*0078*/ 	.byte	0x04, 0x17
        /*007a*/ 	.short	(.L_447 - .L_446)
.L_446:
        /*007c*/ 	.word	0x00000000
        /*0080*/ 	.short	0x000c
        /*0082*/ 	.short	0x0050
        /*0084*/ 	.byte	0x00, 0xf0, 0x21, 0x00


	//----- nvinfo : EIATTR_KPARAM_INFO
	.align		4
.L_447:
        /*0088*/ 	.byte	0x04, 0x17
        /*008a*/ 	.short	(.L_449 - .L_448)
.L_448:
        /*008c*/ 	.word	0x00000000
        /*0090*/ 	.short	0x000b
        /*0092*/ 	.short	0x0048
        /*0094*/ 	.byte	0x00, 0xf0, 0x11, 0x00


	//----- nvinfo : EIATTR_KPARAM_INFO
	.align		4
.L_449:
        /*0098*/ 	.byte	0x04, 0x17
        /*009a*/ 	.short	(.L_451 - .L_450)
.L_450:
        /*009c*/ 	.word	0x00000000
        /*00a0*/ 	.short	0x000a
        /*00a2*/ 	.short	0x0040
        /*00a4*/ 	.byte	0x00, 0xf0, 0x21, 0x00


	//----- nvinfo : EIATTR_KPARAM_INFO
	.align		4
.L_451:
        /*00a8*/ 	.byte	0x04, 0x17
        /*00aa*/ 	.short	(.L_453 - .L_452)
.L_452:
        /*00ac*/ 	.word	0x00000000
        /*00b0*/ 	.short	0x0009
        /*00b2*/ 	.short	0x0038
        /*00b4*/ 	.byte	0x00, 0xf0, 0x21, 0x00


	//----- nvinfo : EIATTR_KPARAM_INFO
	.align		4
.L_453:
        /*00b8*/ 	.byte	0x04, 0x17
        /*00ba*/ 	.short	(.L_455 - .L_454)
.L_454:
        /*00bc*/ 	.word	0x00000000
        /*00c0*/ 	.short	0x0008
        /*00c2*/ 	.short	0x0034
        /*00c4*/ 	.byte	0x00, 0xf0, 0x11, 0x00


	//----- nvinfo : EIATTR_KPARAM_INFO
	.align		4
.L_455:
        /*00c8*/ 	.byte	0x04, 0x17
        /*00ca*/ 	.short	(.L_457 - .L_456)
.L_456:
        /*00cc*/ 	.word	0x00000000
        /*00d0*/ 	.short	0x0007
        /*00d2*/ 	.short	0x0030
        /*00d4*/ 	.byte	0x00, 0xf0, 0x11, 0x00


	//----- nvinfo : EIATTR_KPARAM_INFO
	.align		4
.L_457:
        /*00d8*/ 	.byte	0x04, 0x17
        /*00da*/ 	.short	(.L_459 - .L_458)
.L_458:
        /*00dc*/ 	.word	0x00000000
        /*00e0*/ 	.short	0x0006
        /*00e2*/ 	.short	0x0028
        /*00e4*/ 	.byte	0x00, 0xf0, 0x21, 0x00


	//----- nvinfo : EIATTR_KPARAM_INFO
	.align		4
.L_459:
        /*00e8*/ 	.byte	0x04, 0x17
        /*00ea*/ 	.short	(.L_461 - .L_460)
.L_460:
        /*00ec*/ 	.word	0x00000000
        /*00f0*/ 	.short	0x0005
        /*00f2*/ 	.short	0x0024
        /*00f4*/ 	.byte	0x00, 0xf0, 0x11, 0x00


	//----- nvinfo : EIATTR_KPARAM_INFO
	.align		4
.L_461:
        /*00f8*/ 	.byte	0x04, 0x17
        /*00fa*/ 	.short	(.L_463 - .L_462)
.L_462:
        /*00fc*/ 	.word	0x00000000
        /*0100*/ 	.short	0x0004
        /*0102*/ 	.short	0x0020
        /*0104*/ 	.byte	0x00, 0xf0, 0x11, 0x00


	//----- nvinfo : EIATTR_KPARAM_INFO
	.align		4
.L_463:
        /*0108*/ 	.byte	0x04, 0x17
        /*010a*/ 	.short	(.L_465 - .L_464)
.L_464:
        /*010c*/ 	.word	0x00000000
        /*0110*/ 	.short	0x0003
        /*0112*/ 	.short	0x0018
        /*0114*/ 	.byte	0x00, 0xf0, 0x21, 0x00


	//----- nvinfo : EIATTR_KPARAM_INFO
	.align		4
.L_465:
        /*0118*/ 	.byte	0x04, 0x17
        /*011a*/ 	.short	(.L_467 - .L_466)
.L_466:
        /*011c*/ 	.word	0x00000000
        /*0120*/ 	.short	0x0002
        /*0122*/ 	.short	0x0010
        /*0124*/ 	.byte	0x00, 0xf0, 0x21, 0x00


	//----- nvinfo : EIATTR_KPARAM_INFO
	.align		4
.L_467:
        /*0128*/ 	.byte	0x04, 0x17
        /*012a*/ 	.short	(.L_469 - .L_468)
.L_468:
        /*012c*/ 	.word	0x00000000
        /*0130*/ 	.short	0x0001
        /*0132*/ 	.short	0x0008
        /*0134*/ 	.byte	0x00, 0xf0, 0x21, 0x00


	//----- nvinfo : EIATTR_KPARAM_INFO
	.align		4
.L_469:
        /*0138*/ 	.byte	0x04, 0x17
        /*013a*/ 	.short	(.L_471 - .L_470)
.L_470:
        /*013c*/ 	.word	0x00000000
        /*0140*/ 	.short	0x0000
        /*0142*/ 	.short	0x0000
        /*0144*/ 	.byte	0x00, 0xf0, 0x21, 0x00


	//----- nvinfo : EIATTR_SPARSE_MMA_MASK
	.align		4
.L_471:
        /*0148*/ 	.byte	0x03, 0x50
        /*014a*/ 	.short	0x0000


	//----- nvinfo : EIATTR_MAXREG_COUNT
	.align		4
        /*014c*/ 	.byte	0x03, 0x1b
        /*014e*/ 	.short	0x00ff


	//----- nvinfo : EIATTR_NUM_BARRIERS
	.align		4
        /*0150*/ 	.byte	0x02, 0x4c
        /*0152*/ 	.byte	0x01
	.zero		1


	//----- nvinfo : EIATTR_MERCURY_ISA_VERSION
	.align		4
        /*0154*/ 	.byte	0x03, 0x5f
        /*0156*/ 	.short	0x0101


	//----- nvinfo : EIATTR_COOP_GROUP_MASK_REGIDS
	.align		4
        /*0158*/ 	.byte	0x04, 0x29
        /*015a*/ 	.short	(.L_473 - .L_472)


	//   ....[0]....
.L_472:
        /*015c*/ 	.word	0xffffffff


	//   ....[1]....
        /*0160*/ 	.word	0xffffffff


	//   ....[2]....
        /*0164*/ 	.word	0xffffffff


	//   ....[3]....
        /*0168*/ 	.word	0xffffffff


	//   ....[4]....
        /*016c*/ 	.word	0xffffffff


	//   ....[5]....
        /*0170*/ 	.word	0x0500001f


	//   ....[6]....
        /*0174*/ 	.word	0x0500001f


	//   ....[7]....
        /*0178*/ 	.word	0x0500001f


	//   ....[8]....
        /*017c*/ 	.word	0x0500001f


	//   ....[9]....
        /*0180*/ 	.word	0x0500001f


	//----- nvinfo : EIATTR_COOP_GROUP_INSTR_OFFSETS
	.align		4
.L_473:
        /*0184*/ 	.byte	0x04, 0x28
        /*0186*/ 	.short	(.L_475 - .L_474)


	//   ....[0]....
.L_474:
        /*0188*/ 	.word	0x00001d70


	//   ....[1]....
        /*018c*/ 	.word	0x00001d90


	//   ....[2]....
        /*0190*/ 	.word	0x00001db0


	//   ....[3]....
        /*0194*/ 	.word	0x00001dd0


	//   ....[4]....
        /*0198*/ 	.word	0x00001df0


	//   ....[5]....
        /*019c*/ 	.word	0x00003110


	//   ....[6]....
        /*01a0*/ 	.word	0x00003180


	//   ....[7]....
        /*01a4*/ 	.word	0x000031f0


	//   ....[8]....
        /*01a8*/ 	.word	0x00003250


	//   ....[9]....
        /*01ac*/ 	.word	0x000032c0


	//----- nvinfo : EIATTR_EXIT_INSTR_OFFSETS
	.align		4
.L_475:
        /*01b0*/ 	.byte	0x04, 0x1c
        /*01b2*/ 	.short	(.L_477 - .L_476)


	//   ....[0]....
.L_476:
        /*01b4*/ 	.word	0x000000a0


	//   ....[1]....
        /*01b8*/ 	.word	0x00000120


	//   ....[2]....
        /*01bc*/ 	.word	0x00000870


	//   ....[3]....
        /*01c0*/ 	.word	0x00000970


	//   ....[4]....
        /*01c4*/ 	.word	0x00002fc0


	//   ....[5]....
        /*01c8*/ 	.word	0x000030b0


	//----- nvinfo : EIATTR_CRS_STACK_SIZE
	.align		4
.L_477:
        /*01cc*/ 	.byte	0x04, 0x1e
        /*01ce*/ 	.short	(.L_479 - .L_478)
.L_478:
        /*01d0*/ 	.word	0x00000000


	//----- nvinfo : EIATTR_CBANK_PARAM_SIZE
	.align		4
.L_479:
        /*01d4*/ 	.byte	0x03, 0x19
        /*01d6*/ 	.short	0x0081


	//----- nvinfo : EIATTR_PARAM_CBANK
	.align		4
        /*01d8*/ 	.byte	0x04, 0x0a
        /*01da*/ 	.short	(.L_481 - .L_480)
	.align		4
.L_480:
        /*01dc*/ 	.word	index@(.nv.constant0._ZN4vllm3moe32moe_lora_align_block_size_kernelIlEEvPT_PilS4_iimiiS4_S4_iS4_S4_S4_iiS4_S4_b)
        /*01e0*/ 	.short	0x0210
        /*01e2*/ 	.short	0x0081


	//----- nvinfo : EIATTR_SW_WAR
	.align		4
.L_481:
        /*01e4*/ 	.byte	0x04, 0x36
        /*01e6*/ 	.short	(.L_483 - .L_482)
.L_482:
        /*01e8*/ 	.word	0x00000008
.L_483:


//--------------------- .nv.info._ZN4vllm3moe51moe_lora_align_block_size_small_batch_expert_kernelIlLi256EEEvPT_PilS4_iimiiS4_S4_iS4_S4_S4_S4_b --------------------------
	.section	.nv.info._ZN4vllm3moe51moe_lora_align_block_size_small_batch_expert_kernelIlLi256EEEvPT_PilS4_iimiiS4_S4_iS4_S4_S4_S4_b,"",@"SHT_CUDA_INFO"
	.sectionflags	@""
	.align	4


	//----- nvinfo : EIATTR_CUDA_API_VERSION
	.align		4
        /*0000*/ 	.byte	0x04, 0x37
        /*0002*/ 	.short	(.L_485 - .L_484)
.L_484:
        /*0004*/ 	.word	0x00000082


	//----- nvinfo : EIATTR_KPARAM_INFO
	.align		4
.L_485:
        /*0008*/ 	.byte	0x04, 0x17
        /*000a*/ 	.short	(.L_487 - .L_486)
.L_486:
        /*000c*/ 	.word	0x00000000
        /*0010*/ 	.short	0x0010
        /*0012*/ 	.short	0x0070
        /*0014*/ 	.byte	0x00, 0xf0, 0x05, 0x00


	//----- nvinfo : EIATTR_KPARAM_INFO
	.align		4
.L_487:
        /*0018*/ 	.byte	0x04, 0x17
        /*001a*/ 	.short	(.L_489 - .L_488)
.L_488:
        /*001c*/ 	.word	0x00000000
        /*0020*/ 	.short	0x000f
        /*0022*/ 	.short	0x0068
        /*0024*/ 	.byte	0x00, 0xf0, 0x21, 0x00


	//----- nvinfo : EIATTR_KPARAM_INFO
	.align		4
.L_489:
        /*0028*/ 	.byte	0x04, 0x17
        /*002a*/ 	.short	(.L_491 - .L_490)
.L_490:
        /*002c*/ 	.word	0x00000000
        /*0030*/ 	.short	0x000e
        /*0032*/ 	.short	0x0060
        /*0034*/ 	.byte	0x00, 0xf0, 0x21, 0x00


	//----- nvinfo : EIATTR_KPARAM_INFO
	.align		4
.L_491:
        /*0038*/ 	.byte	0x04, 0x17
        /*003a*/ 	.short	(.L_493 - .L_492)
.L_492:
        /*003c*/ 	.word	0x00000000
        /*0040*/ 	.short	0x000d
        /*0042*/ 	.short	0x0058
        /*0044*/ 	.byte	0x00, 0xf0, 0x21, 0x00


	//----- nvinfo : EIATTR_KPARAM_INFO
	.align		4
.L_493:
        /*0048*/ 	.byte	0x04, 0x17
        /*004a*/ 	.short	(.L_495 - .L_494)
.L_494:
        /*004c*/ 	.word	0x00000000
        /*0050*/ 	.short	0x000c
        /*0052*/ 	.short	0x0050
        /*0054*/ 	.byte	0x00, 0xf0, 0x21, 0x00


	//----- nvinfo : EIATTR_KPARAM_INFO
	.align		4
.L_495:
        /*0058*/ 	.byte	0x04, 0x17
        /*005a*/ 	.short	(.L_497 - .L_496)
.L_496:
        /*005c*/ 	.word	0x00000000
        /*0060*/ 	.short	0x000b
        /*0062*/ 	.short	0x0048
        /*0064*/ 	.byte	0x00, 0xf0, 0x11, 0x00


	//----- nvinfo : EIATTR_KPARAM_INFO
	.align		4
.L_497:
        /*0068*/ 	.byte	0x04, 0x17
        /*006a*/ 	.short	(.L_499 - .L_498)
.L_498:
        /*006c*/ 	.word	0x00000000
        /*0070*/ 	.short	0x000a
        /*0072*/ 	.short	0x0040
        /*0074*/ 	.byte	0x00, 0xf0, 0x21, 0x00


	//----- nvinfo : EIATTR_KPARAM_INFO
	.align		4
.L_499:
        /*0078*/ 	.byte	0x04, 0x17
        /*007a*/ 	.short	(.L_501 - .L_500)
.L_500:
        /*007c*/ 	.word	0x00000000
        /*0080*/ 	.short	0x0009
        /*0082*/ 	.short	0x0038
        /*0084*/ 	.byte	0x00, 0xf0, 0x21, 0x00


	//----- nvinfo : EIATTR_KPARAM_INFO
	.align		4
.L_501:
        /*0088*/ 	.byte	0x04, 0x17
        /*008a*/ 	.short	(.L_503 - .L_502)
.L_502:
        /*008c*/ 	.word	0x00000000
        /*0090*/ 	.short	0x0008
        /*0092*/ 	.short	0x0034
        /*0094*/ 	.byte	0x00, 0xf0, 0x11, 0x00


	//----- nvinfo : EIATTR_KPARAM_INFO
	.align		4
.L_503:
        /*0098*/ 	.byte	0x04, 0x17
        /*009a*/ 	.short	(.L_505 - .L_504)
.L_504:
        /*009c*/ 	.word	0x00000000
        /*00a0*/ 	.short	0x0007
        /*00a2*/ 	.short	0x0030
        /*00a4*/ 	.byte	0x00, 0xf0, 0x11, 0x00


	//----- nvinfo : EIATTR_KPARAM_INFO
	.align		4
.L_505:
        /*00a8*/ 	.byte	0x04, 0x17
        /*00aa*/ 	.short	(.L_507 - .L_506)
.L_506:
        /*00ac*/ 	.word	0x00000000
        /*00b0*/ 	.short	0x0006
        /*00b2*/ 	.short	0x0028
        /*00b4*/ 	.byte	0x00, 0xf0, 0x21, 0x00


	//----- nvinfo : EIATTR_KPARAM_INFO
	.align		4
.L_507:
        /*00b8*/ 	.byte	0x04, 0x17
        /*00ba*/ 	.short	(.L_509 - .L_508)
.L_508:
        /*00bc*/ 	.word	0x00000000
        /*00c0*/ 	.short	0x0005
        /*00c2*/ 	.short	0x0024
        /*00c4*/ 	.byte	0x00, 0xf0, 0x11, 0x00


	//----- nvinfo : EIATTR_KPARAM_INFO
	.align		4
.L_509:
        /*00c8*/ 	.byte	0x04, 0x17
        /*00ca*/ 	.short	(.L_511 - .L_510)
.L_510:
        /*00cc*/ 	.word	0x00000000
        /*00d0*/ 	.short	0x0004
        /*00d2*/ 	.short	0x0020
        /*00d4*/ 	.byte	0x00, 0xf0, 0x11, 0x00


	//----- nvinfo : EIATTR_KPARAM_INFO
	.align		4
.L_511:
        /*00d8*/ 	.byte	0x04, 0x17
        /*00da*/ 	.short	(.L_513 - .L_512)
.L_512:
        /*00dc*/ 	.word	0x00000000
        /*00e0*/ 	.short	0x0003
        /*00e2*/ 	.short	0x0018
        /*00e4*/ 	.byte	0x00, 0xf0, 0x21, 0x00


	//----- nvinfo : EIATTR_KPARAM_INFO
	.align		4
.L_513:
        /*00e8*/ 	.byte	0x04, 0x17
        /*00ea*/ 	.short	(.L_515 - .L_514)
.L_514:
        /*00ec*/ 	.word	0x00000000
        /*00f0*/ 	.short	0x0002
        /*00f2*/ 	.short	0x0010
        /*00f4*/ 	.byte	0x00, 0xf0, 0x21, 0x00


	//----- nvinfo : EIATTR_KPARAM_INFO
	.align		4
.L_515:
        /*00f8*/ 	.byte	0x04, 0x17
        /*00fa*/ 	.short	(.L_517 - .L_516)
.L_516:
        /*00fc*/ 	.word	0x00000000
        /*0100*/ 	.short	0x0001
        /*0102*/ 	.short	0x0008
        /*0104*/ 	.byte	0x00, 0xf0, 0x21, 0x00


	//----- nvinfo : EIATTR_KPARAM_INFO
	.align		4
.L_517:
        /*0108*/ 	.byte	0x04, 0x17
        /*010a*/ 	.short	(.L_519 - .L_518)
.L_518:
        /*010c*/ 	.word	0x00000000
        /*0110*/ 	.short	0x0000
        /*0112*/ 	.short	0x0000
        /*0114*/ 	.byte	0x00, 0xf0, 0x21, 0x00


	//----- nvinfo : EIATTR_SPARSE_MMA_MASK
	.align		4
.L_519:
        /*0118*/ 	.byte	0x03, 0x50
        /*011a*/ 	.short	0x0000


	//----- nvinfo : EIATTR_MAXREG_COUNT
	.align		4
        /*011c*/ 	.byte	0x03, 0x1b
        /*011e*/ 	.short	0x00ff


	//----- nvinfo : EIATTR_NUM_BARRIERS
	.align		4
        /*0120*/ 	.byte	0x02, 0x4c
        /*0122*/ 	.byte	0x01
	.zero		1


	//----- nvinfo : EIATTR_MERCURY_ISA_VERSION
	.align		4
        /*0124*/ 	.byte	0x03, 0x5f
        /*0126*/ 	.short	0x0101


	//----- nvinfo : EIATTR_EXIT_INSTR_OFFSETS
	.align		4
        /*0128*/ 	.byte	0x04, 0x1c
        /*012a*/ 	.short	(.L_521 - .L_520)


	//   ....[0]....
.L_520:
        /*012c*/ 	.word	0x000000b0


	//   ....[1]....
        /*0130*/ 	.word	0x00000150


	//   ....[2]....
        /*0134*/ 	.word	0x00003d40


	//   ....[3]....
        /*0138*/ 	.word	0x00004290


	//   ....[4]....
        /*013c*/ 	.word	0x00004700


	//   ....[5]....
        /*0140*/ 	.word	0x00004850


	//   ....[6]....
        /*0144*/ 	.word	0x00004db0


	//----- nvinfo : EIATTR_CRS_STACK_SIZE
	.align		4
.L_521:
        /*0148*/ 	.byte	0x04, 0x1e
        /*014a*/ 	.short	(.L_523 - .L_522)
.L_522:
        /*014c*/ 	.word	0x00000000


	//----- nvinfo : EIATTR_CBANK_PARAM_SIZE
	.align		4
.L_523:
        /*0150*/ 	.byte	0x03, 0x19
        /*0152*/ 	.short	0x0071


	//----- nvinfo : EIATTR_PARAM_CBANK
	.align		4
        /*0154*/ 	.byte	0x04, 0x0a
        /*0156*/ 	.short	(.L_525 - .L_524)
	.align		4
.L_524:
        /*0158*/ 	.word	index@(.nv.constant0._ZN4vllm3moe51moe_lora_align_block_size_small_batch_expert_kernelIlLi256EEEvPT_PilS4_iimiiS4_S4_iS4_S4_S4_S4_b)
        /*015c*/ 	.short	0x0210
        /*015e*/ 	.short	0x0071


	//----- nvinfo : EIATTR_SW_WAR
	.align		4
.L_525:
        /*0160*/ 	.byte	0x04, 0x36
        /*0162*/ 	.short	(.L_527 - .L_526)
.L_526:
        /*0164*/ 	.word	0x00000008
.L_527:


//--------------------- .nv.info._ZN4vllm3moe40lora_count_and_sort_expert_tokens_kernelIiEEvPKT_PiS5_S5_miiiS5_S5_b --------------------------
	.section	.nv.info._ZN4vllm3moe40lora_count_and_sort_expert_tokens_kernelIiEEvPKT_PiS5_S5_miiiS5_S5_b,"",@"SHT_CUDA_INFO"
	.sectionflags	@""
	.align	4


	//----- nvinfo : EIATTR_CUDA_API_VERSION
	.align		4
        /*0000*/ 	.byte	0x04, 0x37
        /*0002*/ 	.short	(.L_529 - .L_528)
.L_528:
        /*0004*/ 	.word	0x00000082


	//----- nvinfo : EIATTR_KPARAM_INFO
	.align		4
.L_529:
        /*0008*/ 	.byte	0x04, 0x17
        /*000a*/ 	.short	(.L_531 - .L_530)
.L_530:
        /*000c*/ 	.word	0x00000000
        /*0010*/ 	.short	0x000a
        /*0012*/ 	.short	0x0048
        /*0014*/ 	.byte	0x00, 0xf0, 0x05, 0x00


	//----- nvinfo : EIATTR_KPARAM_INFO
	.align		4
.L_531:
        /*0018*/ 	.byte	0x04, 0x17
        /*001a*/ 	.short	(.L_533 - .L_532)
.L_532:
        /*001c*/ 	.word	0x00000000
        /*0020*/ 	.short	0x0009
        /*0022*/ 	.short	0x0040
        /*0024*/ 	.byte	0x00, 0xf0, 0x21, 0x00


	//----- nvinfo : EIATTR_KPARAM_INFO
	.align		4
.L_533:
        /*0028*/ 	.byte	0x04, 0x17
        /*002a*/ 	.short	(.L_535 - .L_534)
.L_534:
        /*002c*/ 	.word	0x00000000
        /*0030*/ 	.short	0x0008
        /*0032*/ 	.short	0x0038
        /*0034*/ 	.byte	0x00, 0xf0, 0x21, 0x00


	//----- nvinfo : EIATTR_KPARAM_INFO
	.align		4
.L_535:
        /*0038*/ 	.byte	0x04, 0x17
        /*003a*/ 	.short	(.L_537 - .L_536)
.L_536:
        /*003c*/ 	.word	0x00000000
        /*0040*/ 	.short	0x0007
        /*0042*/ 	.short	0x0030
        /*0044*/ 	.byte	0x00, 0xf0, 0x11, 0x00


	//----- nvinfo : EIATTR_KPARAM_INFO
	.align		4
.L_537:
        /*0048*/ 	.byte	0x04, 0x17
        /*004a*/ 	.short	(.L_539 - .L_538)
.L_538:
        /*004c*/ 	.word	0x00000000
        /*0050*/ 	.short	0x0006
        /*0052*/ 	.short	0x002c
        /*0054*/ 	.byte	0x00, 0xf0, 0x11, 0x00


	//----- nvinfo : EIATTR_KPARAM_INFO
	.align		4
.L_539:
        /*0058*/ 	.byte	0x04, 0x17
        /*005a*/ 	.short	(.L_541 - .L_540)
.L_540:
        /*005c*/ 	.word	0x00000000
        /*0060*/ 	.short	0x0005
        /*0062*/ 	.short	0x0028
        /*0064*/ 	.byte	0x00, 0xf0, 0x11, 0x00


	//----- nvinfo : EIATTR_KPARAM_INFO
	.align		4
.L_541:
        /*0068*/ 	.byte	0x04, 0x17
        /*006a*/ 	.short	(.L_543 - .L_542)
.L_542:
        /*006c*/ 	.word	0x00000000
        /*0070*/ 	.short	0x0004
        /*0072*/ 	.short	0x0020
        /*0074*/ 	.byte	0x00, 0xf0, 0x21, 0x00


	//----- nvinfo : EIATTR_KPARAM_INFO
	.align		4
.L_543:
        /*0078*/ 	.byte	0x04, 0x17
        /*007a*/ 	.short	(.L_545 - .L_544)
.L_544:
        /*007c*/ 	.word	0x00000000
        /*0080*/ 	.short	0x0003
        /*0082*/ 	.short	0x0018
        /*0084*/ 	.byte	0x00, 0xf0, 0x21, 0x00


	//----- nvinfo : EIATTR_KPARAM_INFO
	.align		4
.L_545:
        /*0088*/ 	.byte	0x04, 0x17
        /*008a*/ 	.short	(.L_547 - .L_546)
.L_546:
        /*008c*/ 	.word	0x00000000
        /*0090*/ 	.short	0x0002
        /*0092*/ 	.short	0x0010
        /*0094*/ 	.byte	0x00, 0xf0, 0x21, 0x00


	//----- nvinfo : EIATTR_KPARAM_INFO
	.align		4
.L_547:
        /*0098*/ 	.byte	0x04, 0x17
        /*009a*/ 	.short	(.L_549 - .L_548)
.L_548:
        /*009c*/ 	.word	0x00000000
        /*00a0*/ 	.short	0x0001
        /*00a2*/ 	.short	0x0008
        /*00a4*/ 	.byte	0x00, 0xf0, 0x21, 0x00


	//----- nvinfo : EIATTR_KPARAM_INFO
	.align		4
.L_549:
        /*00a8*/ 	.byte	0x04, 0x17
        /*00aa*/ 	.short	(.L_551 - .L_550)
.L_550:
        /*00ac*/ 	.word	0x00000000
        /*00b0*/ 	.short	0x0000
        /*00b2*/ 	.short	0x0000
        /*00b4*/ 	.byte	0x00, 0xf0, 0x21, 0x00


	//----- nvinfo : EIATTR_SPARSE_MMA_MASK
	.align		4
.L_551:
        /*00b8*/ 	.byte	0x03, 0x50
        /*00ba*/ 	.short	0x0000


	//----- nvinfo : EIATTR_MAXREG_COUNT
	.align		4
        /*00bc*/ 	.byte	0x03, 0x1b
        /*00be*/ 	.short	0x00ff


	//----- nvinfo : EIATTR_MERCURY_ISA_VERSION
	.align		4
        /*00c0*/ 	.byte	0x03, 0x5f
        /*00c2*/ 	.short	0x0101


	//----- nvinfo : EIATTR_EXIT_INSTR_OFFSETS
	.align		4
        /*00c4*/ 	.byte	0x04, 0x1c
        /*00c6*/ 	.short	(.L_553 - .L_552)


	//   ....[0]....
.L_552:
        /*00c8*/ 	.word	0x00000070


	//   ....[1]....
        /*00cc*/ 	.word	0x00000330


	//   ....[2]....
        /*00d0*/ 	.word	0x000008e0


	//   ....[3]....
        /*00d4*/ 	.word	0x00000db0


	//   ....[4]....
        /*00d8*/ 	.word	0x00000f10


	//----- nvinfo : EIATTR_CRS_STACK_SIZE
	.align		4
.L_553:
        /*00dc*/ 	.byte	0x04, 0x1e
        /*00de*/ 	.short	(.L_555 - .L_554)
.L_554:
        /*00e0*/ 	.word	0x00000000


	//----- nvinfo : EIATTR_CBANK_PARAM_SIZE
	.align		4
.L_555:
        /*00e4*/ 	.byte	0x03, 0x19
        /*00e6*/ 	.short	0x0049


	//----- nvinfo : EIATTR_PARAM_CBANK
	.align		4
        /*00e8*/ 	.byte	0x04, 0x0a
        /*00ea*/ 	.short	(.L_557 - .L_556)
	.align		4
.L_556:
        /*00ec*/ 	.word	index@(.nv.constant0._ZN4vllm3moe40lora_count_and_sort_expert_tokens_kernelIiEEvPKT_PiS5_S5_miiiS5_S5_b)
        /*00f0*/ 	.short	0x0210
        /*00f2*/ 	.short	0x0049


	//----- nvinfo : EIATTR_SW_WAR
	.align		4
.L_557:
        /*00f4*/ 	.byte	0x04, 0x36
        /*00f6*/ 	.short	(.L_559 - .L_558)
.L_558:
        /*00f8*/ 	.word	0x00000008
.L_559:


//--------------------- .nv.info._ZN4vllm3moe32moe_lora_align_block_size_kernelIiEEvPT_PilS4_iimiiS4_S4_iS4_S4_S4_iiS4_S4_b --------------------------
	.section	.nv.info._ZN4vllm3moe32moe_lora_align_block_size_kernelIiEEvPT_PilS4_iimiiS4_S4_iS4_S4_S4_iiS4_S4_b,"",@"SHT_CUDA_INFO"
	.sectionflags	@""
	.align	4


	//----- nvinfo : EIATTR_CUDA_API_VERSION
	.align		4
        /*0000*/ 	.byte	0x04, 0x37
        /*0002*/ 	.short	(.L_561 - .L_560)
.L_560:
        /*0004*/ 	.word	0x00000082


	//----- nvinfo : EIATTR_KPARAM_INFO
	.align		4
.L_561:
        /*0008*/ 	.byte	0x04, 0x17
        /*000a*/ 	.short	(.L_563 - .L_562)
.L_562:
        /*000c*/ 	.word	0x00000000
        /*0010*/ 	.short	0x0013
        /*0012*/ 	.short	0x0080
        /*0014*/ 	.byte	0x00, 0xf0, 0x05, 0x00


	//----- nvinfo : EIATTR_KPARAM_INFO
	.align		4
.L_563:
        /*0018*/ 	.byte	0x04, 0x17
        /*001a*/ 	.short	(.L_565 - .L_564)
.L_564:
        /*001c*/ 	.word	0x00000000
        /*0020*/ 	.short	0x0012
        /*0022*/ 	.short	0x0078
        /*0024*/ 	.byte	0x00, 0xf0, 0x21, 0x00


	//----- nvinfo : EIATTR_KPARAM_INFO
	.align		4
.L_565:
        /*0028*/ 	.byte	0x04, 0x17
        /*002a*/ 	.short	(.L_567 - .L_566)
.L_566:
        /*002c*/ 	.word	0x00000000
        /*0030*/ 	.short	0x0011
        /*0032*/ 	.short	0x0070
        /*0034*/ 	.byte	0x00, 0xf0, 0x21, 0x00


	//----- nvinfo : EIATTR_KPARAM_INFO
	.align		4
.L_567:
        /*0038*/ 	.byte	0x04, 0x17
        /*003a*/ 	.short	(.L_569 - .L_568)
.L_568:
        /*003c*/ 	.word	0x00000000
        /*0040*/ 	.short	0x0010
        /*0042*/ 	.short	0x006c
        /*0044*/ 	.byte	0x00, 0xf0, 0x11, 0x00


	//----- nvinfo : EIATTR_KPARAM_INFO
	.align		4
.L_569:
        /*0048*/ 	.byte	0x04, 0x17
        /*004a*/ 	.short	(.L_571 - .L_570)
.L_570:
        /*004c*/ 	.word	0x00000000
        /*0050*/ 	.short	0x000f
        /*0052*/ 	.short	0x0068
        /*0054*/ 	.byte	0x00, 0xf0, 0x11, 0x00


	//----- nvinfo : EIATTR_KPARAM_INFO
	.align		4
.L_571:
        /*0058*/ 	.byte	0x04, 0x17
        /*005a*/ 	.short	(.L_573 - .L_572)
.L_572:
        /*005c*/ 	.word	0x00000000
        /*0060*/ 	.short	0x000e
        /*0062*/ 	.short	0x0060
        /*0064*/ 	.byte	0x00, 0xf0, 0x21, 0x00


	//----- nvinfo : EIATTR_KPARAM_INFO
	.align		4
.L_573:
        /*0068*/ 	.byte	0x04, 0x17
        /*006a*/ 	.short	(.L_575 - .L_574)
.L_574:
        /*006c*/ 	.word	0x00000000
        /*0070*/ 	.short	0x000d
        /*0072*/ 	.short	0x0058
        /*0074*/ 	.byte	0x00, 0xf0, 0x21, 0x00


	//----- nvinfo : EIATTR_KPARAM_INFO
	.align		4
.L_575:
        /*0078*/ 	.byte	0x04, 0x17
        /*007a*/ 	.short	(.L_577 - .L_576)
.L_576:
        /*007c*/ 	.word	0x00000000
        /*0080*/ 	.short	0x000c
        /*0082*/ 	.short	0x0050
        /*0084*/ 	.byte	0x00, 0xf0, 0x21, 0x00


	//----- nvinfo : EIATTR_KPARAM_INFO
	.align		4
.L_577:
        /*0088*/ 	.byte	0x04, 0x17
        /*008a*/ 	.short	(.L_579 - .L_578)
.L_578:
        /*008c*/ 	.word	0x00000000
        /*0090*/ 	.short	0x000b
        /*0092*/ 	.short	0x0048
        /*0094*/ 	.byte	0x00, 0xf0, 0x11, 0x00


	//----- nvinfo : EIATTR_KPARAM_INFO
	.align		4
.L_579:
        /*0098*/ 	.byte	0x04, 0x17
        /*009a*/ 	.short	(.L_581 - .L_580)
.L_580:
        /*009c*/ 	.word	0x00000000
        /*00a0*/ 	.short	0x000a
        /*00a2*/ 	.short	0x0040
        /*00a4*/ 	.byte	0x00, 0xf0, 0x21, 0x00


	//----- nvinfo : EIATTR_KPARAM_INFO
	.align		4
.L_581:
        /*00a8*/ 	.byte	0x04, 0x17
        /*00aa*/ 	.short	(.L_583 - .L_582)
.L_582:
        /*00ac*/ 	.word	0x00000000
        /*00b0*/ 	.short	0x0009
        /*00b2*/ 	.short	0x0038
        /*00b4*/ 	.byte	0x00, 0xf0, 0x21, 0x00


	//----- nvinfo : EIATTR_KPARAM_INFO
	.align		4
.L_583:
        /*00b8*/ 	.byte	0x04, 0x17
        /*00ba*/ 	.short	(.L_585 - .L_584)
.L_584:
        /*00bc*/ 	.word	0x00000000
        /*00c0*/ 	.short	0x0008
        /*00c2*/ 	.short	0x0034
        /*00c4*/ 	.byte	0x00, 0xf0, 0x11, 0x00


	//----- nvinfo : EIATTR_KPARAM_INFO
	.align		4
.L_585:
        /*00c8*/ 	.byte	0x04, 0x17
        /*00ca*/ 	.short	(.L_587 - .L_586)
.L_586:
        /*00cc*/ 	.word	0x00000000
        /*00d0*/ 	.short	0x0007
        /*00d2*/ 	.short	0x0030
        /*00d4*/ 	.byte	0x00, 0xf0, 0x11, 0x00


	//----- nvinfo : EIATTR_KPARAM_INFO
	.align		4
.L_587:
        /*00d8*/ 	.byte	0x04, 0x17
        /*00da*/ 	.short	(.L_589 - .L_588)
.L_588:
        /*00dc*/ 	.word	0x00000000
        /*00e0*/ 	.short	0x0006
        /*00e2*/ 	.short	0x0028
        /*00e4*/ 	.byte	0x00, 0xf0, 0x21, 0x00


	//----- nvinfo : EIATTR_KPARAM_INFO
	.align		4
.L_589:
        /*00e8*/ 	.byte	0x04, 0x17
        /*00ea*/ 	.short	(.L_591 - .L_590)
.L_590:
        /*00ec*/ 	.word	0x00000000
        /*00f0*/ 	.short	0x0005
        /*00f2*/ 	.short	0x0024
        /*00f4*/ 	.byte	0x00, 0xf0, 0x11, 0x00


	//----- nvinfo : EIATTR_KPARAM_INFO
	.align		4
.L_591:
        /*00f8*/ 	.byte	0x04, 0x17
        /*00fa*/ 	.short	(.L_593 - .L_592)
.L_592:
        /*00fc*/ 	.word	0x00000000
        /*0100*/ 	.short	0x0004
        /*0102*/ 	.short	0x0020
        /*0104*/ 	.byte	0x00, 0xf0, 0x11, 0x00


	//----- nvinfo : EIATTR_KPARAM_INFO
	.align		4
.L_593:
        /*0108*/ 	.byte	0x04, 0x17
        /*010a*/ 	.short	(.L_595 - .L_594)
.L_594:
        /*010c*/ 	.word	0x00000000
        /*0110*/ 	.short	0x0003
        /*0112*/ 	.short	0x0018
        /*0114*/ 	.byte	0x00, 0xf0, 0x21, 0x00


	//----- nvinfo : EIATTR_KPARAM_INFO
	.align		4
.L_595:
        /*0118*/ 	.byte	0x04, 0x17
        /*011a*/ 	.short	(.L_597 - .L_596)
.L_596:
        /*011c*/ 	.word	0x00000000
        /*0120*/ 	.short	0x0002
        /*0122*/ 	.short	0x0010
        /*0124*/ 	.byte	0x00, 0xf0, 0x21, 0x00


	//----- nvinfo : EIATTR_KPARAM_INFO
	.align		4
.L_597:
        /*0128*/ 	.byte	0x04, 0x17
        /*012a*/ 	.short	(.L_599 - .L_598)
.L_598:
        /*012c*/ 	.word	0x00000000
        /*0130*/ 	.short	0x0001
        /*0132*/ 	.short	0x0008
        /*0134*/ 	.byte	0x00, 0xf0, 0x21, 0x00


	//----- nvinfo : EIATTR_KPARAM_INFO
	.align		4
.L_599:
        /*0138*/ 	.byte	0x04, 0x17
        /*013a*/ 	.short	(.L_601 - .L_600)
.L_600:
        /*013c*/ 	.word	0x00000000
        /*0140*/ 	.short	0x0000
        /*0142*/ 	.short	0x0000
        /*0144*/ 	.byte	0x00, 0xf0, 0x21, 0x00


	//----- nvinfo : EIATTR_SPARSE_MMA_MASK
	.align		4
.L_601:
        /*0148*/ 	.byte	0x03, 0x50
        /*014a*/ 	.short	0x0000


	//----- nvinfo : EIATTR_MAXREG_COUNT
	.align		4
        /*014c*/ 	.byte	0x03, 0x1b
        /*014e*/ 	.short	0x00ff


	//----- nvinfo : EIATTR_NUM_BARRIERS
	.align		4
        /*0150*/ 	.byte	0x02, 0x4c
        /*0152*/ 	.byte	0x01
	.zero		1


	//----- nvinfo : EIATTR_MERCURY_ISA_VERSION
	.align		4
        /*0154*/ 	.byte	0x03, 0x5f
        /*0156*/ 	.short	0x0101


	//----- nvinfo : EIATTR_COOP_GROUP_MASK_REGIDS
	.align		4
        /*0158*/ 	.byte	0x04, 0x29
        /*015a*/ 	.short	(.L_603 - .L_602)


	//   ....[0]....
.L_602:
        /*015c*/ 	.word	0xffffffff


	//   ....[1]....
        /*0160*/ 	.word	0xffffffff


	//   ....[2]....
        /*0164*/ 	.word	0xffffffff


	//   ....[3]....
        /*0168*/ 	.word	0xffffffff


	//   ....[4]....
        /*016c*/ 	.word	0xffffffff


	//   ....[5]....
        /*0170*/ 	.word	0x0500001f


	//   ....[6]....
        /*0174*/ 	.word	0x0500001f


	//   ....[7]....
        /*0178*/ 	.word	0x0500001f


	//   ....[8]....
        /*017c*/ 	.word	0x0500001f


	//   ....[9]....
        /*0180*/ 	.word	0x0500001f


	//----- nvinfo : EIATTR_COOP_GROUP_INSTR_OFFSETS
	.align		4
.L_603:
        /*0184*/ 	.byte	0x04, 0x28
        /*0186*/ 	.short	(.L_605 - .L_604)


	//   ....[0]....
.L_604:
        /*0188*/ 	.word	0x00001d40


	//   ....[1]....
        /*018c*/ 	.word	0x00001d60


	//   ....[2]....
        /*0190*/ 	.word	0x00001d80


	//   ....[3]....
        /*0194*/ 	.word	0x00001da0


	//   ....[4]....
        /*0198*/ 	.word	0x00001dc0


	//   ....[5]....
        /*019c*/ 	.word	0x000030e0


	//   ....[6]....
        /*01a0*/ 	.word	0x00003150


	//   ....[7]....
        /*01a4*/ 	.word	0x000031c0


	//   ....[8]....
        /*01a8*/ 	.word	0x00003220


	//   ....[9]....
        /*01ac*/ 	.word	0x00003290


	//----- nvinfo : EIATTR_EXIT_INSTR_OFFSETS
	.align		4
.L_605:
        /*01b0*/ 	.byte	0x04, 0x1c
        /*01b2*/ 	.short	(.L_607 - .L_606)


	//   ....[0]....
.L_606:
        /*01b4*/ 	.word	0x000000a0


	//   ....[1]....
        /*01b8*/ 	.word	0x00000120


	//   ....[2]....
        /*01bc*/ 	.word	0x00000860


	//   ....[3]....
        /*01c0*/ 	.word	0x00000960


	//   ....[4]....
        /*01c4*/ 	.word	0x00002f90


	//   ....[5]....
        /*01c8*/ 	.word	0x00003080


	//----- nvinfo : EIATTR_CRS_STACK_SIZE
	.align		4
.L_607:
        /*01cc*/ 	.byte	0x04, 0x1e
        /*01ce*/ 	.short	(.L_609 - .L_608)
.L_608:
        /*01d0*/ 	.word	0x00000000


	//----- nvinfo : EIATTR_CBANK_PARAM_SIZE
	.align		4
.L_609:
        /*01d4*/ 	.byte	0x03, 0x19
        /*01d6*/ 	.short	0x0081


	//----- nvinfo : EIATTR_PARAM_CBANK
	.align		4
        /*01d8*/ 	.byte	0x04, 0x0a
        /*01da*/ 	.short	(.L_611 - .L_610)
	.align		4
.L_610:
        /*01dc*/ 	.word	index@(.nv.constant0._ZN4vllm3moe32moe_lora_align_block_size_kernelIiEEvPT_PilS4_iimiiS4_S4_iS4_S4_S4_iiS4_S4_b)
        /*01e0*/ 	.short	0x0210
        /*01e2*/ 	.short	0x0081


	//----- nvinfo : EIATTR_SW_WAR
	.align		4
.L_611:
        /*01e4*/ 	.byte	0x04, 0x36
        /*01e6*/ 	.short	(.L_613 - .L_612)
.L_612:
        /*01e8*/ 	.word	0x00000008
.L_613:


//--------------------- .nv.info._ZN4vllm3moe51moe_lora_align_block_size_small_batch_expert_kernelIiLi256EEEvPT_PilS4_iimiiS4_S4_iS4_S4_S4_S4_b --------------------------
	.section	.nv.info._ZN4vllm3moe51moe_lora_align_block_size_small_batch_expert_kernelIiLi256EEEvPT_PilS4_iimiiS4_S4_iS4_S4_S4_S4_b,"",@"SHT_CUDA_INFO"
	.sectionflags	@""
	.align	4


	//----- nvinfo : EIATTR_CUDA_API_VERSION
	.align		4
        /*0000*/ 	.byte	0x04, 0x37
        /*0002*/ 	.short	(.L_615 - .L_614)
.L_614:
        /*0004*/ 	.word	0x00000082


	//----- nvinfo : EIATTR_KPARAM_INFO
	.align		4
.L_615:
        /*0008*/ 	.byte	0x04, 0x17
        /*000a*/ 	.short	(.L_617 - .L_616)
.L_616:
        /*000c*/ 	.word	0x00000000
        /*0010*/ 	.short	0x0010
        /*0012*/ 	.short	0x0070
        /*0014*/ 	.byte	0x00, 0xf0, 0x05, 0x00


	//----- nvinfo : EIATTR_KPARAM_INFO
	.align		4
.L_617:
        /*0018*/ 	.byte	0x04, 0x17
        /*001a*/ 	.short	(.L_619 - .L_618)
.L_618:
        /*001c*/ 	.word	0x00000000
        /*0020*/ 	.short	0x000f
        /*0022*/ 	.short	0x0068
        /*0024*/ 	.byte	0x00, 0xf0, 0x21, 0x00


	//----- nvinfo : EIATTR_KPARAM_INFO
	.align		4
.L_619:
        /*0028*/ 	.byte	0x04, 0x17
        /*002a*/ 	.short	(.L_621 - .L_620)
.L_620:
        /*002c*/ 	.word	0x00000000
        /*0030*/ 	.short	0x000e
        /*0032*/ 	.short	0x0060
        /*0034*/ 	.byte	0x00, 0xf0, 0x21, 0x00


	//----- nvinfo : EIATTR_KPARAM_INFO
	.align		4
.L_621:
        /*0038*/ 	.byte	0x04, 0x17
        /*003a*/ 	.short	(.L_623 - .L_622)
.L_622:
        /*003c*/ 	.word	0x00000000
        /*0040*/ 	.short	0x000d
        /*0042*/ 	.short	0x0058
        /*0044*/ 	.byte	0x00, 0xf0, 0x21, 0x00


	//----- nvinfo : EIATTR_KPARAM_INFO
	.align		4
.L_623:
        /*0048*/ 	.byte	0x04, 0x17
        /*004a*/ 	.short	(.L_625 - .L_624)
.L_624:
        /*004c*/ 	.word	0x00000000
        /*0050*/ 	.short	0x000c
        /*0052*/ 	.short	0x0050
        /*0054*/ 	.byte	0x00, 0xf0, 0x21, 0x00


	//----- nvinfo : EIATTR_KPARAM_INFO
	.align		4
.L_625:
        /*0058*/ 	.byte	0x04, 0x17
        /*005a*/ 	.short	(.L_627 - .L_626)
.L_626:
        /*005c*/ 	.word	0x00000000
        /*0060*/ 	.short	0x000b
        /*0062*/ 	.short	0x0048
        /*0064*/ 	.byte	0x00, 0xf0, 0x11, 0x00


	//----- nvinfo : EIATTR_KPARAM_INFO
	.align		4
.L_627:
        /*0068*/ 	.byte	0x04, 0x17
        /*006a*/ 	.short	(.L_629 - .L_628)
.L_628:
        /*006c*/ 	.word	0x00000000
        /*0070*/ 	.short	0x000a
        /*0072*/ 	.short	0x0040
        /*0074*/ 	.byte	0x00, 0xf0, 0x21, 0x00


	//----- nvinfo : EIATTR_KPARAM_INFO
	.align		4
.L_629:
        /*0078*/ 	.byte	0x04, 0x17
        /*007a*/ 	.short	(.L_631 - .L_630)
.L_630:
        /*007c*/ 	.word	0x00000000
        /*0080*/ 	.short	0x0009
        /*0082*/ 	.short	0x0038
        /*0084*/ 	.byte	0x00, 0xf0, 0x21, 0x00


	//----- nvinfo : EIATTR_KPARAM_INFO
	.align		4
.L_631:
        /*0088*/ 	.byte	0x04, 0x17
        /*008a*/ 	.short	(.L_633 - .L_632)
.L_632:
        /*008c*/ 	.word	0x00000000
        /*0090*/ 	.short	0x0008
        /*0092*/ 	.short	0x0034
        /*0094*/ 	.byte	0x00, 0xf0, 0x11, 0x00


	//----- nvinfo : EIATTR_KPARAM_INFO
	.align		4
.L_633:
        /*0098*/ 	.byte	0x04, 0x17
        /*009a*/ 	.short	(.L_635 - .L_634)
.L_634:
        /*009c*/ 	.word	0x00000000
        /*00a0*/ 	.short	0x0007
        /*00a2*/ 	.short	0x0030
        /*00a4*/ 	.byte	0x00, 0xf0, 0x11, 0x00


	//----- nvinfo : EIATTR_KPARAM_INFO
	.align		4
.L_635:
        /*00a8*/ 	.byte	0x04, 0x17
        /*00aa*/ 	.short	(.L_637 - .L_636)
.L_636:
        /*00ac*/ 	.word	0x00000000
        /*00b0*/ 	.short	0x0006
        /*00b2*/ 	.short	0x0028
        /*00b4*/ 	.byte	0x00, 0xf0, 0x21, 0x00


	//----- nvinfo : EIATTR_KPARAM_INFO
	.align		4
.L_637:
        /*00b8*/ 	.byte	0x04, 0x17
        /*00ba*/ 	.short	(.L_639 - .L_638)
.L_638:
        /*00bc*/ 	.word	0x00000000
        /*00c0*/ 	.short	0x0005
        /*00c2*/ 	.short	0x0024
        /*00c4*/ 	.byte	0x00, 0xf0, 0x11, 0x00


	//----- nvinfo : EIATTR_KPARAM_INFO
	.align		4
.L_639:
        /*00c8*/ 	.byte	0x04, 0x17
        /*00ca*/ 	.short	(.L_641 - .L_640)
.L_640:
        /*00cc*/ 	.word	0x00000000
        /*00d0*/ 	.short	0x0004
        /*00d2*/ 	.short	0x0020
        /*00d4*/ 	.byte	0x00, 0xf0, 0x11, 0x00


	//----- nvinfo : EIATTR_KPARAM_INFO
	.align		4
.L_641:
        /*00d8*/ 	.byte	0x04, 0x17
        /*00da*/ 	.short	(.L_643 - .L_642)
.L_642:
        /*00dc*/ 	.word	0x00000000
        /*00e0*/ 	.short	0x0003
        /*00e2*/ 	.short	0x0018
        /*00e4*/ 	.byte	0x00, 0xf0, 0x21, 0x00


	//----- nvinfo : EIATTR_KPARAM_INFO
	.align		4
.L_643:
        /*00e8*/ 	.byte	0x04, 0x17
        /*00ea*/ 	.short	(.L_645 - .L_644)
.L_644:
        /*00ec*/ 	.word	0x00000000
        /*00f0*/ 	.short	0x0002
        /*00f2*/ 	.short	0x0010
        /*00f4*/ 	.byte	0x00, 0xf0, 0x21, 0x00


	//----- nvinfo : EIATTR_KPARAM_INFO
	.align		4
.L_645:
        /*00f8*/ 	.byte	0x04, 0x17
        /*00fa*/ 	.short	(.L_647 - .L_646)
.L_646:
        /*00fc*/ 	.word	0x00000000
        /*0100*/ 	.short	0x0001
        /*0102*/ 	.short	0x0008
        /*0104*/ 	.byte	0x00, 0xf0, 0x21, 0x00


	//----- nvinfo : EIATTR_KPARAM_INFO
	.align		4
.L_647:
        /*0108*/ 	.byte	0x04, 0x17
        /*010a*/ 	.short	(.L_649 - .L_648)
.L_648:
        /*010c*/ 	.word	0x00000000
        /*0110*/ 	.short	0x0000
        /*0112*/ 	.short	0x0000
        /*0114*/ 	.byte	0x00, 0xf0, 0x21, 0x00


	//----- nvinfo : EIATTR_SPARSE_MMA_MASK
	.align		4
.L_649:
        /*0118*/ 	.byte	0x03, 0x50
        /*011a*/ 	.short	0x0000


	//----- nvinfo : EIATTR_MAXREG_COUNT
	.align		4
        /*011c*/ 	.byte	0x03, 0x1b
        /*011e*/ 	.short	0x00ff


	//----- nvinfo : EIATTR_NUM_BARRIERS
	.align		4
        /*0120*/ 	.byte	0x02, 0x4c
        /*0122*/ 	.byte	0x01
	.zero		1


	//----- nvinfo : EIATTR_MERCURY_ISA_VERSION
	.align		4
        /*0124*/ 	.byte	0x03, 0x5f
        /*0126*/ 	.short	0x0101


	//----- nvinfo : EIATTR_EXIT_INSTR_OFFSETS
	.align		4
        /*0128*/ 	.byte	0x04, 0x1c
        /*012a*/ 	.short	(.L_651 - .L_650)


	//   ....[0]....
.L_650:
        /*012c*/ 	.word	0x000000b0


	//   ....[1]....
        /*0130*/ 	.word	0x00000150


	//   ....[2]....
        /*0134*/ 	.word	0x00003d60


	//   ....[3]....
        /*0138*/ 	.word	0x000042b0


	//   ....[4]....
        /*013c*/ 	.word	0x00004730


	//   ....[5]....
        /*0140*/ 	.word	0x00004880


	//   ....[6]....
        /*0144*/ 	.word	0x00004dd0


	//----- nvinfo : EIATTR_CRS_STACK_SIZE
	.align		4
.L_651:
        /*0148*/ 	.byte	0x04, 0x1e
        /*014a*/ 	.short	(.L_653 - .L_652)
.L_652:
        /*014c*/ 	.word	0x00000000


	//----- nvinfo : EIATTR_CBANK_PARAM_SIZE
	.align		4
.L_653:
        /*0150*/ 	.byte	0x03, 0x19
        /*0152*/ 	.short	0x0071


	//----- nvinfo : EIATTR_PARAM_CBANK
	.align		4
        /*0154*/ 	.byte	0x04, 0x0a
        /*0156*/ 	.short	(.L_655 - .L_654)
	.align		4
.L_654:
        /*0158*/ 	.word	index@(.nv.constant0._ZN4vllm3moe51moe_lora_align_block_size_small_batch_expert_kernelIiLi256EEEvPT_PilS4_iimiiS4_S4_iS4_S4_S4_S4_b)
        /*015c*/ 	.short	0x0210
        /*015e*/ 	.short	0x0071


	//----- nvinfo : EIATTR_SW_WAR
	.align		4
.L_655:
        /*0160*/ 	.byte	0x04, 0x36
        /*0162*/ 	.short	(.L_657 - .L_656)
.L_656:
        /*0164*/ 	.word	0x00000008
.L_657:


//--------------------- .nv.info._ZN4vllm3moe40lora_count_and_sort_expert_tokens_kernelIsEEvPKT_PiS5_S5_miiiS5_S5_b --------------------------
	.section	.nv.info._ZN4vllm3moe40lora_count_and_sort_expert_tokens_kernelIsEEvPKT_PiS5_S5_miiiS5_S5_b,"",@"SHT_CUDA_INFO"
	.sectionflags	@""
	.align	4


	//----- nvinfo : EIATTR_CUDA_API_VERSION
	.align		4
        /*0000*/ 	.byte	0x04, 0x37
        /*0002*/ 	.short	(.L_659 - .L_658)
.L_658:
        /*0004*/ 	.word	0x00000082


	//----- nvinfo : EIATTR_KPARAM_INFO
	.align		4
.L_659:
        /*0008*/ 	.byte	0x04, 0x17
        /*000a*/ 	.short	(.L_661 - .L_660)
.L_660:
        /*000c*/ 	.word	0x00000000
        /*0010*/ 	.short	0x000a
        /*0012*/ 	.short	0x0048
        /*0014*/ 	.byte	0x00, 0xf0, 0x05, 0x00


	//----- nvinfo : EIATTR_KPARAM_INFO
	.align		4
.L_661:
        /*0018*/ 	.byte	0x04, 0x17
        /*001a*/ 	.short	(.L_663 - .L_662)
.L_662:
        /*001c*/ 	.word	0x00000000
        /*0020*/ 	.short	0x0009
        /*0022*/ 	.short	0x0040
        /*0024*/ 	.byte	0x00, 0xf0, 0x21, 0x00


	//----- nvinfo : EIATTR_KPARAM_INFO
	.align		4
.L_663:
        /*0028*/ 	.byte	0x04, 0x17
        /*002a*/ 	.short	(.L_665 - .L_664)
.L_664:
        /*002c*/ 	.word	0x00000000
        /*0030*/ 	.short	0x0008
        /*0032*/ 	.short	0x0038
        /*0034*/ 	.byte	0x00, 0xf0, 0x21, 0x00


	//----- nvinfo : EIATTR_KPARAM_INFO
	.align		4
.L_665:
        /*0038*/ 	.byte	0x04, 0x17
        /*003a*/ 	.short	(.L_667 - .L_666)
.L_666:
        /*003c*/ 	.word	0x00000000
        /*0040*/ 	.short	0x0007
        /*0042*/ 	.short	0x0030
        /*0044*/ 	.byte	0x00, 0xf0, 0x11, 0x00


	//----- nvinfo : EIATTR_KPARAM_INFO
	.align		4
.L_667:
        /*0048*/ 	.byte	0x04, 0x17
        /*004a*/ 	.short	(.L_669 - .L_668)
.L_668:
        /*004c*/ 	.word	0x00000000
        /*0050*/ 	.short	0x0006
        /*0052*/ 	.short	0x002c
        /*0054*/ 	.byte	0x00, 0xf0, 0x11, 0x00


	//----- nvinfo : EIATTR_KPARAM_INFO
	.align		4
.L_669:
        /*0058*/ 	.byte	0x04, 0x17
        /*005a*/ 	.short	(.L_671 - .L_670)
.L_670:
        /*005c*/ 	.word	0x00000000
        /*0060*/ 	.short	0x0005
        /*0062*/ 	.short	0x0028
        /*0064*/ 	.byte	0x00, 0xf0, 0x11, 0x00


	//----- nvinfo : EIATTR_KPARAM_INFO
	.align		4
.L_671:
        /*0068*/ 	.byte	0x04, 0x17
        /*006a*/ 	.short	(.L_673 - .L_672)
.L_672:
        /*006c*/ 	.word	0x00000000
        /*0070*/ 	.short	0x0004
        /*0072*/ 	.short	0x0020
        /*0074*/ 	.byte	0x00, 0xf0, 0x21, 0x00


	//----- nvinfo : EIATTR_KPARAM_INFO
	.align		4
.L_673:
        /*0078*/ 	.byte	0x04, 0x17
        /*007a*/ 	.short	(.L_675 - .L_674)
.L_674:
        /*007c*/ 	.word	0x00000000
        /*0080*/ 	.short	0x0003
        /*0082*/ 	.short	0x0018
        /*0084*/ 	.byte	0x00, 0xf0, 0x21, 0x00


	//----- nvinfo : EIATTR_KPARAM_INFO
	.align		4
.L_675:
        /*0088*/ 	.byte	0x04, 0x17
        /*008a*/ 	.short	(.L_677 - .L_676)
.L_676:
        /*008c*/ 	.word	0x00000000
        /*0090*/ 	.short	0x0002
        /*0092*/ 	.short	0x0010
        /*0094*/ 	.byte	0x00, 0xf0, 0x21, 0x00


	//----- nvinfo : EIATTR_KPARAM_INFO
	.align		4
.L_677:
        /*0098*/ 	.byte	0x04, 0x17
        /*009a*/ 	.short	(.L_679 - .L_678)
.L_678:
        /*009c*/ 	.word	0x00000000
        /*00a0*/ 	.short	0x0001
        /*00a2*/ 	.short	0x0008
        /*00a4*/ 	.byte	0x00, 0xf0, 0x21, 0x00


	//----- nvinfo : EIATTR_KPARAM_INFO
	.align		4
.L_679:
        /*00a8*/ 	.byte	0x04, 0x17
        /*00aa*/ 	.short	(.L_681 - .L_680)
.L_680:
        /*00ac*/ 	.word	0x00000000
        /*00b0*/ 	.short	0x0000
        /*00b2*/ 	.short	0x0000
        /*00b4*/ 	.byte	0x00, 0xf0, 0x21, 0x00


	//----- nvinfo : EIATTR_SPARSE_MMA_MASK
	.align		4
.L_681:
        /*00b8*/ 	.byte	0x03, 0x50
        /*00ba*/ 	.short	0x0000


	//----- nvinfo : EIATTR_MAXREG_COUNT
	.align		4
        /*00bc*/ 	.byte	0x03, 0x1b
        /*00be*/ 	.short	0x00ff


	//----- nvinfo : EIATTR_MERCURY_ISA_VERSION
	.align		4
        /*00c0*/ 	.byte	0x03, 0x5f
        /*00c2*/ 	.short	0x0101


	//----- nvinfo : EIATTR_EXIT_INSTR_OFFSETS
	.align		4
        /*00c4*/ 	.byte	0x04, 0x1c
        /*00c6*/ 	.short	(.L_683 - .L_682)


	//   ....[0]....
.L_682:
        /*00c8*/ 	.word	0x00000070


	//   ....[1]....
        /*00cc*/ 	.word	0x00000330


	//   ....[2]....
        /*00d0*/ 	.word	0x000008f0


	//   ....[3]....
        /*00d4*/ 	.word	0x00000dd0


	//   ....[4]....
        /*00d8*/ 	.word	0x00000f40


	//----- nvinfo : EIATTR_CRS_STACK_SIZE
	.align		4
.L_683:
        /*00dc*/ 	.byte	0x04, 0x1e
        /*00de*/ 	.short	(.L_685 - .L_684)
.L_684:
        /*00e0*/ 	.word	0x00000000


	//----- nvinfo : EIATTR_CBANK_PARAM_SIZE
	.align		4
.L_685:
        /*00e4*/ 	.byte	0x03, 0x19
        /*00e6*/ 	.short	0x0049


	//----- nvinfo : EIATTR_PARAM_CBANK
	.align		4
        /*00e8*/ 	.byte	0x04, 0x0a
        /*00ea*/ 	.short	(.L_687 - .L_686)
	.align		4
.L_686:
        /*00ec*/ 	.word	index@(.nv.constant0._ZN4vllm3moe40lora_count_and_sort_expert_tokens_kernelIsEEvPKT_PiS5_S5_miiiS5_S5_b)
        /*00f0*/ 	.short	0x0210
        /*00f2*/ 	.short	0x0049


	//----- nvinfo : EIATTR_SW_WAR
	.align		4
.L_687:
        /*00f4*/ 	.byte	0x04, 0x36
        /*00f6*/ 	.short	(.L_689 - .L_688)
.L_688:
        /*00f8*/ 	.word	0x00000008
.L_689:


//--------------------- .nv.info._ZN4vllm3moe32moe_lora_align_block_size_kernelIsEEvPT_PilS4_iimiiS4_S4_iS4_S4_S4_iiS4_S4_b --------------------------
	.section	.nv.info._ZN4vllm3moe32moe_lora_align_block_size_kernelIsEEvPT_PilS4_iimiiS4_S4_iS4_S4_S4_iiS4_S4_b,"",@"SHT_CUDA_INFO"
	.sectionflags	@""
	.align	4


	//----- nvinfo : EIATTR_CUDA_API_VERSION
	.align		4
        /*0000*/ 	.byte	0x04, 0x37
        /*0002*/ 	.short	(.L_691 - .L_690)
.L_690:
        /*0004*/ 	.word	0x00000082


	//----- nvinfo : EIATTR_KPARAM_INFO
	.align		4
.L_691:
        /*0008*/ 	.byte	0x04, 0x17
        /*000a*/ 	.short	(.L_693 - .L_692)
.L_692:
        /*000c*/ 	.word	0x00000000
        /*0010*/ 	.short	0x0013
        /*0012*/ 	.short	0x0080
        /*0014*/ 	.byte	0x00, 0xf0, 0x05, 0x00


	//----- nvinfo : EIATTR_KPARAM_INFO
	.align		4
.L_693:
        /*0018*/ 	.byte	0x04, 0x17
        /*001a*/ 	.short	(.L_695 - .L_694)
.L_694:
        /*001c*/ 	.word	0x00000000
        /*0020*/ 	.short	0x0012
        /*0022*/ 	.short	0x0078
        /*0024*/ 	.byte	0x00, 0xf0, 0x21, 0x00


	//----- nvinfo : EIATTR_KPARAM_INFO
	.align		4
.L_695:
        /*0028*/ 	.byte	0x04, 0x17
        /*002a*/ 	.short	(.L_697 - .L_696)
.L_696:
        /*002c*/ 	.word	0x00000000
        /*0030*/ 	.short	0x0011
        /*0032*/ 	.short	0x0070
        /*0034*/ 	.byte	0x00, 0xf0, 0x21, 0x00


	//----- nvinfo : EIATTR_KPARAM_INFO
	.align		4
.L_697:
        /*0038*/ 	.byte	0x04, 0x17
        /*003a*/ 	.short	(.L_699 - .L_698)
.L_698:
        /*003c*/ 	.word	0x00000000
        /*0040*/ 	.short	0x0010
        /*0042*/ 	.short	0x006c
        /*0044*/ 	.byte	0x00, 0xf0, 0x11, 0x00


	//----- nvinfo : EIATTR_KPARAM_INFO
	.align		4
.L_699:
        /*0048*/ 	.byte	0x04, 0x17
        /*004a*/ 	.short	(.L_701 - .L_700)
.L_700:
        /*004c*/ 	.word	0x00000000
        /*0050*/ 	.short	0x000f
        /*0052*/ 	.short	0x0068
        /*0054*/ 	.byte	0x00, 0xf0, 0x11, 0x00


	//----- nvinfo : EIATTR_KPARAM_INFO
	.align		4
.L_701:
        /*0058*/ 	.byte	0x04, 0x17
        /*005a*/ 	.short	(.L_703 - .L_702)
.L_702:
        /*005c*/ 	.word	0x00000000
        /*0060*/ 	.short	0x000e
        /*0062*/ 	.short	0x0060
        /*0064*/ 	.byte	0x00, 0xf0, 0x21, 0x00


	//----- nvinfo : EIATTR_KPARAM_INFO
	.align		4
.L_703:
        /*0068*/ 	.byte	0x04, 0x17
        /*006a*/ 	.short	(.L_705 - .L_704)
.L_704:
        /*006c*/ 	.word	0x00000000
        /*0070*/ 	.short	0x000d
        /*0072*/ 	.short	0x0058
        /*0074*/ 	.byte	0x00, 0xf0, 0x21, 0x00


	//----- nvinfo : EIATTR_KPARAM_INFO
	.align		4
.L_705:
        /*0078*/ 	.byte	0x04, 0x17
        /*007a*/ 	.short	(.L_707 - .L_706)
.L_706:
        /*007c*/ 	.word	0x00000000
        /*0080*/ 	.short	0x000c
        /*0082*/ 	.short	0x0050
        /*0084*/ 	.byte	0x00, 0xf0, 0x21, 0x00


	//----- nvinfo : EIATTR_KPARAM_INFO
	.align		4
.L_707:
        /*0088*/ 	.byte	0x04, 0x17
        /*008a*/ 	.short	(.L_709 - .L_708)
.L_708:
        /*008c*/ 	.word	0x00000000
        /*0090*/ 	.short	0x000b
        /*0092*/ 	.short	0x0048
        /*0094*/ 	.byte	0x00, 0xf0, 0x11, 0x00


	//----- nvinfo : EIATTR_KPARAM_INFO
	.align		4
.L_709:
        /*0098*/ 	.byte	0x04, 0x17
        /*009a*/ 	.short	(.L_711 - .L_710)
.L_710:
        /*009c*/ 	.word	0x00000000
        /*00a0*/ 	.short	0x000a
        /*00a2*/ 	.short	0x0040
        /*00a4*/ 	.byte	0x00, 0xf0, 0x21, 0x00


	//----- nvinfo : EIATTR_KPARAM_INFO
	.align		4
.L_711:
        /*00a8*/ 	.byte	0x04, 0x17
        /*00aa*/ 	.short	(.L_713 - .L_712)
.L_712:
        /*00ac*/ 	.word	0x00000000
        /*00b0*/ 	.short	0x0009
        /*00b2*/ 	.short	0x0038
        /*00b4*/ 	.byte	0x00, 0xf0, 0x21, 0x00


	//----- nvinfo : EIATTR_KPARAM_INFO
	.align		4
.L_713:
        /*00b8*/ 	.byte	0x04, 0x17
        /*00ba*/ 	.short	(.L_715 - .L_714)
.L_714:
        /*00bc*/ 	.word	0x00000000
        /*00c0*/ 	.short	0x0008
        /*00c2*/ 	.short	0x0034
        /*00c4*/ 	.byte	0x00, 0xf0, 0x11, 0x00


	//----- nvinfo : EIATTR_KPARAM_INFO
	.align		4
.L_715:
        /*00c8*/ 	.byte	0x04, 0x17
        /*00ca*/ 	.short	(.L_717 - .L_716)
.L_716:
        /*00cc*/ 	.word	0x00000000
        /*00d0*/ 	.short	0x0007
        /*00d2*/ 	.short	0x0030
        /*00d4*/ 	.byte	0x00, 0xf0, 0x11, 0x00


	//----- nvinfo : EIATTR_KPARAM_INFO
	.align		4
.L_717:
        /*00d8*/ 	.byte	0x04, 0x17
        /*00da*/ 	.short	(.L_719 - .L_718)
.L_718:
        /*00dc*/ 	.word	0x00000000
        /*00e0*/ 	.short	0x0006
        /*00e2*/ 	.short	0x0028
        /*00e4*/ 	.byte	0x00, 0xf0, 0x21, 0x00


	//----- nvinfo : EIATTR_KPARAM_INFO
	.align		4
.L_719:
        /*00e8*/ 	.byte	0x04, 0x17
        /*00ea*/ 	.short	(.L_721 - .L_720)
.L_720:
        /*00ec*/ 	.word	0x00000000
        /*00f0*/ 	.short	0x0005
        /*00f2*/ 	.short	0x0024
        /*00f4*/ 	.byte	0x00, 0xf0, 0x11, 0x00


	//----- nvinfo : EIATTR_KPARAM_INFO
	.align		4
.L_721:
        /*00f8*/ 	.byte	0x04, 0x17
        /*00fa*/ 	.short	(.L_723 - .L_722)
.L_722:
        /*00fc*/ 	.word	0x00000000
        /*0100*/ 	.short	0x0004
        /*0102*/ 	.short	0x0020
        /*0104*/ 	.byte	0x00, 0xf0, 0x11, 0x00


	//----- nvinfo : EIATTR_KPARAM_INFO
	.align		4
.L_723:
        /*0108*/ 	.byte	0x04, 0x17
        /*010a*/ 	.short	(.L_725 - .L_724)
.L_724:
        /*010c*/ 	.word	0x00000000
        /*0110*/ 	.short	0x0003
        /*0112*/ 	.short	0x0018
        /*0114*/ 	.byte	0x00, 0xf0, 0x21, 0x00


	//----- nvinfo : EIATTR_KPARAM_INFO
	.align		4
.L_725:
        /*0118*/ 	.byte	0x04, 0x17
        /*011a*/ 	.short	(.L_727 - .L_726)
.L_726:
        /*011c*/ 	.word	0x00000000
        /*0120*/ 	.short	0x0002
        /*0122*/ 	.short	0x0010
        /*0124*/ 	.byte	0x00, 0xf0, 0x21, 0x00


	//----- nvinfo : EIATTR_KPARAM_INFO
	.align		4
.L_727:
        /*0128*/ 	.byte	0x04, 0x17
        /*012a*/ 	.short	(.L_729 - .L_728)
.L_728:
        /*012c*/ 	.word	0x00000000
        /*0130*/ 	.short	0x0001
        /*0132*/ 	.short	0x0008
        /*0134*/ 	.byte	0x00, 0xf0, 0x21, 0x00


	//----- nvinfo : EIATTR_KPARAM_INFO
	.align		4
.L_729:
        /*0138*/ 	.byte	0x04, 0x17
        /*013a*/ 	.short	(.L_731 - .L_730)
.L_730:
        /*013c*/ 	.word	0x00000000
        /*0140*/ 	.short	0x0000
        /*0142*/ 	.short	0x0000
        /*0144*/ 	.byte	0x00, 0xf0, 0x21, 0x00


	//----- nvinfo : EIATTR_SPARSE_MMA_MASK
	.align		4
.L_731:
        /*0148*/ 	.byte	0x03, 0x50
        /*014a*/ 	.short	0x0000


	//----- nvinfo : EIATTR_MAXREG_COUNT
	.align		4
        /*014c*/ 	.byte	0x03, 0x1b
        /*014e*/ 	.short	0x00ff


	//----- nvinfo : EIATTR_NUM_BARRIERS
	.align		4
        /*0150*/ 	.byte	0x02, 0x4c
        /*0152*/ 	.byte	0x01
	.zero		1


	//----- nvinfo : EIATTR_MERCURY_ISA_VERSION
	.align		4
        /*0154*/ 	.byte	0x03, 0x5f
        /*0156*/ 	.short	0x0101


	//----- nvinfo : EIATTR_COOP_GROUP_MASK_REGIDS
	.align		4
        /*0158*/ 	.byte	0x04, 0x29
        /*015a*/ 	.short	(.L_733 - .L_732)


	//   ....[0]....
.L_732:
        /*015c*/ 	.word	0xffffffff


	//   ....[1]....
        /*0160*/ 	.word	0xffffffff


	//   ....[2]....
        /*0164*/ 	.word	0xffffffff


	//   ....[3]....
        /*0168*/ 	.word	0xffffffff


	//   ....[4]....
        /*016c*/ 	.word	0xffffffff


	//   ....[5]....
        /*0170*/ 	.word	0x0500001f


	//   ....[6]....
        /*0174*/ 	.word	0x0500001f


	//   ....[7]....
        /*0178*/ 	.word	0x0500001f


	//   ....[8]....
        /*017c*/ 	.word	0x0500001f


	//   ....[9]....
        /*0180*/ 	.word	0x0500001f


	//----- nvinfo : EIATTR_COOP_GROUP_INSTR_OFFSETS
	.align		4
.L_733:
        /*0184*/ 	.byte	0x04, 0x28
        /*0186*/ 	.short	(.L_735 - .L_734)


	//   ....[0]....
.L_734:
        /*0188*/ 	.word	0x00001d70


	//   ....[1]....
        /*018c*/ 	.word	0x00001d90


	//   ....[2]....
        /*0190*/ 	.word	0x00001db0


	//   ....[3]....
        /*0194*/ 	.word	0x00001dd0


	//   ....[4]....
        /*0198*/ 	.word	0x00001df0


	//   ....[5]....
        /*019c*/ 	.word	0x00003110


	//   ....[6]....
        /*01a0*/ 	.word	0x00003180


	//   ....[7]....
        /*01a4*/ 	.word	0x000031f0


	//   ....[8]....
        /*01a8*/ 	.word	0x00003250


	//   ....[9]....
        /*01ac*/ 	.word	0x000032c0


	//----- nvinfo : EIATTR_EXIT_INSTR_OFFSETS
	.align		4
.L_735:
        /*01b0*/ 	.byte	0x04, 0x1c
        /*01b2*/ 	.short	(.L_737 - .L_736)


	//   ....[0]....
.L_736:
        /*01b4*/ 	.word	0x000000a0


	//   ....[1]....
        /*01b8*/ 	.word	0x00000120


	//   ....[2]....
        /*01bc*/ 	.word	0x00000860


	//   ....[3]....
        /*01c0*/ 	.word	0x00000960


	//   ....[4]....
        /*01c4*/ 	.word	0x00002fc0


	//   ....[5]....
        /*01c8*/ 	.word	0x000030b0


	//----- nvinfo : EIATTR_CRS_STACK_SIZE
	.align		4
.L_737:
        /*01cc*/ 	.byte	0x04, 0x1e
        /*01ce*/ 	.short	(.L_739 - .L_738)
.L_738:
        /*01d0*/ 	.word	0x00000000


	//----- nvinfo : EIATTR_CBANK_PARAM_SIZE
	.align		4
.L_739:
        /*01d4*/ 	.byte	0x03, 0x19
        /*01d6*/ 	.short	0x0081


	//----- nvinfo : EIATTR_PARAM_CBANK
	.align		4
        /*01d8*/ 	.byte	0x04, 0x0a
        /*01da*/ 	.short	(.L_741 - .L_740)
	.align		4
.L_740:
        /*01dc*/ 	.word	index@(.nv.constant0._ZN4vllm3moe32moe_lora_align_block_size_kernelIsEEvPT_PilS4_iimiiS4_S4_iS4_S4_S4_iiS4_S4_b)
        /*01e0*/ 	.short	0x0210
        /*01e2*/ 	.short	0x0081


	//----- nvinfo : EIATTR_SW_WAR
	.align		4
.L_741:
        /*01e4*/ 	.byte	0x04, 0x36
        /*01e6*/ 	.short	(.L_743 - .L_742)
.L_742:
        /*01e8*/ 	.word	0x00000008
.L_743:


//--------------------- .nv.info._ZN4vllm3moe51moe_lora_align_block_size_small_batch_expert_kernelIsLi256EEEvPT_PilS4_iimiiS4_S4_iS4_S4_S4_S4_b --------------------------
	.section	.nv.info._ZN4vllm3moe51moe_lora_align_block_size_small_batch_expert_kernelIsLi256EEEvPT_PilS4_iimiiS4_S4_iS4_S4_S4_S4_b,"",@"SHT_CUDA_INFO"
	.sectionflags	@""
	.align	4


	//----- nvinfo : EIATTR_CUDA_API_VERSION
	.align		4
        /*0000*/ 	.byte	0x04, 0x37
        /*0002*/ 	.short	(.L_745 - .L_744)
.L_744:
        /*0004*/ 	.word	0x00000082


	//----- nvinfo : EIATTR_KPARAM_INFO
	.align		4
.L_745:
        /*0008*/ 	.byte	0x04, 0x17
        /*000a*/ 	.short	(.L_747 - .L_746)
.L_746:
        /*000c*/ 	.word	0x00000000
        /*0010*/ 	.short	0x0010
        /*0012*/ 	.short	0x0070
        /*0014*/ 	.byte	0x00, 0xf0, 0x05, 0x00


	//----- nvinfo : EIATTR_KPARAM_INFO
	.align		4
.L_747:
        /*0018*/ 	.byte	0x04, 0x17
        /*001a*/ 	.short	(.L_749 - .L_748)
.L_748:
        /*001c*/ 	.word	0x00000000
        /*0020*/ 	.short	0x000f
        /*0022*/ 	.short	0x0068
        /*0024*/ 	.byte	0x00, 0xf0, 0x21, 0x00


	//----- nvinfo : EIATTR_KPARAM_INFO
	.align		4
.L_749:
        /*0028*/ 	.byte	0x04, 0x17
        /*002a*/ 	.short	(.L_751 - .L_750)
.L_750:
        /*002c*/ 	.word	0x00000000
        /*0030*/ 	.short	0x000e
        /*0032*/ 	.short	0x0060
        /*0034*/ 	.byte	0x00, 0xf0, 0x21, 0x00


	//----- nvinfo : EIATTR_KPARAM_INFO
	.align		4
.L_751:
        /*0038*/ 	.byte	0x04, 0x17
        /*003a*/ 	.short	(.L_753 - .L_752)
.L_752:
        /*003c*/ 	.word	0x00000000
        /*0040*/ 	.short	0x000d
        /*0042*/ 	.short	0x0058
        /*0044*/ 	.byte	0x00, 0xf0, 0x21, 0x00


	//----- nvinfo : EIATTR_KPARAM_INFO
	.align		4
.L_753:
        /*0048*/ 	.byte	0x04, 0x17
        /*004a*/ 	.short	(.L_755 - .L_754)
.L_754:
        /*004c*/ 	.word	0x00000000
        /*0050*/ 	.short	0x000c
        /*0052*/ 	.short	0x0050
        /*0054*/ 	.byte	0x00, 0xf0, 0x21, 0x00


	//----- nvinfo : EIATTR_KPARAM_INFO
	.align		4
.L_755:
        /*0058*/ 	.byte	0x04, 0x17
        /*005a*/ 	.short	(.L_757 - .L_756)
.L_756:
        /*005c*/ 	.word	0x00000000
        /*0060*/ 	.short	0x000b
        /*0062*/ 	.short	0x0048
        /*0064*/ 	.byte	0x00, 0xf0, 0x11, 0x00


	//----- nvinfo : EIATTR_KPARAM_INFO
	.align		4
.L_757:
        /*0068*/ 	.byte	0x04, 0x17
        /*006a*/ 	.short	(.L_759 - .L_758)
.L_758:
        /*006c*/ 	.word	0x00000000
        /*0070*/ 	.short	0x000a
        /*0072*/ 	.short	0x0040
        /*0074*/ 	.byte	0x00, 0xf0, 0x21, 0x00


	//----- nvinfo : EIATTR_KPARAM_INFO
	.align		4
.L_759:
        /*0078*/ 	.byte	0x04, 0x17
        /*007a*/ 	.short	(.L_761 - .L_760)
.L_760:
        /*007c*/ 	.word	0x00000000
        /*0080*/ 	.short	0x0009
        /*0082*/ 	.short	0x0038
        /*0084*/ 	.byte	0x00, 0xf0, 0x21, 0x00


	//----- nvinfo : EIATTR_KPARAM_INFO
	.align		4
.L_761:
        /*0088*/ 	.byte	0x04, 0x17
        /*008a*/ 	.short	(.L_763 - .L_762)
.L_762:
        /*008c*/ 	.word	0x00000000
        /*0090*/ 	.short	0x0008
        /*0092*/ 	.short	0x0034
        /*0094*/ 	.byte	0x00, 0xf0, 0x11, 0x00


	//----- nvinfo : EIATTR_KPARAM_INFO
	.align		4
.L_763:
        /*0098*/ 	.byte	0x04, 0x17
        /*009a*/ 	.short	(.L_765 - .L_764)
.L_764:
        /*009c*/ 	.word	0x00000000
        /*00a0*/ 	.short	0x0007
        /*00a2*/ 	.short	0x0030
        /*00a4*/ 	.byte	0x00, 0xf0, 0x11, 0x00


	//----- nvinfo : EIATTR_KPARAM_INFO
	.align		4
.L_765:
        /*00a8*/ 	.byte	0x04, 0x17
        /*00aa*/ 	.short	(.L_767 - .L_766)
.L_766:
        /*00ac*/ 	.word	0x00000000
        /*00b0*/ 	.short	0x0006
        /*00b2*/ 	.short	0x0028
        /*00b4*/ 	.byte	0x00, 0xf0, 0x21, 0x00


	//----- nvinfo : EIATTR_KPARAM_INFO
	.align		4
.L_767:
        /*00b8*/ 	.byte	0x04, 0x17
        /*00ba*/ 	.short	(.L_769 - .L_768)
.L_768:
        /*00bc*/ 	.word	0x00000000
        /*00c0*/ 	.short	0x0005
        /*00c2*/ 	.short	0x0024
        /*00c4*/ 	.byte	0x00, 0xf0, 0x11, 0x00


	//----- nvinfo : EIATTR_KPARAM_INFO
	.align		4
.L_769:
        /*00c8*/ 	.byte	0x04, 0x17
        /*00ca*/ 	.short	(.L_771 - .L_770)
.L_770:
        /*00cc*/ 	.word	0x00000000
        /*00d0*/ 	.short	0x0004
        /*00d2*/ 	.short	0x0020
        /*00d4*/ 	.byte	0x00, 0xf0, 0x11, 0x00


	//----- nvinfo : EIATTR_KPARAM_INFO
	.align		4
.L_771:
        /*00d8*/ 	.byte	0x04, 0x17
        /*00da*/ 	.short	(.L_773 - .L_772)
.L_772:
        /*00dc*/ 	.word	0x00000000
        /*00e0*/ 	.short	0x0003
        /*00e2*/ 	.short	0x0018
        /*00e4*/ 	.byte	0x00, 0xf0, 0x21, 0x00


	//----- nvinfo : EIATTR_KPARAM_INFO
	.align		4
.L_773:
        /*00e8*/ 	.byte	0x04, 0x17
        /*00ea*/ 	.short	(.L_775 - .L_774)
.L_774:
        /*00ec*/ 	.word	0x00000000
        /*00f0*/ 	.short	0x0002
        /*00f2*/ 	.short	0x0010
        /*00f4*/ 	.byte	0x00, 0xf0, 0x21, 0x00


	//----- nvinfo : EIATTR_KPARAM_INFO
	.align		4
.L_775:
        /*00f8*/ 	.byte	0x04, 0x17
        /*00fa*/ 	.short	(.L_777 - .L_776)
.L_776:
        /*00fc*/ 	.word	0x00000000
        /*0100*/ 	.short	0x0001
        /*0102*/ 	.short	0x0008
        /*0104*/ 	.byte	0x00, 0xf0, 0x21, 0x00


	//----- nvinfo : EIATTR_KPARAM_INFO
	.align		4
.L_777:
        /*0108*/ 	.byte	0x04, 0x17
        /*010a*/ 	.short	(.L_779 - .L_778)
.L_778:
        /*010c*/ 	.word	0x00000000
        /*0110*/ 	.short	0x0000
        /*0112*/ 	.short	0x0000
        /*0114*/ 	.byte	0x00, 0xf0, 0x21, 0x00


	//----- nvinfo : EIATTR_SPARSE_MMA_MASK
	.align		4
.L_779:
        /*0118*/ 	.byte	0x03, 0x50
        /*011a*/ 	.short	0x0000


	//----- nvinfo : EIATTR_MAXREG_COUNT
	.align		4
        /*011c*/ 	.byte	0x03, 0x1b
        /*011e*/ 	.short	0x00ff


	//----- nvinfo : EIATTR_NUM_BARRIERS
	.align		4
        /*0120*/ 	.byte	0x02, 0x4c
        /*0122*/ 	.byte	0x01
	.zero		1


	//----- nvinfo : EIATTR_MERCURY_ISA_VERSION
	.align		4
        /*0124*/ 	.byte	0x03, 0x5f
        /*0126*/ 	.short	0x0101


	//----- nvinfo : EIATTR_EXIT_INSTR_OFFSETS
	.align		4
        /*0128*/ 	.byte	0x04, 0x1c
        /*012a*/ 	.short	(.L_781 - .L_780)


	//   ....[0]....
.L_780:
        /*012c*/ 	.word	0x000000b0


	//   ....[1]....
        /*0130*/ 	.word	0x00000150


	//   ....[2]....
        /*0134*/ 	.word	0x00003d90


	//   ....[3]....
        /*0138*/ 	.word	0x000042f0


	//   ....[4]....
        /*013c*/ 	.word	0x00004780


	//   ....[5]....
        /*0140*/ 	.word	0x000048e0


	//   ....[6]....
        /*0144*/ 	.word	0x00004e30


	//----- nvinfo : EIATTR_CRS_STACK_SIZE
	.align		4
.L_781:
        /*0148*/ 	.byte	0x04, 0x1e
        /*014a*/ 	.short	(.L_783 - .L_782)
.L_782:
        /*014c*/ 	.word	0x00000000


	//----- nvinfo : EIATTR_CBANK_PARAM_SIZE
	.align		4
.L_783:
        /*0150*/ 	.byte	0x03, 0x19
        /*0152*/ 	.short	0x0071


	//----- nvinfo : EIATTR_PARAM_CBANK
	.align		4
        /*0154*/ 	.byte	0x04, 0x0a
        /*0156*/ 	.short	(.L_785 - .L_784)
	.align		4
.L_784:
        /*0158*/ 	.word	index@(.nv.constant0._ZN4vllm3moe51moe_lora_align_block_size_small_batch_expert_kernelIsLi256EEEvPT_PilS4_iimiiS4_S4_iS4_S4_S4_S4_b)
        /*015c*/ 	.short	0x0210
        /*015e*/ 	.short	0x0071


	//----- nvinfo : EIATTR_SW_WAR
	.align		4
.L_785:
        /*0160*/ 	.byte	0x04, 0x36
        /*0162*/ 	.short	(.L_787 - .L_786)
.L_786:
        /*0164*/ 	.word	0x00000008
.L_787:


//--------------------- .nv.info._ZN4vllm3moe40lora_count_and_sort_expert_tokens_kernelIaEEvPKT_PiS5_S5_miiiS5_S5_b --------------------------
	.section	.nv.info._ZN4vllm3moe40lora_count_and_sort_expert_tokens_kernelIaEEvPKT_PiS5_S5_miiiS5_S5_b,"",@"SHT_CUDA_INFO"
	.sectionflags	@""
	.align	4


	//----- nvinfo : EIATTR_CUDA_API_VERSION
	.align		4
        /*0000*/ 	.byte	0x04, 0x37
        /*0002*/ 	.short	(.L_789 - .L_788)
.L_788:
        /*0004*/ 	.word	0x00000082


	//----- nvinfo : EIATTR_KPARAM_INFO
	.align		4
.L_789:
        /*0008*/ 	.byte	0x04, 0x17
        /*000a*/ 	.short	(.L_791 - .L_790)
.L_790:
        /*000c*/ 	.word	0x00000000
        /*0010*/ 	.short	0x000a
        /*0012*/ 	.short	0x0048
        /*0014*/ 	.byte	0x00, 0xf0, 0x05, 0x00


	//----- nvinfo : EIATTR_KPARAM_INFO
	.align		4
.L_791:
        /*0018*/ 	.byte	0x04, 0x17
        /*001a*/ 	.short	(.L_793 - .L_792)
.L_792:
        /*001c*/ 	.word	0x00000000
        /*0020*/ 	.short	0x0009
        /*0022*/ 	.short	0x0040
        /*0024*/ 	.byte	0x00, 0xf0, 0x21, 0x00


	//----- nvinfo : EIATTR_KPARAM_INFO
	.align		4
.L_793:
        /*0028*/ 	.byte	0x04, 0x17
        /*002a*/ 	.short	(.L_795 - .L_794)
.L_794:
        /*002c*/ 	.word	0x00000000
        /*0030*/ 	.short	0x0008
        /*0032*/ 	.short	0x0038
        /*0034*/ 	.byte	0x00, 0xf0, 0x21, 0x00


	//----- nvinfo : EIATTR_KPARAM_INFO
	.align		4
.L_795:
        /*0038*/ 	.byte	0x04, 0x17
        /*003a*/ 	.short	(.L_797 - .L_796)
.L_796:
        /*003c*/ 	.word	0x00000000
        /*0040*/ 	.short	0x0007
        /*0042*/ 	.short	0x0030
        /*0044*/ 	.byte	0x00, 0xf0, 0x11, 0x00


	//----- nvinfo : EIATTR_KPARAM_INFO
	.align		4
.L_797:
        /*0048*/ 	.byte	0x04, 0x17
        /*004a*/ 	.short	(.L_799 - .L_798)
.L_798:
        /*004c*/ 	.word	0x00000000
        /*0050*/ 	.short	0x0006
        /*0052*/ 	.short	0x002c
        /*0054*/ 	.byte	0x00, 0xf0, 0x11, 0x00


	//----- nvinfo : EIATTR_KPARAM_INFO
	.align		4
.L_799:
        /*0058*/ 	.byte	0x04, 0x17
        /*005a*/ 	.short	(.L_801 - .L_800)
.L_800:
        /*005c*/ 	.word	0x00000000
        /*0060*/ 	.short	0x0005
        /*0062*/ 	.short	0x0028
        /*0064*/ 	.byte	0x00, 0xf0, 0x11, 0x00


	//----- nvinfo : EIATTR_KPARAM_INFO
	.align		4
.L_801:
        /*0068*/ 	.byte	0x04, 0x17
        /*006a*/ 	.short	(.L_803 - .L_802)
.L_802:
        /*006c*/ 	.word	0x00000000
        /*0070*/ 	.short	0x0004
        /*0072*/ 	.short	0x0020
        /*0074*/ 	.byte	0x00, 0xf0, 0x21, 0x00


	//----- nvinfo : EIATTR_KPARAM_INFO
	.align		4
.L_803:
        /*0078*/ 	.byte	0x04, 0x17
        /*007a*/ 	.short	(.L_805 - .L_804)
.L_804:
        /*007c*/ 	.word	0x00000000
        /*0080*/ 	.short	0x0003
        /*0082*/ 	.short	0x0018
        /*0084*/ 	.byte	0x00, 0xf0, 0x21, 0x00


	//----- nvinfo : EIATTR_KPARAM_INFO
	.align		4
.L_805:
        /*0088*/ 	.byte	0x04, 0x17
        /*008a*/ 	.short	(.L_807 - .L_806)
.L_806:
        /*008c*/ 	.word	0x00000000
        /*0090*/ 	.short	0x0002
        /*0092*/ 	.short	0x0010
        /*0094*/ 	.byte	0x00, 0xf0, 0x21, 0x00


	//----- nvinfo : EIATTR_KPARAM_INFO
	.align		4
.L_807:
        /*0098*/ 	.byte	0x04, 0x17
        /*009a*/ 	.short	(.L_809 - .L_808)
.L_808:
        /*009c*/ 	.word	0x00000000
        /*00a0*/ 	.short	0x0001
        /*00a2*/ 	.short	0x0008
        /*00a4*/ 	.byte	0x00, 0xf0, 0x21, 0x00


	//----- nvinfo : EIATTR_KPARAM_INFO
	.align		4
.L_809:
        /*00a8*/ 	.byte	0x04, 0x17
        /*00aa*/ 	.short	(.L_811 - .L_810)
.L_810:
        /*00ac*/ 	.word	0x00000000
        /*00b0*/ 	.short	0x0000
        /*00b2*/ 	.short	0x0000
        /*00b4*/ 	.byte	0x00, 0xf0, 0x21, 0x00


	//----- nvinfo : EIATTR_SPARSE_MMA_MASK
	.align		4
.L_811:
        /*00b8*/ 	.byte	0x03, 0x50
        /*00ba*/ 	.short	0x0000


	//----- nvinfo : EIATTR_MAXREG_COUNT
	.align		4
        /*00bc*/ 	.byte	0x03, 0x1b
        /*00be*/ 	.short	0x00ff


	//----- nvinfo : EIATTR_MERCURY_ISA_VERSION
	.align		4
        /*00c0*/ 	.byte	0x03, 0x5f
        /*00c2*/ 	.short	0x0101


	//----- nvinfo : EIATTR_EXIT_INSTR_OFFSETS
	.align		4
        /*00c4*/ 	.byte	0x04, 0x1c
        /*00c6*/ 	.short	(.L_813 - .L_812)


	//   ....[0]....
.L_812:
        /*00c8*/ 	.word	0x00000070


	//   ....[1]....
        /*00cc*/ 	.word	0x00000330


	//   ....[2]....
        /*00d0*/ 	.word	0x000008f0


	//   ....[3]....
        /*00d4*/ 	.word	0x00000dd0


	//   ....[4]....
        /*00d8*/ 	.word	0x00000f40


	//----- nvinfo : EIATTR_CRS_STACK_SIZE
	.align		4
.L_813:
        /*00dc*/ 	.byte	0x04, 0x1e
        /*00de*/ 	.short	(.L_815 - .L_814)
.L_814:
        /*00e0*/ 	.word	0x00000000


	//----- nvinfo : EIATTR_CBANK_PARAM_SIZE
	.align		4
.L_815:
        /*00e4*/ 	.byte	0x03, 0x19
        /*00e6*/ 	.short	0x0049


	//----- nvinfo : EIATTR_PARAM_CBANK
	.align		4
        /*00e8*/ 	.byte	0x04, 0x0a
        /*00ea*/ 	.short	(.L_817 - .L_816)
	.align		4
.L_816:
        /*00ec*/ 	.word	index@(.nv.constant0._ZN4vllm3moe40lora_count_and_sort_expert_tokens_kernelIaEEvPKT_PiS5_S5_miiiS5_S5_b)
        /*00f0*/ 	.short	0x0210
        /*00f2*/ 	.short	0x0049


	//----- nvinfo : EIATTR_SW_WAR
	.align		4
.L_817:
        /*00f4*/ 	.byte	0x04, 0x36
        /*00f6*/ 	.short	(.L_819 - .L_818)
.L_818:
        /*00f8*/ 	.word	0x00000008
.L_819:


//--------------------- .nv.info._ZN4vllm3moe32moe_lora_align_block_size_kernelIaEEvPT_PilS4_iimiiS4_S4_iS4_S4_S4_iiS4_S4_b --------------------------
	.section	.nv.info._ZN4vllm3moe32moe_lora_align_block_size_kernelIaEEvPT_PilS4_iimiiS4_S4_iS4_S4_S4_iiS4_S4_b,"",@"SHT_CUDA_INFO"
	.sectionflags	@""
	.align	4


	//----- nvinfo : EIATTR_CUDA_API_VERSION
	.align		4
        /*0000*/ 	.byte	0x04, 0x37
        /*0002*/ 	.short	(.L_821 - .L_820)
.L_820:
        /*0004*/ 	.word	0x00000082


	//----- nvinfo : EIATTR_KPARAM_INFO
	.align		4
.L_821:
        /*0008*/ 	.byte	0x04, 0x17
        /*000a*/ 	.short	(.L_823 - .L_822)
.L_822:
        /*000c*/ 	.word	0x00000000
        /*0010*/ 	.short	0x0013
        /*0012*/ 	.short	0x0080
        /*0014*/ 	.byte	0x00, 0xf0, 0x05, 0x00


	//----- nvinfo : EIATTR_KPARAM_INFO
	.align		4
.L_823:
        /*0018*/ 	.byte	0x04, 0x17
        /*001a*/ 	.short	(.L_825 - .L_824)
.L_824:
        /*001c*/ 	.word	0x00000000
        /*0020*/ 	.short	0x0012
        /*0022*/ 	.short	0x0078
        /*0024*/ 	.byte	0x00, 0xf0, 0x21, 0x00


	//----- nvinfo : EIATTR_KPARAM_INFO
	.align		4
.L_825:
        /*0028*/ 	.byte	0x04, 0x17
        /*002a*/ 	.short	(.L_827 - .L_826)
.L_826:
        /*002c*/ 	.word	0x00000000
        /*0030*/ 	.short	0x0011
        /*0032*/ 	.short	0x0070
        /*0034*/ 	.byte	0x00, 0xf0, 0x21, 0x00


	//----- nvinfo : EIATTR_KPARAM_INFO
	.align		4
.L_827:
        /*0038*/ 	.byte	0x04, 0x17
        /*003a*/ 	.short	(.L_829 - .L_828)
.L_828:
        /*003c*/ 	.word	0x00000000
        /*0040*/ 	.short	0x0010
        /*0042*/ 	.short	0x006c
        /*0044*/ 	.byte	0x00, 0xf0, 0x11, 0x00


	//----- nvinfo : EIATTR_KPARAM_INFO
	.align		4
.L_829:
        /*0048*/ 	.byte	0x04, 0x17
        /*004a*/ 	.short	(.L_831 - .L_830)
.L_830:
        /*004c*/ 	.word	0x00000000
        /*0050*/ 	.short	0x000f
        /*0052*/ 	.short	0x0068
        /*0054*/ 	.byte	0x00, 0xf0, 0x11, 0x00


	//----- nvinfo : EIATTR_KPARAM_INFO
	.align		4
.L_831:
        /*0058*/ 	.byte	0x04, 0x17
        /*005a*/ 	.short	(.L_833 - .L_832)
.L_832:
        /*005c*/ 	.word	0x00000000
        /*0060*/ 	.short	0x000e
        /*0062*/ 	.short	0x0060
        /*0064*/ 	.byte	0x00, 0xf0, 0x21, 0x00


	//----- nvinfo : EIATTR_KPARAM_INFO
	.align		4
.L_833:
        /*0068*/ 	.byte	0x04, 0x17
        /*006a*/ 	.short	(.L_835 - .L_834)
.L_834:
        /*006c*/ 	.word	0x00000000
        /*0070*/ 	.short	0x000d
        /*0072*/ 	.short	0x0058
        /*0074*/ 	.byte	0x00, 0xf0, 0x21, 0x00


	//----- nvinfo : EIATTR_KPARAM_INFO
	.align		4
.L_835:
        /*0078*/ 	.byte	0x04, 0x17
        /*007a*/ 	.short	(.L_837 - .L_836)
.L_836:
        /*007c*/ 	.word	0x00000000
        /*0080*/ 	.short	0x000c
        /*0082*/ 	.short	0x0050
        /*0084*/ 	.byte	0x00, 0xf0, 0x21, 0x00


	//----- nvinfo : EIATTR_KPARAM_INFO
	.align		4
.L_837:
        /*0088*/ 	.byte	0x04, 0x17
        /*008a*/ 	.short	(.L_839 - .L_838)
.L_838:
        /*008c*/ 	.word	0x00000000
        /*0090*/ 	.short	0x000b
        /*0092*/ 	.short	0x0048
        /*0094*/ 	.byte	0x00, 0xf0, 0x11, 0x00


	//----- nvinfo : EIATTR_KPARAM_INFO
	.align		4
.L_839:
        /*0098*/ 	.byte	0x04, 0x17
        /*009a*/ 	.short	(.L_841 - .L_840)
.L_840:
        /*009c*/ 	.word	0x00000000
        /*00a0*/ 	.short	0x000a
        /*00a2*/ 	.short	0x0040
        /*00a4*/ 	.byte	0x00, 0xf0, 0x21, 0x00


	//----- nvinfo : EIATTR_KPARAM_INFO
	.align		4
.L_841:
        /*00a8*/ 	.byte	0x04, 0x17
        /*00aa*/ 	.short	(.L_843 - .L_842)
.L_842:
        /*00ac*/ 	.word	0x00000000
        /*00b0*/ 	.short	0x0009
        /*00b2*/ 	.short	0x0038
        /*00b4*/ 	.byte	0x00, 0xf0, 0x21, 0x00


	//----- nvinfo : EIATTR_KPARAM_INFO
	.align		4
.L_843:
        /*00b8*/ 	.byte	0x04, 0x17
        /*00ba*/ 	.short	(.L_845 - .L_844)
.L_844:
        /*00bc*/ 	.word	0x00000000
        /*00c0*/ 	.short	0x0008
        /*00c2*/ 	.short	0x0034
        /*00c4*/ 	.byte	0x00, 0xf0, 0x11, 0x00


	//----- nvinfo : EIATTR_KPARAM_INFO
	.align		4
.L_845:
        /*00c8*/ 	.byte	0x04, 0x17
        /*00ca*/ 	.short	(.L_847 - .L_846)
.L_846:
        /*00cc*/ 	.word	0x00000000
        /*00d0*/ 	.short	0x0007
        /*00d2*/ 	.short	0x0030
        /*00d4*/ 	.byte	0x00, 0xf0, 0x11, 0x00


	//----- nvinfo : EIATTR_KPARAM_INFO
	.align		4
.L_847:
        /*00d8*/ 	.byte	0x04, 0x17
        /*00da*/ 	.short	(.L_849 - .L_848)
.L_848:
        /*00dc*/ 	.word	0x00000000
        /*00e0*/ 	.short	0x0006
        /*00e2*/ 	.short	0x0028
        /*00e4*/ 	.byte	0x00, 0xf0, 0x21, 0x00


	//----- nvinfo : EIATTR_KPARAM_INFO
	.align		4
.L_849:
        /*00e8*/ 	.byte	0x04, 0x17
        /*00ea*/ 	.short	(.L_851 - .L_850)
.L_850:
        /*00ec*/ 	.word	0x00000000
        /*00f0*/ 	.short	0x0005
        /*00f2*/ 	.short	0x0024
        /*00f4*/ 	.byte	0x00, 0xf0, 0x11, 0x00


	//----- nvinfo : EIATTR_KPARAM_INFO
	.align		4
.L_851:
        /*00f8*/ 	.byte	0x04, 0x17
        /*00fa*/ 	.short	(.L_853 - .L_852)
.L_852:
        /*00fc*/ 	.word	0x00000000
        /*0100*/ 	.short	0x0004
        /*0102*/ 	.short	0x0020
        /*0104*/ 	.byte	0x00, 0xf0, 0x11, 0x00


	//----- nvinfo : EIATTR_KPARAM_INFO
	.align		4
.L_853:
        /*0108*/ 	.byte	0x04, 0x17
        /*010a*/ 	.short	(.L_855 - .L_854)
.L_854:
        /*010c*/ 	.word	0x00000000
        /*0110*/ 	.short	0x0003
        /*0112*/ 	.short	0x0018
        /*0114*/ 	.byte	0x00, 0xf0, 0x21, 0x00


	//----- nvinfo : EIATTR_KPARAM_INFO
	.align		4
.L_855:
        /*0118*/ 	.byte	0x04, 0x17
        /*011a*/ 	.short	(.L_857 - .L_856)
.L_856:
        /*011c*/ 	.word	0x00000000
        /*0120*/ 	.short	0x0002
        /*0122*/ 	.short	0x0010
        /*0124*/ 	.byte	0x00, 0xf0, 0x21, 0x00


	//----- nvinfo : EIATTR_KPARAM_INFO
	.align		4
.L_857:
        /*0128*/ 	.byte	0x04, 0x17
        /*012a*/ 	.short	(.L_859 - .L_858)
.L_858:
        /*012c*/ 	.word	0x00000000
        /*0130*/ 	.short	0x0001
        /*0132*/ 	.short	0x0008
        /*0134*/ 	.byte	0x00, 0xf0, 0x21, 0x00


	//----- nvinfo : EIATTR_KPARAM_INFO
	.align		4
.L_859:
        /*0138*/ 	.byte	0x04, 0x17
        /*013a*/ 	.short	(.L_861 - .L_860)
.L_860:
        /*013c*/ 	.word	0x00000000
        /*0140*/ 	.short	0x0000
        /*0142*/ 	.short	0x0000
        /*0144*/ 	.byte	0x00, 0xf0, 0x21, 0x00


	//----- nvinfo : EIATTR_SPARSE_MMA_MASK
	.align		4
.L_861:
        /*0148*/ 	.byte	0x03, 0x50
        /*014a*/ 	.short	0x0000


	//----- nvinfo : EIATTR_MAXREG_COUNT
	.align		4
        /*014c*/ 	.byte	0x03, 0x1b
        /*014e*/ 	.short	0x00ff


	//----- nvinfo : EIATTR_NUM_BARRIERS
	.align		4
        /*0150*/ 	.byte	0x02, 0x4c
        /*0152*/ 	.byte	0x01
	.zero		1


	//----- nvinfo : EIATTR_MERCURY_ISA_VERSION
	.align		4
        /*0154*/ 	.byte	0x03, 0x5f
        /*0156*/ 	.short	0x0101


	//----- nvinfo : EIATTR_COOP_GROUP_MASK_REGIDS
	.align		4
        /*0158*/ 	.byte	0x04, 0x29
        /*015a*/ 	.short	(.L_863 - .L_862)


	//   ....[0]....
.L_862:
        /*015c*/ 	.word	0xffffffff


	//   ....[1]....
        /*0160*/ 	.word	0xffffffff


	//   ....[2]....
        /*0164*/ 	.word	0xffffffff


	//   ....[3]....
        /*0168*/ 	.word	0xffffffff


	//   ....[4]....
        /*016c*/ 	.word	0xffffffff


	//   ....[5]....
        /*0170*/ 	.word	0x0500001f


	//   ....[6]....
        /*0174*/ 	.word	0x0500001f


	//   ....[7]....
        /*0178*/ 	.word	0x0500001f


	//   ....[8]....
        /*017c*/ 	.word	0x0500001f


	//   ....[9]....
        /*0180*/ 	.word	0x0500001f


	//----- nvinfo : EIATTR_COOP_GROUP_INSTR_OFFSETS
	.align		4
.L_863:
        /*0184*/ 	.byte	0x04, 0x28
        /*0186*/ 	.short	(.L_865 - .L_864)


	//   ....[0]....
.L_864:
        /*0188*/ 	.word	0x00001d70


	//   ....[1]....
        /*018c*/ 	.word	0x00001d90


	//   ....[2]....
        /*0190*/ 	.word	0x00001db0


	//   ....[3]....
        /*0194*/ 	.word	0x00001dd0


	//   ....[4]....
        /*0198*/ 	.word	0x00001df0


	//   ....[5]....
        /*019c*/ 	.word	0x00003110


	//   ....[6]....
        /*01a0*/ 	.word	0x00003180


	//   ....[7]....
        /*01a4*/ 	.word	0x000031f0


	//   ....[8]....
        /*01a8*/ 	.word	0x00003250


	//   ....[9]....
        /*01ac*/ 	.word	0x000032c0


	//----- nvinfo : EIATTR_EXIT_INSTR_OFFSETS
	.align		4
.L_865:
        /*01b0*/ 	.byte	0x04, 0x1c
        /*01b2*/ 	.short	(.L_867 - .L_866)


	//   ....[0]....
.L_866:
        /*01b4*/ 	.word	0x000000a0


	//   ....[1]....
        /*01b8*/ 	.word	0x00000120


	//   ....[2]....
        /*01bc*/ 	.word	0x00000860


	//   ....[3]....
        /*01c0*/ 	.word	0x00000960


	//   ....[4]....
        /*01c4*/ 	.word	0x00002fc0


	//   ....[5]....
        /*01c8*/ 	.word	0x000030b0


	//----- nvinfo : EIATTR_CRS_STACK_SIZE
	.align		4
.L_867:
        /*01cc*/ 	.byte	0x04, 0x1e
        /*01ce*/ 	.short	(.L_869 - .L_868)
.L_868:
        /*01d0*/ 	.word	0x00000000


	//----- nvinfo : EIATTR_CBANK_PARAM_SIZE
	.align		4
.L_869:
        /*01d4*/ 	.byte	0x03, 0x19
        /*01d6*/ 	.short	0x0081


	//----- nvinfo : EIATTR_PARAM_CBANK
	.align		4
        /*01d8*/ 	.byte	0x04, 0x0a
        /*01da*/ 	.short	(.L_871 - .L_870)
	.align		4
.L_870:
        /*01dc*/ 	.word	index@(.nv.constant0._ZN4vllm3moe32moe_lora_align_block_size_kernelIaEEvPT_PilS4_iimiiS4_S4_iS4_S4_S4_iiS4_S4_b)
        /*01e0*/ 	.short	0x0210
        /*01e2*/ 	.short	0x0081


	//----- nvinfo : EIATTR_SW_WAR
	.align		4
.L_871:
        /*01e4*/ 	.byte	0x04, 0x36
        /*01e6*/ 	.short	(.L_873 - .L_872)
.L_872:
        /*01e8*/ 	.word	0x00000008
.L_873:


//--------------------- .nv.info._ZN4vllm3moe51moe_lora_align_block_size_small_batch_expert_kernelIaLi256EEEvPT_PilS4_iimiiS4_S4_iS4_S4_S4_S4_b --------------------------
	.section	.nv.info._ZN4vllm3moe51moe_lora_align_block_size_small_batch_expert_kernelIaLi256EEEvPT_PilS4_iimiiS4_S4_iS4_S4_S4_S4_b,"",@"SHT_CUDA_INFO"
	.sectionflags	@""
	.align	4


	//----- nvinfo : EIATTR_CUDA_API_VERSION
	.align		4
        /*0000*/ 	.byte	0x04, 0x37
        /*0002*/ 	.short	(.L_875 - .L_874)
.L_874:
        /*0004*/ 	.word	0x00000082


	//----- nvinfo : EIATTR_KPARAM_INFO
	.align		4
.L_875:
        /*0008*/ 	.byte	0x04, 0x17
        /*000a*/ 	.short	(.L_877 - .L_876)
.L_876:
        /*000c*/ 	.word	0x00000000
        /*0010*/ 	.short	0x0010
        /*0012*/ 	.short	0x0070
        /*0014*/ 	.byte	0x00, 0xf0, 0x05, 0x00


	//----- nvinfo : EIATTR_KPARAM_INFO
	.align		4
.L_877:
        /*0018*/ 	.byte	0x04, 0x17
        /*001a*/ 	.short	(.L_879 - .L_878)
.L_878:
        /*001c*/ 	.word	0x00000000
        /*0020*/ 	.short	0x000f
        /*0022*/ 	.short	0x0068
        /*0024*/ 	.byte	0x00, 0xf0, 0x21, 0x00


	//----- nvinfo : EIATTR_KPARAM_INFO
	.align		4
.L_879:
        /*0028*/ 	.byte	0x04, 0x17
        /*002a*/ 	.short	(.L_881 - .L_880)
.L_880:
        /*002c*/ 	.word	0x00000000
        /*0030*/ 	.short	0x000e
        /*0032*/ 	.short	0x0060
        /*0034*/ 	.byte	0x00, 0xf0, 0x21, 0x00


	//----- nvinfo : EIATTR_KPARAM_INFO
	.align		4
.L_881:
        /*0038*/ 	.byte	0x04, 0x17
        /*003a*/ 	.short	(.L_883 - .L_882)
.L_882:
        /*003c*/ 	.word	0x00000000
        /*0040*/ 	.short	0x000d
        /*0042*/ 	.short	0x0058
        /*0044*/ 	.byte	0x00, 0xf0, 0x21, 0x00


	//----- nvinfo : EIATTR_KPARAM_INFO
	.align		4
.L_883:
        /*0048*/ 	.byte	0x04, 0x17
        /*004a*/ 	.short	(.L_885 - .L_884)
.L_884:
        /*004c*/ 	.word	0x00000000
        /*0050*/ 	.short	0x000c
        /*0052*/ 	.short	0x0050
        /*0054*/ 	.byte	0x00, 0xf0, 0x21, 0x00


	//----- nvinfo : EIATTR_KPARAM_INFO
	.align		4
.L_885:
        /*0058*/ 	.byte	0x04, 0x17
        /*005a*/ 	.short	(.L_887 - .L_886)
.L_886:
        /*005c*/ 	.word	0x00000000
        /*0060*/ 	.short	0x000b
        /*0062*/ 	.short	0x0048
        /*0064*/ 	.byte	0x00, 0xf0, 0x11, 0x00


	//----- nvinfo : EIATTR_KPARAM_INFO
	.align		4
.L_887:
        /*0068*/ 	.byte	0x04, 0x17
        /*006a*/ 	.short	(.L_889 - .L_888)
.L_888:
        /*006c*/ 	.word	0x00000000
        /*0070*/ 	.short	0x000a
        /*0072*/ 	.short	0x0040
        /*0074*/ 	.byte	0x00, 0xf0, 0x21, 0x00


	//----- nvinfo : EIATTR_KPARAM_INFO
	.align		4
.L_889:
        /*0078*/ 	.byte	0x04, 0x17
        /*007a*/ 	.short	(.L_891 - .L_890)
.L_890:
        /*007c*/ 	.word	0x00000000
        /*0080*/ 	.short	0x0009
        /*0082*/ 	.short	0x0038
        /*0084*/ 	.byte	0x00, 0xf0, 0x21, 0x00


	//----- nvinfo : EIATTR_KPARAM_INFO
	.align		4
.L_891:
        /*0088*/ 	.byte	0x04, 0x17
        /*008a*/ 	.short	(.L_893 - .L_892)
.L_892:
        /*008c*/ 	.word	0x00000000
        /*0090*/ 	.short	0x0008
        /*0092*/ 	.short	0x0034
        /*0094*/ 	.byte	0x00, 0xf0, 0x11, 0x00


	//----- nvinfo : EIATTR_KPARAM_INFO
	.align		4
.L_893:
        /*0098*/ 	.byte	0x04, 0x17
        /*009a*/ 	.short	(.L_895 - .L_894)
.L_894:
        /*009c*/ 	.word	0x00000000
        /*00a0*/ 	.short	0x0007
        /*00a2*/ 	.short	0x0030
        /*00a4*/ 	.byte	0x00, 0xf0, 0x11, 0x00


	//----- nvinfo : EIATTR_KPARAM_INFO
	.align		4
.L_895:
        /*00a8*/ 	.byte	0x04, 0x17
        /*00aa*/ 	.short	(.L_897 - .L_896)
.L_896:
        /*00ac*/ 	.word	0x00000000
        /*00b0*/ 	.short	0x0006
        /*00b2*/ 	.short	0x0028
        /*00b4*/ 	.byte	0x00, 0xf0, 0x21, 0x00


	//----- nvinfo : EIATTR_KPARAM_INFO
	.align		4
.L_897:
        /*00b8*/ 	.byte	0x04, 0x17
        /*00ba*/ 	.short	(.L_899 - .L_898)
.L_898:
        /*00bc*/ 	.word	0x00000000
        /*00c0*/ 	.short	0x0005
        /*00c2*/ 	.short	0x0024
        /*00c4*/ 	.byte	0x00, 0xf0, 0x11, 0x00


	//----- nvinfo : EIATTR_KPARAM_INFO
	.align		4
.L_899:
        /*00c8*/ 	.byte	0x04, 0x17
        /*00ca*/ 	.short	(.L_901 - .L_900)
.L_900:
        /*00cc*/ 	.word	0x00000000
        /*00d0*/ 	.short	0x0004
        /*00d2*/ 	.short	0x0020
        /*00d4*/ 	.byte	0x00, 0xf0, 0x11, 0x00


	//----- nvinfo : EIATTR_KPARAM_INFO
	.align		4
.L_901:
        /*00d8*/ 	.byte	0x04, 0x17
        /*00da*/ 	.short	(.L_903 - .L_902)
.L_902:
        /*00dc*/ 	.word	0x00000000
        /*00e0*/ 	.short	0x0003
        /*00e2*/ 	.short	0x0018
        /*00e4*/ 	.byte	0x00, 0xf0, 0x21, 0x00


	//----- nvinfo : EIATTR_KPARAM_INFO
	.align		4
.L_903:
        /*00e8*/ 	.byte	0x04, 0x17
        /*00ea*/ 	.short	(.L_905 - .L_904)
.L_904:
        /*00ec*/ 	.word	0x00000000
        /*00f0*/ 	.short	0x0002
        /*00f2*/ 	.short	0x0010
        /*00f4*/ 	.byte	0x00, 0xf0, 0x21, 0x00


	//----- nvinfo : EIATTR_KPARAM_INFO
	.align		4
.L_905:
        /*00f8*/ 	.byte	0x04, 0x17
        /*00fa*/ 	.short	(.L_907 - .L_906)
.L_906:
        /*00fc*/ 	.word	0x00000000
        /*0100*/ 	.short	0x0001
        /*0102*/ 	.short	0x0008
        /*0104*/ 	.byte	0x00, 0xf0, 0x21, 0x00


	//----- nvinfo : EIATTR_KPARAM_INFO
	.align		4
.L_907:
        /*0108*/ 	.byte	0x04, 0x17
        /*010a*/ 	.short	(.L_909 - .L_908)
.L_908:
        /*010c*/ 	.word	0x00000000
        /*0110*/ 	.short	0x0000
        /*0112*/ 	.short	0x0000
        /*0114*/ 	.byte	0x00, 0xf0, 0x21, 0x00


	//----- nvinfo : EIATTR_SPARSE_MMA_MASK
	.align		4
.L_909:
        /*0118*/ 	.byte	0x03, 0x50
        /*011a*/ 	.short	0x0000


	//----- nvinfo : EIATTR_MAXREG_COUNT
	.align		4
        /*011c*/ 	.byte	0x03, 0x1b
        /*011e*/ 	.short	0x00ff


	//----- nvinfo : EIATTR_NUM_BARRIERS
	.align		4
        /*0120*/ 	.byte	0x02, 0x4c
        /*0122*/ 	.byte	0x01
	.zero		1


	//----- nvinfo : EIATTR_MERCURY_ISA_VERSION
	.align		4
        /*0124*/ 	.byte	0x03, 0x5f
        /*0126*/ 	.short	0x0101


	//----- nvinfo : EIATTR_EXIT_INSTR_OFFSETS
	.align		4
        /*0128*/ 	.byte	0x04, 0x1c
        /*012a*/ 	.short	(.L_911 - .L_910)


	//   ....[0]....
.L_910:
        /*012c*/ 	.word	0x000000b0


	//   ....[1]....
        /*0130*/ 	.word	0x00000150


	//   ....[2]....
        /*0134*/ 	.word	0x00003d90


	//   ....[3]....
        /*0138*/ 	.word	0x000042f0


	//   ....[4]....
        /*013c*/ 	.word	0x00004780


	//   ....[5]....
        /*0140*/ 	.word	0x000048e0


	//   ....[6]....
        /*0144*/ 	.word	0x00004e30


	//----- nvinfo : EIATTR_CRS_STACK_SIZE
	.align		4
.L_911:
        /*0148*/ 	.byte	0x04, 0x1e
        /*014a*/ 	.short	(.L_913 - .L_912)
.L_912:
        /*014c*/ 	.word	0x00000000


	//----- nvinfo : EIATTR_CBANK_PARAM_SIZE
	.align		4
.L_913:
        /*0150*/ 	.byte	0x03, 0x19
        /*0152*/ 	.short	0x0071


	//----- nvinfo : EIATTR_PARAM_CBANK
	.align		4
        /*0154*/ 	.byte	0x04, 0x0a
        /*0156*/ 	.short	(.L_915 - .L_914)
	.align		4
.L_914:
        /*0158*/ 	.word	index@(.nv.constant0._ZN4vllm3moe51moe_lora_align_block_size_small_batch_expert_kernelIaLi256EEEvPT_PilS4_iimiiS4_S4_iS4_S4_S4_S4_b)
        /*015c*/ 	.short	0x0210
        /*015e*/ 	.short	0x0071


	//----- nvinfo : EIATTR_SW_WAR
	.align		4
.L_915:
        /*0160*/ 	.byte	0x04, 0x36
        /*0162*/ 	.short	(.L_917 - .L_916)
.L_916:
        /*0164*/ 	.word	0x00000008
.L_917:


//--------------------- .nv.info._ZN4vllm3moe40lora_count_and_sort_expert_tokens_kernelIhEEvPKT_PiS5_S5_miiiS5_S5_b --------------------------
	.section	.nv.info._ZN4vllm3moe40lora_count_and_sort_expert_tokens_kernelIhEEvPKT_PiS5_S5_miiiS5_S5_b,"",@"SHT_CUDA_INFO"
	.sectionflags	@""
	.align	4


	//----- nvinfo : EIATTR_CUDA_API_VERSION
	.align		4
        /*0000*/ 	.byte	0x04, 0x37
        /*0002*/ 	.short	(.L_919 - .L_918)
.L_918:
        /*0004*/ 	.word	0x00000082


	//----- nvinfo : EIATTR_KPARAM_INFO
	.align		4
.L_919:
        /*0008*/ 	.byte	0x04, 0x17
        /*000a*/ 	.short	(.L_921 - .L_920)
.L_920:
        /*000c*/ 	.word	0x00000000
        /*0010*/ 	.short	0x000a
        /*0012*/ 	.short	0x0048
        /*0014*/ 	.byte	0x00, 0xf0, 0x05, 0x00


	//----- nvinfo : EIATTR_KPARAM_INFO
	.align		4
.L_921:
        /*0018*/ 	.byte	0x04, 0x17
        /*001a*/ 	.short	(.L_923 - .L_922)
.L_922:
        /*001c*/ 	.word	0x00000000
        /*0020*/ 	.short	0x0009
        /*0022*/ 	.short	0x0040
        /*0024*/ 	.byte	0x00, 0xf0, 0x21, 0x00


	//----- nvinfo : EIATTR_KPARAM_INFO
	.align		4
.L_923:
        /*0028*/ 	.byte	0x04, 0x17
        /*002a*/ 	.short	(.L_925 - .L_924)
.L_924:
        /*002c*/ 	.word	0x00000000
        /*0030*/ 	.short	0x0008
        /*0032*/ 	.short	0x0038
        /*0034*/ 	.byte	0x00, 0xf0, 0x21, 0x00


	//----- nvinfo : EIATTR_KPARAM_INFO
	.align		4
.L_925:
        /*0038*/ 	.byte	0x04, 0x17
        /*003a*/ 	.short	(.L_927 - .L_926)
.L_926:
        /*003c*/ 	.word	0x00000000
        /*0040*/ 	.short	0x0007
        /*0042*/ 	.short	0x0030
        /*0044*/ 	.byte	0x00, 0xf0, 0x11, 0x00


	//----- nvinfo : EIATTR_KPARAM_INFO
	.align		4
.L_927:
        /*0048*/ 	.byte	0x04, 0x17
        /*004a*/ 	.short	(.L_929 - .L_928)
.L_928:
        /*004c*/ 	.word	0x00000000
        /*0050*/ 	.short	0x0006
        /*0052*/ 	.short	0x002c
        /*0054*/ 	.byte	0x00, 0xf0, 0x11, 0x00


	//----- nvinfo : EIATTR_KPARAM_INFO
	.align		4
.L_929:
        /*0058*/ 	.byte	0x04, 0x17
        /*005a*/ 	.short	(.L_931 - .L_930)
.L_930:
        /*005c*/ 	.word	0x00000000
        /*0060*/ 	.short	0x0005
        /*0062*/ 	.short	0x0028
        /*0064*/ 	.byte	0x00, 0xf0, 0x11, 0x00


	//----- nvinfo : EIATTR_KPARAM_INFO
	.align		4
.L_931:
        /*0068*/ 	.byte	0x04, 0x17
        /*006a*/ 	.short	(.L_933 - .L_932)
.L_932:
        /*006c*/ 	.word	0x00000000
        /*0070*/ 	.short	0x0004
        /*0072*/ 	.short	0x0020
        /*0074*/ 	.byte	0x00, 0xf0, 0x21, 0x00


	//----- nvinfo : EIATTR_KPARAM_INFO
	.align		4
.L_933:
        /*0078*/ 	.byte	0x04, 0x17
        /*007a*/ 	.short	(.L_935 - .L_934)
.L_934:
        /*007c*/ 	.word	0x00000000
        /*0080*/ 	.short	0x0003
        /*0082*/ 	.short	0x0018
        /*0084*/ 	.byte	0x00, 0xf0, 0x21, 0x00


	//----- nvinfo : EIATTR_KPARAM_INFO
	.align		4
.L_935:
        /*0088*/ 	.byte	0x04, 0x17
        /*008a*/ 	.short	(.L_937 - .L_936)
.L_936:
        /*008c*/ 	.word	0x00000000
        /*0090*/ 	.short	0x0002
        /*0092*/ 	.short	0x0010
        /*0094*/ 	.byte	0x00, 0xf0, 0x21, 0x00


	//----- nvinfo : EIATTR_KPARAM_INFO
	.align		4
.L_937:
        /*0098*/ 	.byte	0x04, 0x17
        /*009a*/ 	.short	(.L_939 - .L_938)
.L_938:
        /*009c*/ 	.word	0x00000000
        /*00a0*/ 	.short	0x0001
        /*00a2*/ 	.short	0x0008
        /*00a4*/ 	.byte	0x00, 0xf0, 0x21, 0x00


	//----- nvinfo : EIATTR_KPARAM_INFO
	.align		4
.L_939:
        /*00a8*/ 	.byte	0x04, 0x17
        /*00aa*/ 	.short	(.L_941 - .L_940)
.L_940:
        /*00ac*/ 	.word	0x00000000
        /*00b0*/ 	.short	0x0000
        /*00b2*/ 	.short	0x0000
        /*00b4*/ 	.byte	0x00, 0xf0, 0x21, 0x00


	//----- nvinfo : EIATTR_SPARSE_MMA_MASK
	.align		4
.L_941:
        /*00b8*/ 	.byte	0x03, 0x50
        /*00ba*/ 	.short	0x0000


	//----- nvinfo : EIATTR_MAXREG_COUNT
	.align		4
        /*00bc*/ 	.byte	0x03, 0x1b
        /*00be*/ 	.short	0x00ff


	//----- nvinfo : EIATTR_MERCURY_ISA_VERSION
	.align		4
        /*00c0*/ 	.byte	0x03, 0x5f
        /*00c2*/ 	.short	0x0101


	//----- nvinfo : EIATTR_EXIT_INSTR_OFFSETS
	.align		4
        /*00c4*/ 	.byte	0x04, 0x1c
        /*00c6*/ 	.short	(.L_943 - .L_942)


	//   ....[0]....
.L_942:
        /*00c8*/ 	.word	0x00000070


	//   ....[1]....
        /*00cc*/ 	.word	0x00000330


	//   ....[2]....
        /*00d0*/ 	.word	0x000008e0


	//   ....[3]....
        /*00d4*/ 	.word	0x00000db0


	//   ....[4]....
        /*00d8*/ 	.word	0x00000f10


	//----- nvinfo : EIATTR_CRS_STACK_SIZE
	.align		4
.L_943:
        /*00dc*/ 	.byte	0x04, 0x1e
        /*00de*/ 	.short	(.L_945 - .L_944)
.L_944:
        /*00e0*/ 	.word	0x00000000


	//----- nvinfo : EIATTR_CBANK_PARAM_SIZE
	.align		4
.L_945:
        /*00e4*/ 	.byte	0x03, 0x19
        /*00e6*/ 	.short	0x0049


	//----- nvinfo : EIATTR_PARAM_CBANK
	.align		4
        /*00e8*/ 	.byte	0x04, 0x0a
        /*00ea*/ 	.short	(.L_947 - .L_946)
	.align		4
.L_946:
        /*00ec*/ 	.word	index@(.nv.constant0._ZN4vllm3moe40lora_count_and_sort_expert_tokens_kernelIhEEvPKT_PiS5_S5_miiiS5_S5_b)
        /*00f0*/ 	.short	0x0210
        /*00f2*/ 	.short	0x0049


	//----- nvinfo : EIATTR_SW_WAR
	.align		4
.L_947:
        /*00f4*/ 	.byte	0x04, 0x36
        /*00f6*/ 	.short	(.L_949 - .L_948)
.L_948:
        /*00f8*/ 	.word	0x00000008
.L_949:


//--------------------- .nv.info._ZN4vllm3moe32moe_lora_align_block_size_kernelIhEEvPT_PilS4_iimiiS4_S4_iS4_S4_S4_iiS4_S4_b --------------------------
	.section	.nv.info._ZN4vllm3moe32moe_lora_align_block_size_kernelIhEEvPT_PilS4_iimiiS4_S4_iS4_S4_S4_iiS4_S4_b,"",@"SHT_CUDA_INFO"
	.sectionflags	@""
	.align	4


	//----- nvinfo : EIATTR_CUDA_API_VERSION
	.align		4
        /*0000*/ 	.byte	0x04, 0x37
        /*0002*/ 	.short	(.L_951 - .L_950)
.L_950:
        /*0004*/ 	.word	0x00000082


	//----- nvinfo : EIATTR_KPARAM_INFO
	.align		4
.L_951:
        /*0008*/ 	.byte	0x04, 0x17
        /*000a*/ 	.short	(.L_953 - .L_952)
.L_952:
        /*000c*/ 	.word	0x00000000
        /*0010*/ 	.short	0x0013
        /*0012*/ 	.short	0x0080
        /*0014*/ 	.byte	0x00, 0xf0, 0x05, 0x00


	//----- nvinfo : EIATTR_KPARAM_INFO
	.align		4
.L_953:
        /*0018*/ 	.byte	0x04, 0x17
        /*001a*/ 	.short	(.L_955 - .L_954)
.L_954:
        /*001c*/ 	.word	0x00000000
        /*0020*/ 	.short	0x0012
        /*0022*/ 	.short	0x0078
        /*0024*/ 	.byte	0x00, 0xf0, 0x21, 0x00


	//----- nvinfo : EIATTR_KPARAM_INFO
	.align		4
.L_955:
        /*0028*/ 	.byte	0x04, 0x17
        /*002a*/ 	.short	(.L_957 - .L_956)
.L_956:
        /*002c*/ 	.word	0x00000000
        /*0030*/ 	.short	0x0011
        /*0032*/ 	.short	0x0070
        /*0034*/ 	.byte	0x00, 0xf0, 0x21, 0x00


	//----- nvinfo : EIATTR_KPARAM_INFO
	.align		4
.L_957:
        /*0038*/ 	.byte	0x04, 0x17
        /*003a*/ 	.short	(.L_959 - .L_958)
.L_958:
        /*003c*/ 	.word	0x00000000
        /*0040*/ 	.short	0x0010
        /*0042*/ 	.short	0x006c
        /*0044*/ 	.byte	0x00, 0xf0, 0x11, 0x00


	//----- nvinfo : EIATTR_KPARAM_INFO
	.align		4
.L_959:
        /*0048*/ 	.byte	0x04, 0x17
        /*004a*/ 	.short	(.L_961 - .L_960)
.L_960:
        /*004c*/ 	.word	0x00000000
        /*0050*/ 	.short	0x000f
        /*0052*/ 	.short	0x0068
        /*0054*/ 	.byte	0x00, 0xf0, 0x11, 0x00


	//----- nvinfo : EIATTR_KPARAM_INFO
	.align		4
.L_961:
        /*0058*/ 	.byte	0x04, 0x17
        /*005a*/ 	.short	(.L_963 - .L_962)
.L_962:
        /*005c*/ 	.word	0x00000000
        /*0060*/ 	.short	0x000e
        /*0062*/ 	.short	0x0060
        /*0064*/ 	.byte	0x00, 0xf0, 0x21, 0x00


	//----- nvinfo : EIATTR_KPARAM_INFO
	.align		4
.L_963:
        /*0068*/ 	.byte	0x04, 0x17
        /*006a*/ 	.short	(.L_965 - .L_964)
.L_964:
        /*006c*/ 	.word	0x00000000
        /*0070*/ 	.short	0x000d
        /*0072*/ 	.short	0x0058
        /*0074*/ 	.byte	0x00, 0xf0, 0x21, 0x00


	//----- nvinfo : EIATTR_KPARAM_INFO
	.align		4
.L_965:
        /*0078*/ 	.byte	0x04, 0x17
        /*007a*/ 	.short	(.L_967 - .L_966)
.L_966:
        /*007c*/ 	.word	0x00000000
        /*0080*/ 	.short	0x000c
        /*0082*/ 	.short	0x0050
        /*0084*/ 	.byte	0x00, 0xf0, 0x21, 0x00


	//----- nvinfo : EIATTR_KPARAM_INFO
	.align		4
.L_967:
        /*0088*/ 	.byte	0x04, 0x17
        /*008a*/ 	.short	(.L_969 - .L_968)
.L_968:
        /*008c*/ 	.word	0x00000000
        /*0090*/ 	.short	0x000b
        /*0092*/ 	.short	0x0048
        /*0094*/ 	.byte	0x00, 0xf0, 0x11, 0x00


	//----- nvinfo : EIATTR_KPARAM_INFO
	.align		4
.L_969:
        /*0098*/ 	.byte	0x04, 0x17
        /*009a*/ 	.short	(.L_971 - .L_970)
.L_970:
        /*009c*/ 	.word	0x00000000
        /*00a0*/ 	.short	0x000a
        /*00a2*/ 	.short	0x0040
        /*00a4*/ 	.byte	0x00, 0xf0, 0x21, 0x00


	//----- nvinfo : EIATTR_KPARAM_INFO
	.align		4
.L_971:
        /*00a8*/ 	.byte	0x04, 0x17
        /*00aa*/ 	.short	(.L_973 - .L_972)
.L_972:
        /*00ac*/ 	.word	0x00000000
        /*00b0*/ 	.short	0x0009
        /*00b2*/ 	.short	0x0038
        /*00b4*/ 	.byte	0x00, 0xf0, 0x21, 0x00


	//----- nvinfo : EIATTR_KPARAM_INFO
	.align		4
.L_973:
        /*00b8*/ 	.byte	0x04, 0x17
        /*00ba*/ 	.short	(.L_975 - .L_974)
.L_974:
        /*00bc*/ 	.word	0x00000000
        /*00c0*/ 	.short	0x0008
        /*00c2*/ 	.short	0x0034
        /*00c4*/ 	.byte	0x00, 0xf0, 0x11, 0x00


	//----- nvinfo : EIATTR_KPARAM_INFO
	.align		4
.L_975:
        /*00c8*/ 	.byte	0x04, 0x17
        /*00ca*/ 	.short	(.L_977 - .L_976)
.L_976:
        /*00cc*/ 	.word	0x00000000
        /*00d0*/ 	.short	0x0007
        /*00d2*/ 	.short	0x0030
        /*00d4*/ 	.byte	0x00, 0xf0, 0x11, 0x00


	//----- nvinfo : EIATTR_KPARAM_INFO
	.align		4
.L_977:
        /*00d8*/ 	.byte	0x04, 0x17
        /*00da*/ 	.short	(.L_979 - .L_978)
.L_978:
        /*00dc*/ 	.word	0x00000000
        /*00e0*/ 	.short	0x0006
        /*00e2*/ 	.short	0x0028
        /*00e4*/ 	.byte	0x00, 0xf0, 0x21, 0x00


	//----- nvinfo : EIATTR_KPARAM_INFO
	.align		4
.L_979:
        /*00e8*/ 	.byte	0x04, 0x17
        /*00ea*/ 	.short	(.L_981 - .L_980)
.L_980:
        /*00ec*/ 	.word	0x00000000
        /*00f0*/ 	.short	0x0005
        /*00f2*/ 	.short	0x0024
        /*00f4*/ 	.byte	0x00, 0xf0, 0x11, 0x00


	//----- nvinfo : EIATTR_KPARAM_INFO
	.align		4
.L_981:
        /*00f8*/ 	.byte	0x04, 0x17
        /*00fa*/ 	.short	(.L_983 - .L_982)
.L_982:
        /*00fc*/ 	.word	0x00000000
        /*0100*/ 	.short	0x0004
        /*0102*/ 	.short	0x0020
        /*0104*/ 	.byte	0x00, 0xf0, 0x11, 0x00


	//----- nvinfo : EIATTR_KPARAM_INFO
	.align		4
.L_983:
        /*0108*/ 	.byte	0x04, 0x17
        /*010a*/ 	.short	(.L_985 - .L_984)
.L_984:
        /*010c*/ 	.word	0x00000000
        /*0110*/ 	.short	0x0003
        /*0112*/ 	.short	0x0018
        /*0114*/ 	.byte	0x00, 0xf0, 0x21, 0x00


	//----- nvinfo : EIATTR_KPARAM_INFO
	.align		4
.L_985:
        /*0118*/ 	.byte	0x04, 0x17
        /*011a*/ 	.short	(.L_987 - .L_986)
.L_986:
        /*011c*/ 	.word	0x00000000
        /*0120*/ 	.short	0x0002
        /*0122*/ 	.short	0x0010
        /*0124*/ 	.byte	0x00, 0xf0, 0x21, 0x00


	//----- nvinfo : EIATTR_KPARAM_INFO
	.align		4
.L_987:
        /*0128*/ 	.byte	0x04, 0x17
        /*012a*/ 	.short	(.L_989 - .L_988)
.L_988:
        /*012c*/ 	.word	0x00000000
        /*0130*/ 	.short	0x0001
        /*0132*/ 	.short	0x0008
        /*0134*/ 	.byte	0x00, 0xf0, 0x21, 0x00


	//----- nvinfo : EIATTR_KPARAM_INFO
	.align		4
.L_989:
        /*0138*/ 	.byte	0x04, 0x17
        /*013a*/ 	.short	(.L_991 - .L_990)
.L_990:
        /*013c*/ 	.word	0x00000000
        /*0140*/ 	.short	0x0000
        /*0142*/ 	.short	0x0000
        /*0144*/ 	.byte	0x00, 0xf0, 0x21, 0x00


	//----- nvinfo : EIATTR_SPARSE_MMA_MASK
	.align		4
.L_991:
        /*0148*/ 	.byte	0x03, 0x50
        /*014a*/ 	.short	0x0000


	//----- nvinfo : EIATTR_MAXREG_COUNT
	.align		4
        /*014c*/ 	.byte	0x03, 0x1b
        /*014e*/ 	.short	0x00ff


	//----- nvinfo : EIATTR_NUM_BARRIERS
	.align		4
        /*0150*/ 	.byte	0x02, 0x4c
        /*0152*/ 	.byte	0x01
	.zero		1


	//----- nvinfo : EIATTR_MERCURY_ISA_VERSION
	.align		4
        /*0154*/ 	.byte	0x03, 0x5f
        /*0156*/ 	.short	0x0101


	//----- nvinfo : EIATTR_COOP_GROUP_MASK_REGIDS
	.align		4
        /*0158*/ 	.byte	0x04, 0x29
        /*015a*/ 	.short	(.L_993 - .L_992)


	//   ....[0]....
.L_992:
        /*015c*/ 	.word	0xffffffff


	//   ....[1]....
        /*0160*/ 	.word	0xffffffff


	//   ....[2]....
        /*0164*/ 	.word	0xffffffff


	//   ....[3]....
        /*0168*/ 	.word	0xffffffff


	//   ....[4]....
        /*016c*/ 	.word	0xffffffff


	//   ....[5]....
        /*0170*/ 	.word	0x0500001f


	//   ....[6]....
        /*0174*/ 	.word	0x0500001f


	//   ....[7]....
        /*0178*/ 	.word	0x0500001f


	//   ....[8]....
        /*017c*/ 	.word	0x0500001f


	//   ....[9]....
        /*0180*/ 	.word	0x0500001f


	//----- nvinfo : EIATTR_COOP_GROUP_INSTR_OFFSETS
	.align		4
.L_993:
        /*0184*/ 	.byte	0x04, 0x28
        /*0186*/ 	.short	(.L_995 - .L_994)


	//   ....[0]....
.L_994:
        /*0188*/ 	.word	0x00001d40


	//   ....[1]....
        /*018c*/ 	.word	0x00001d60


	//   ....[2]....
        /*0190*/ 	.word	0x00001d80


	//   ....[3]....
        /*0194*/ 	.word	0x00001da0


	//   ....[4]....
        /*0198*/ 	.word	0x00001dc0


	//   ....[5]....
        /*019c*/ 	.word	0x000030e0


	//   ....[6]....
        /*01a0*/ 	.word	0x00003150


	//   ....[7]....
        /*01a4*/ 	.word	0x000031c0


	//   ....[8]....
        /*01a8*/ 	.word	0x00003220


	//   ....[9]....
        /*01ac*/ 	.word	0x00003290


	//----- nvinfo : EIATTR_EXIT_INSTR_OFFSETS
	.align		4
.L_995:
        /*01b0*/ 	.byte	0x04, 0x1c
        /*01b2*/ 	.short	(.L_997 - .L_996)


	//   ....[0]....
.L_996:
        /*01b4*/ 	.word	0x000000a0


	//   ....[1]....
        /*01b8*/ 	.word	0x00000120


	//   ....[2]....
        /*01bc*/ 	.word	0x00000860


	//   ....[3]....
        /*01c0*/ 	.word	0x00000960


	//   ....[4]....
        /*01c4*/ 	.word	0x00002f90


	//   ....[5]....
        /*01c8*/ 	.word	0x00003080


	//----- nvinfo : EIATTR_CRS_STACK_SIZE
	.align		4
.L_997:
        /*01cc*/ 	.byte	0x04, 0x1e
        /*01ce*/ 	.short	(.L_999 - .L_998)
.L_998:
        /*01d0*/ 	.word	0x00000000


	//----- nvinfo : EIATTR_CBANK_PARAM_SIZE
	.align		4
.L_999:
        /*01d4*/ 	.byte	0x03, 0x19
        /*01d6*/ 	.short	0x0081


	//----- nvinfo : EIATTR_PARAM_CBANK
	.align		4
        /*01d8*/ 	.byte	0x04, 0x0a
        /*01da*/ 	.short	(.L_1001 - .L_1000)
	.align		4
.L_1000:
        /*01dc*/ 	.word	index@(.nv.constant0._ZN4vllm3moe32moe_lora_align_block_size_kernelIhEEvPT_PilS4_iimiiS4_S4_iS4_S4_S4_iiS4_S4_b)
        /*01e0*/ 	.short	0x0210
        /*01e2*/ 	.short	0x0081


	//----- nvinfo : EIATTR_SW_WAR
	.align		4
.L_1001:
        /*01e4*/ 	.byte	0x04, 0x36
        /*01e6*/ 	.short	(.L_1003 - .L_1002)
.L_1002:
        /*01e8*/ 	.word	0x00000008
.L_1003:


//--------------------- .nv.info._ZN4vllm3moe51moe_lora_align_block_size_small_batch_expert_kernelIhLi256EEEvPT_PilS4_iimiiS4_S4_iS4_S4_S4_S4_b --------------------------
	.section	.nv.info._ZN4vllm3moe51moe_lora_align_block_size_small_batch_expert_kernelIhLi256EEEvPT_PilS4_iimiiS4_S4_iS4_S4_S4_S4_b,"",@"SHT_CUDA_INFO"
	.sectionflags	@""
	.align	4


	//----- nvinfo : EIATTR_CUDA_API_VERSION
	.align		4
        /*0000*/ 	.byte	0x04, 0x37
        /*0002*/ 	.short	(.L_1005 - .L_1004)
.L_1004:
        /*0004*/ 	.word	0x00000082


	//----- nvinfo : EIATTR_KPARAM_INFO
	.align		4
.L_1005:
        /*0008*/ 	.byte	0x04, 0x17
        /*000a*/ 	.short	(.L_1007 - .L_1006)
.L_1006:
        /*000c*/ 	.word	0x00000000
        /*0010*/ 	.short	0x0010
        /*0012*/ 	.short	0x0070
        /*0014*/ 	.byte	0x00, 0xf0, 0x05, 0x00


	//----- nvinfo : EIATTR_KPARAM_INFO
	.align		4
.L_1007:
        /*0018*/ 	.byte	0x04, 0x17
        /*001a*/ 	.short	(.L_1009 - .L_1008)
.L_1008:
        /*001c*/ 	.word	0x00000000
        /*0020*/ 	.short	0x000f
        /*0022*/ 	.short	0x0068
        /*0024*/ 	.byte	0x00, 0xf0, 0x21, 0x00


	//----- nvinfo : EIATTR_KPARAM_INFO
	.align		4
.L_1009:
        /*0028*/ 	.byte	0x04, 0x17
        /*002a*/ 	.short	(.L_1011 - .L_1010)
.L_1010:
        /*002c*/ 	.word	0x00000000
        /*0030*/ 	.short	0x000e
        /*0032*/ 	.short	0x0060
        /*0034*/ 	.byte	0x00, 0xf0, 0x21, 0x00


	//----- nvinfo : EIATTR_KPARAM_INFO
	.align		4
.L_1011:
        /*0038*/ 	.byte	0x04, 0x17
        /*003a*/ 	.short	(.L_1013 - .L_1012)
.L_1012:
        /*003c*/ 	.word	0x00000000
        /*0040*/ 	.short	0x000d
        /*0042*/ 	.short	0x0058
        /*0044*/ 	.byte	0x00, 0xf0, 0x21, 0x00


	//----- nvinfo : EIATTR_KPARAM_INFO
	.align		4
.L_1013:
        /*0048*/ 	.byte	0x04, 0x17
        /*004a*/ 	.short	(.L_1015 - .L_1014)
.L_1014:
        /*004c*/ 	.word	0x00000000
        /*0050*/ 	.short	0x000c
        /*0052*/ 	.short	0x0050
        /*0054*/ 	.byte	0x00, 0xf0, 0x21, 0x00


	//----- nvinfo : EIATTR_KPARAM_INFO
	.align		4
.L_1015:
        /*0058*/ 	.byte	0x04, 0x17
        /*005a*/ 	.short	(.L_1017 - .L_1016)
.L_1016:
        /*005c*/ 	.word	0x00000000
        /*0060*/ 	.short	0x000b
        /*0062*/ 	.short	0x0048
        /*0064*/ 	.byte	0x00, 0xf0, 0x11, 0x00


	//----- nvinfo : EIATTR_KPARAM_INFO
	.align		4
.L_1017:
        /*0068*/ 	.byte	0x04, 0x17
        /*006a*/ 	.short	(.L_1019 - .L_1018)
.L_1018:
        /*006c*/ 	.word	0x00000000
        /*0070*/ 	.short	0x000a
        /*0072*/ 	.short	0x0040
        /*0074*/ 	.byte	0x00, 0xf0, 0x21, 0x00


	//----- nvinfo : EIATTR_KPARAM_INFO
	.align		4
.L_1019:
        /*0078*/ 	.byte	0x04, 0x17
        /*007a*/ 	.short	(.L_1021 - .L_1020)
.L_1020:
        /*007c*/ 	.word	0x00000000
        /*0080*/ 	.short	0x0009
        /*0082*/ 	.short	0x0038
        /*0084*/ 	.byte	0x00, 0xf0, 0x21, 0x00


	//----- nvinfo : EIATTR_KPARAM_INFO
	.align		4
.L_1021:
        /*0088*/ 	.byte	0x04, 0x17
        /*008a*/ 	.short	(.L_1023 - .L_1022)
.L_1022:
        /*008c*/ 	.word	0x00000000
        /*0090*/ 	.short	0x0008
        /*0092*/ 	.short	0x0034
        /*0094*/ 	.byte	0x00, 0xf0, 0x11, 0x00


	//----- nvinfo : EIATTR_KPARAM_INFO
	.align		4
.L_1023:
        /*0098*/ 	.byte	0x04, 0x17
        /*009a*/ 	.short	(.L_1025 - .L_1024)
.L_1024:
        /*009c*/ 	.word	0x00000000
        /*00a0*/ 	.short	0x0007
        /*00a2*/ 	.short	0x0030
        /*00a4*/ 	.byte	0x00, 0xf0, 0x11, 0x00


	//----- nvinfo : EIATTR_KPARAM_INFO
	.align		4
.L_1025:
        /*00a8*/ 	.byte	0x04, 0x17
        /*00aa*/ 	.short	(.L_1027 - .L_1026)
.L_1026:
        /*00ac*/ 	.word	0x00000000
        /*00b0*/ 	.short	0x0006
        /*00b2*/ 	.short	0x0028
        /*00b4*/ 	.byte	0x00, 0xf0, 0x21, 0x00


	//----- nvinfo : EIATTR_KPARAM_INFO
	.align		4
.L_1027:
        /*00b8*/ 	.byte	0x04, 0x17
        /*00ba*/ 	.short	(.L_1029 - .L_1028)
.L_1028:
        /*00bc*/ 	.word	0x00000000
        /*00c0*/ 	.short	0x0005
        /*00c2*/ 	.short	0x0024
        /*00c4*/ 	.byte	0x00, 0xf0, 0x11, 0x00


	//----- nvinfo : EIATTR_KPARAM_INFO
	.align		4
.L_1029:
        /*00c8*/ 	.byte	0x04, 0x17
        /*00ca*/ 	.short	(.L_1031 - .L_1030)
.L_1030:
        /*00cc*/ 	.word	0x00000000
        /*00d0*/ 	.short	0x0004
        /*00d2*/ 	.short	0x0020
        /*00d4*/ 	.byte	0x00, 0xf0, 0x11, 0x00


	//----- nvinfo : EIATTR_KPARAM_INFO
	.align		4
.L_1031:
        /*00d8*/ 	.byte	0x04, 0x17
        /*00da*/ 	.short	(.L_1033 - .L_1032)
.L_1032:
        /*00dc*/ 	.word	0x00000000
        /*00e0*/ 	.short	0x0003
        /*00e2*/ 	.short	0x0018
        /*00e4*/ 	.byte	0x00, 0xf0, 0x21, 0x00


	//----- nvinfo : EIATTR_KPARAM_INFO
	.align		4
.L_1033:
        /*00e8*/ 	.byte	0x04, 0x17
        /*00ea*/ 	.short	(.L_1035 - .L_1034)
.L_1034:
        /*00ec*/ 	.word	0x00000000
        /*00f0*/ 	.short	0x0002
        /*00f2*/ 	.short	0x0010
        /*00f4*/ 	.byte	0x00, 0xf0, 0x21, 0x00


	//----- nvinfo : EIATTR_KPARAM_INFO
	.align		4
.L_1035:
        /*00f8*/ 	.byte	0x04, 0x17
        /*00fa*/ 	.short	(.L_1037 - .L_1036)
.L_1036:
        /*00fc*/ 	.word	0x00000000
        /*0100*/ 	.short	0x0001
        /*0102*/ 	.short	0x0008
        /*0104*/ 	.byte	0x00, 0xf0, 0x21, 0x00


	//----- nvinfo : EIATTR_KPARAM_INFO
	.align		4
.L_1037:
        /*0108*/ 	.byte	0x04, 0x17
        /*010a*/ 	.short	(.L_1039 - .L_1038)
.L_1038:
        /*010c*/ 	.word	0x00000000
        /*0110*/ 	.short	0x0000
        /*0112*/ 	.short	0x0000
        /*0114*/ 	.byte	0x00, 0xf0, 0x21, 0x00


	//----- nvinfo : EIATTR_SPARSE_MMA_MASK
	.align		4
.L_1039:
        /*0118*/ 	.byte	0x03, 0x50
        /*011a*/ 	.short	0x0000


	//----- nvinfo : EIATTR_MAXREG_COUNT
	.align		4
        /*011c*/ 	.byte	0x03, 0x1b
        /*011e*/ 	.short	0x00ff


	//----- nvinfo : EIATTR_NUM_BARRIERS
	.align		4
        /*0120*/ 	.byte	0x02, 0x4c
        /*0122*/ 	.byte	0x01
	.zero		1


	//----- nvinfo : EIATTR_MERCURY_ISA_VERSION
	.align		4
        /*0124*/ 	.byte	0x03, 0x5f
        /*0126*/ 	.short	0x0101


	//----- nvinfo : EIATTR_EXIT_INSTR_OFFSETS
	.align		4
        /*0128*/ 	.byte	0x04, 0x1c
        /*012a*/ 	.short	(.L_1041 - .L_1040)


	//   ....[0]....
.L_1040:
        /*012c*/ 	.word	0x000000b0


	//   ....[1]....
        /*0130*/ 	.word	0x00000150


	//   ....[2]....
        /*0134*/ 	.word	0x00003d60


	//   ....[3]....
        /*0138*/ 	.word	0x000042b0


	//   ....[4]....
        /*013c*/ 	.word	0x00004730


	//   ....[5]....
        /*0140*/ 	.word	0x00004880


	//   ....[6]....
        /*0144*/ 	.word	0x00004dd0


	//----- nvinfo : EIATTR_CRS_STACK_SIZE
	.align		4
.L_1041:
        /*0148*/ 	.byte	0x04, 0x1e
        /*014a*/ 	.short	(.L_1043 - .L_1042)
.L_1042:
        /*014c*/ 	.word	0x00000000


	//----- nvinfo : EIATTR_CBANK_PARAM_SIZE
	.align		4
.L_1043:
        /*0150*/ 	.byte	0x03, 0x19
        /*0152*/ 	.short	0x0071


	//----- nvinfo : EIATTR_PARAM_CBANK
	.align		4
        /*0154*/ 	.byte	0x04, 0x0a
        /*0156*/ 	.short	(.L_1045 - .L_1044)
	.align		4
.L_1044:
        /*0158*/ 	.word	index@(.nv.constant0._ZN4vllm3moe51moe_lora_align_block_size_small_batch_expert_kernelIhLi256EEEvPT_PilS4_iimiiS4_S4_iS4_S4_S4_S4_b)
        /*015c*/ 	.short	0x0210
        /*015e*/ 	.short	0x0071


	//----- nvinfo : EIATTR_SW_WAR
	.align		4
.L_1045:
        /*0160*/ 	.byte	0x04, 0x36
        /*0162*/ 	.short	(.L_1047 - .L_1046)
.L_1046:
        /*0164*/ 	.word	0x00000008
.L_1047:


//--------------------- .nv.info._ZN4vllm3moe14moe_sum_kernelIN3c108BFloat16ELi4EEEvPT_PKS4_i --------------------------
	.section	.nv.info._ZN4vllm3moe14moe_sum_kernelIN3c108BFloat16ELi4EEEvPT_PKS4_i,"",@"SHT_CUDA_INFO"
	.sectionflags	@""
	.align	4


	//----- nvinfo : EIATTR_CUDA_API_VERSION
	.align		4
        /*0000*/ 	.byte	0x04, 0x37
        /*0002*/ 	.short	(.L_1049 - .L_1048)
.L_1048:
        /*0004*/ 	.word	0x00000082


	//----- nvinfo : EIATTR_KPARAM_INFO
	.align		4
.L_1049:
        /*0008*/ 	.byte	0x04, 0x17
        /*000a*/ 	.short	(.L_1051 - .L_1050)
.L_1050:
        /*000c*/ 	.word	0x00000000
        /*0010*/ 	.short	0x0002
        /*0012*/ 	.short	0x0010
        /*0014*/ 	.byte	0x00, 0xf0, 0x11, 0x00


	//----- nvinfo : EIATTR_KPARAM_INFO
	.align		4
.L_1051:
        /*0018*/ 	.byte	0x04, 0x17
        /*001a*/ 	.short	(.L_1053 - .L_1052)
.L_1052:
        /*001c*/ 	.word	0x00000000
        /*0020*/ 	.short	0x0001
        /*0022*/ 	.short	0x0008
        /*0024*/ 	.byte	0x00, 0xf0, 0x21, 0x00


	//----- nvinfo : EIATTR_KPARAM_INFO
	.align		4
.L_1053:
        /*0028*/ 	.byte	0x04, 0x17
        /*002a*/ 	.short	(.L_1055 - .L_1054)
.L_1054:
        /*002c*/ 	.word	0x00000000
        /*0030*/ 	.short	0x0000
        /*0032*/ 	.short	0x0000
        /*0034*/ 	.byte	0x00, 0xf0, 0x21, 0x00


	//----- nvinfo : EIATTR_SPARSE_MMA_MASK
	.align		4
.L_1055:
        /*0038*/ 	.byte	0x03, 0x50
        /*003a*/ 	.short	0x0000


	//----- nvinfo : EIATTR_MAXREG_COUNT
	.align		4
        /*003c*/ 	.byte	0x03, 0x1b
        /*003e*/ 	.short	0x00ff


	//----- nvinfo : EIATTR_MERCURY_ISA_VERSION
	.align		4
        /*0040*/ 	.byte	0x03, 0x5f
        /*0042*/ 	.short	0x0101


	//----- nvinfo : EIATTR_EXIT_INSTR_OFFSETS
	.align		4
        /*0044*/ 	.byte	0x04, 0x1c
        /*0046*/ 	.short	(.L_1057 - .L_1056)


	//   ....[0]....
.L_1056:
        /*0048*/ 	.word	0x00000060


	//   ....[1]....
        /*004c*/ 	.word	0x000003f0


	//----- nvinfo : EIATTR_CRS_STACK_SIZE
	.align		4
.L_1057:
        /*0050*/ 	.byte	0x04, 0x1e
        /*0052*/ 	.short	(.L_1059 - .L_1058)
.L_1058:
        /*0054*/ 	.word	0x00000000


	//----- nvinfo : EIATTR_CBANK_PARAM_SIZE
	.align		4
.L_1059:
        /*0058*/ 	.byte	0x03, 0x19
        /*005a*/ 	.short	0x0014


	//----- nvinfo : EIATTR_PARAM_CBANK
	.align		4
        /*005c*/ 	.byte	0x04, 0x0a
        /*005e*/ 	.short	(.L_1061 - .L_1060)
	.align		4
.L_1060:
        /*0060*/ 	.word	index@(.nv.constant0._ZN4vllm3moe14moe_sum_kernelIN3c108BFloat16ELi4EEEvPT_PKS4_i)
        /*0064*/ 	.short	0x0210
        /*0066*/ 	.short	0x0014


	//----- nvinfo : EIATTR_SW_WAR
	.align		4
.L_1061:
        /*0068*/ 	.byte	0x04, 0x36
        /*006a*/ 	.short	(.L_1063 - .L_1062)
.L_1062:
        /*006c*/ 	.word	0x00000008
.L_1063:


//--------------------- .nv.info._ZN4vllm3moe14moe_sum_kernelIN3c104HalfELi4EEEvPT_PKS4_i --------------------------
	.section	.nv.info._ZN4vllm3moe14moe_sum_kernelIN3c104HalfELi4EEEvPT_PKS4_i,"",@"SHT_CUDA_INFO"
	.sectionflags	@""
	.align	4


	//----- nvinfo : EIATTR_CUDA_API_VERSION
	.align		4
        /*0000*/ 	.byte	0x04, 0x37
        /*0002*/ 	.short	(.L_1065 - .L_1064)
.L_1064:
        /*0004*/ 	.word	0x00000082


	//----- nvinfo : EIATTR_KPARAM_INFO
	.align		4
.L_1065:
        /*0008*/ 	.byte	0x04, 0x17
        /*000a*/ 	.short	(.L_1067 - .L_1066)
.L_1066:
        /*000c*/ 	.word	0x00000000
        /*0010*/ 	.short	0x0002
        /*0012*/ 	.short	0x0010
        /*0014*/ 	.byte	0x00, 0xf0, 0x11, 0x00


	//----- nvinfo : EIATTR_KPARAM_INFO
	.align		4
.L_1067:
        /*0018*/ 	.byte	0x04, 0x17
        /*001a*/ 	.short	(.L_1069 - .L_1068)
.L_1068:
        /*001c*/ 	.word	0x00000000
        /*0020*/ 	.short	0x0001
        /*0022*/ 	.short	0x0008
        /*0024*/ 	.byte	0x00, 0xf0, 0x21, 0x00


	//----- nvinfo : EIATTR_KPARAM_INFO
	.align		4
.L_1069:
        /*0028*/ 	.byte	0x04, 0x17
        /*002a*/ 	.short	(.L_1071 - .L_1070)
.L_1070:
        /*002c*/ 	.word	0x00000000
        /*0030*/ 	.short	0x0000
        /*0032*/ 	.short	0x0000
        /*0034*/ 	.byte	0x00, 0xf0, 0x21, 0x00


	//----- nvinfo : EIATTR_SPARSE_MMA_MASK
	.align		4
.L_1071:
        /*0038*/ 	.byte	0x03, 0x50
        /*003a*/ 	.short	0x0000


	//----- nvinfo : EIATTR_MAXREG_COUNT
	.align		4
        /*003c*/ 	.byte	0x03, 0x1b
        /*003e*/ 	.short	0x00ff


	//----- nvinfo : EIATTR_MERCURY_ISA_VERSION
	.align		4
        /*0040*/ 	.byte	0x03, 0x5f
        /*0042*/ 	.short	0x0101


	//----- nvinfo : EIATTR_EXIT_INSTR_OFFSETS
	.align		4
        /*0044*/ 	.byte	0x04, 0x1c
        /*0046*/ 	.short	(.L_1073 - .L_1072)


	//   ....[0]....
.L_1072:
        /*0048*/ 	.word	0x00000060


	//   ....[1]....
        /*004c*/ 	.word	0x000003f0


	//----- nvinfo : EIATTR_CRS_STACK_SIZE
	.align		4
.L_1073:
        /*0050*/ 	.byte	0x04, 0x1e
        /*0052*/ 	.short	(.L_1075 - .L_1074)
.L_1074:
        /*0054*/ 	.word	0x00000000


	//----- nvinfo : EIATTR_CBANK_PARAM_SIZE
	.align		4
.L_1075:
        /*0058*/ 	.byte	0x03, 0x19
        /*005a*/ 	.short	0x0014


	//----- nvinfo : EIATTR_PARAM_CBANK
	.align		4
        /*005c*/ 	.byte	0x04, 0x0a
        /*005e*/ 	.short	(.L_1077 - .L_1076)
	.align		4
.L_1076:
        /*0060*/ 	.word	index@(.nv.constant0._ZN4vllm3moe14moe_sum_kernelIN3c104HalfELi4EEEvPT_PKS4_i)
        /*0064*/ 	.short	0x0210
        /*0066*/ 	.short	0x0014


	//----- nvinfo : EIATTR_SW_WAR
	.align		4
.L_1077:
        /*0068*/ 	.byte	0x04, 0x36
        /*006a*/ 	.short	(.L_1079 - .L_1078)
.L_1078:
        /*006c*/ 	.word	0x00000008
.L_1079:


//--------------------- .nv.info._ZN4vllm3moe14moe_sum_kernelIfLi4EEEvPT_PKS2_i --------------------------
	.section	.nv.info._ZN4vllm3moe14moe_sum_kernelIfLi4EEEvPT_PKS2_i,"",@"SHT_CUDA_INFO"
	.sectionflags	@""
	.align	4


	//----- nvinfo : EIATTR_CUDA_API_VERSION
	.align		4
        /*0000*/ 	.byte	0x04, 0x37
        /*0002*/ 	.short	(.L_1081 - .L_1080)
.L_1080:
        /*0004*/ 	.word	0x00000082


	//----- nvinfo : EIATTR_KPARAM_INFO
	.align		4
.L_1081:
        /*0008*/ 	.byte	0x04, 0x17
        /*000a*/ 	.short	(.L_1083 - .L_1082)
.L_1082:
        /*000c*/ 	.word	0x00000000
        /*0010*/ 	.short	0x0002
        /*0012*/ 	.short	0x0010
        /*0014*/ 	.byte	0x00, 0xf0, 0x11, 0x00


	//----- nvinfo : EIATTR_KPARAM_INFO
	.align		4
.L_1083:
        /*0018*/ 	.byte	0x04, 0x17
        /*001a*/ 	.short	(.L_1085 - .L_1084)
.L_1084:
        /*001c*/ 	.word	0x00000000
        /*0020*/ 	.short	0x0001
        /*0022*/ 	.short	0x0008
        /*0024*/ 	.byte	0x00, 0xf0, 0x21, 0x00


	//----- nvinfo : EIATTR_KPARAM_INFO
	.align		4
.L_1085:
        /*0028*/ 	.byte	0x04, 0x17
        /*002a*/ 	.short	(.L_1087 - .L_1086)
.L_1086:
        /*002c*/ 	.word	0x00000000
        /*0030*/ 	.short	0x0000
        /*0032*/ 	.short	0x0000
        /*0034*/ 	.byte	0x00, 0xf0, 0x21, 0x00


	//----- nvinfo : EIATTR_SPARSE_MMA_MASK
	.align		4
.L_1087:
        /*0038*/ 	.byte	0x03, 0x50
        /*003a*/ 	.short	0x0000


	//----- nvinfo : EIATTR_MAXREG_COUNT
	.align		4
        /*003c*/ 	.byte	0x03, 0x1b
        /*003e*/ 	.short	0x00ff


	//----- nvinfo : EIATTR_MERCURY_ISA_VERSION
	.align		4
        /*0040*/ 	.byte	0x03, 0x5f
        /*0042*/ 	.short	0x0101


	//----- nvinfo : EIATTR_EXIT_INSTR_OFFSETS
	.align		4
        /*0044*/ 	.byte	0x04, 0x1c
        /*0046*/ 	.short	(.L_1089 - .L_1088)


	//   ....[0]....
.L_1088:
        /*0048*/ 	.word	0x00000060


	//   ....[1]....
        /*004c*/ 	.word	0x00000340


	//----- nvinfo : EIATTR_CRS_STACK_SIZE
	.align		4
.L_1089:
        /*0050*/ 	.byte	0x04, 0x1e
        /*0052*/ 	.short	(.L_1091 - .L_1090)
.L_1090:
        /*0054*/ 	.word	0x00000000


	//----- nvinfo : EIATTR_CBANK_PARAM_SIZE
	.align		4
.L_1091:
        /*0058*/ 	.byte	0x03, 0x19
        /*005a*/ 	.short	0x0014


	//----- nvinfo : EIATTR_PARAM_CBANK
	.align		4
        /*005c*/ 	.byte	0x04, 0x0a
        /*005e*/ 	.short	(.L_1093 - .L_1092)
	.align		4
.L_1092:
        /*0060*/ 	.word	index@(.nv.constant0._ZN4vllm3moe14moe_sum_kernelIfLi4EEEvPT_PKS2_i)
        /*0064*/ 	.short	0x0210
        /*0066*/ 	.short	0x0014


	//----- nvinfo : EIATTR_SW_WAR
	.align		4
.L_1093:
        /*0068*/ 	.byte	0x04, 0x36
        /*006a*/ 	.short	(.L_1095 - .L_1094)
.L_1094:
        /*006c*/ 	.word	0x00000008
.L_1095:


//--------------------- .nv.info._ZN4vllm3moe14moe_sum_kernelIN3c108BFloat16ELi3EEEvPT_PKS4_i --------------------------
	.section	.nv.info._ZN4vllm3moe14moe_sum_kernelIN3c108BFloat16ELi3EEEvPT_PKS4_i,"",@"SHT_CUDA_INFO"
	.sectionflags	@""
	.align	4


	//----- nvinfo : EIATTR_CUDA_API_VERSION
	.align		4
        /*0000*/ 	.byte	0x04, 0x37
        /*0002*/ 	.short	(.L_1097 - .L_1096)
.L_1096:
        /*0004*/ 	.word	0x00000082


	//----- nvinfo : EIATTR_KPARAM_INFO
	.align		4
.L_1097:
        /*0008*/ 	.byte	0x04, 0x17
        /*000a*/ 	.short	(.L_1099 - .L_1098)
.L_1098:
        /*000c*/ 	.word	0x00000000
        /*0010*/ 	.short	0x0002
        /*0012*/ 	.short	0x0010
        /*0014*/ 	.byte	0x00, 0xf0, 0x11, 0x00


	//----- nvinfo : EIATTR_KPARAM_INFO
	.align		4
.L_1099:
        /*0018*/ 	.byte	0x04, 0x17
        /*001a*/ 	.short	(.L_1101 - .L_1100)
.L_1100:
        /*001c*/ 	.word	0x00000000
        /*0020*/ 	.short	0x0001
        /*0022*/ 	.short	0x0008
        /*0024*/ 	.byte	0x00, 0xf0, 0x21, 0x00


	//----- nvinfo : EIATTR_KPARAM_INFO
	.align		4
.L_1101:
        /*0028*/ 	.byte	0x04, 0x17
        /*002a*/ 	.short	(.L_1103 - .L_1102)
.L_1102:
        /*002c*/ 	.word	0x00000000
        /*0030*/ 	.short	0x0000
        /*0032*/ 	.short	0x0000
        /*0034*/ 	.byte	0x00, 0xf0, 0x21, 0x00


	//----- nvinfo : EIATTR_SPARSE_MMA_MASK
	.align		4
.L_1103:
        /*0038*/ 	.byte	0x03, 0x50
        /*003a*/ 	.short	0x0000


	//----- nvinfo : EIATTR_MAXREG_COUNT
	.align		4
        /*003c*/ 	.byte	0x03, 0x1b
        /*003e*/ 	.short	0x00ff


	//----- nvinfo : EIATTR_MERCURY_ISA_VERSION
	.align		4
        /*0040*/ 	.byte	0x03, 0x5f
        /*0042*/ 	.short	0x0101


	//----- nvinfo : EIATTR_EXIT_INSTR_OFFSETS
	.align		4
        /*0044*/ 	.byte	0x04, 0x1c
        /*0046*/ 	.short	(.L_1105 - .L_1104)


	//   ....[0]....
.L_1104:
        /*0048*/ 	.word	0x00000060


	//   ....[1]....
        /*004c*/ 	.word	0x00000370


	//----- nvinfo : EIATTR_CRS_STACK_SIZE
	.align		4
.L_1105:
        /*0050*/ 	.byte	0x04, 0x1e
        /*0052*/ 	.short	(.L_1107 - .L_1106)
.L_1106:
        /*0054*/ 	.word	0x00000000


	//----- nvinfo : EIATTR_CBANK_PARAM_SIZE
	.align		4
.L_1107:
        /*0058*/ 	.byte	0x03, 0x19
        /*005a*/ 	.short	0x0014


	//----- nvinfo : EIATTR_PARAM_CBANK
	.align		4
        /*005c*/ 	.byte	0x04, 0x0a
        /*005e*/ 	.short	(.L_1109 - .L_1108)
	.align		4
.L_1108:
        /*0060*/ 	.word	index@(.nv.constant0._ZN4vllm3moe14moe_sum_kernelIN3c108BFloat16ELi3EEEvPT_PKS4_i)
        /*0064*/ 	.short	0x0210
        /*0066*/ 	.short	0x0014


	//----- nvinfo : EIATTR_SW_WAR
	.align		4
.L_1109:
        /*0068*/ 	.byte	0x04, 0x36
        /*006a*/ 	.short	(.L_1111 - .L_1110)
.L_1110:
        /*006c*/ 	.word	0x00000008
.L_1111:


//--------------------- .nv.info._ZN4vllm3moe14moe_sum_kernelIN3c104HalfELi3EEEvPT_PKS4_i --------------------------
	.section	.nv.info._ZN4vllm3moe14moe_sum_kernelIN3c104HalfELi3EEEvPT_PKS4_i,"",@"SHT_CUDA_INFO"
	.sectionflags	@""
	.align	4


	//----- nvinfo : EIATTR_CUDA_API_VERSION
	.align		4
        /*0000*/ 	.byte	0x04, 0x37
        /*0002*/ 	.short	(.L_1113 - .L_1112)
.L_1112:
        /*0004*/ 	.word	0x00000082


	//----- nvinfo : EIATTR_KPARAM_INFO
	.align		4
.L_1113:
        /*0008*/ 	.byte	0x04, 0x17
        /*000a*/ 	.short	(.L_1115 - .L_1114)
.L_1114:
        /*000c*/ 	.word	0x00000000
        /*0010*/ 	.short	0x0002
        /*0012*/ 	.short	0x0010
        /*0014*/ 	.byte	0x00, 0xf0, 0x11, 0x00


	//----- nvinfo : EIATTR_KPARAM_INFO
	.align		4
.L_1115:
        /*0018*/ 	.byte	0x04, 0x17
        /*001a*/ 	.short	(.L_1117 - .L_1116)
.L_1116:
        /*001c*/ 	.word	0x00000000
        /*0020*/ 	.short	0x0001
        /*0022*/ 	.short	0x0008
        /*0024*/ 	.byte	0x00, 0xf0, 0x21, 0x00


	//----- nvinfo : EIATTR_KPARAM_INFO
	.align		4
.L_1117:
        /*0028*/ 	.byte	0x04, 0x17
        /*002a*/ 	.short	(.L_1119 - .L_1118)
.L_1118:
        /*002c*/ 	.word	0x00000000
        /*0030*/ 	.short	0x0000
        /*0032*/ 	.short	0x0000
        /*0034*/ 	.byte	0x00, 0xf0, 0x21, 0x00


	//----- nvinfo : EIATTR_SPARSE_MMA_MASK
	.align		4
.L_1119:
        /*0038*/ 	.byte	0x03, 0x50
        /*003a*/ 	.short	0x0000


	//----- nvinfo : EIATTR_MAXREG_COUNT
	.align		4
        /*003c*/ 	.byte	0x03, 0x1b
        /*003e*/ 	.short	0x00ff


	//----- nvinfo : EIATTR_MERCURY_ISA_VERSION
	.align		4
        /*0040*/ 	.byte	0x03, 0x5f
        /*0042*/ 	.short	0x0101


	//----- nvinfo : EIATTR_EXIT_INSTR_OFFSETS
	.align		4
        /*0044*/ 	.byte	0x04, 0x1c
        /*0046*/ 	.short	(.L_1121 - .L_1120)


	//   ....[0]....
.L_1120:
        /*0048*/ 	.word	0x00000060


	//   ....[1]....
        /*004c*/ 	.word	0x00000370


	//----- nvinfo : EIATTR_CRS_STACK_SIZE
	.align		4
.L_1121:
        /*0050*/ 	.byte	0x04, 0x1e
        /*0052*/ 	.short	(.L_1123 - .L_1122)
.L_1122:
        /*0054*/ 	.word	0x00000000


	//----- nvinfo : EIATTR_CBANK_PARAM_SIZE
	.align		4
.L_1123:
        /*0058*/ 	.byte	0x03, 0x19
        /*005a*/ 	.short	0x0014


	//----- nvinfo : EIATTR_PARAM_CBANK
	.align		4
        /*005c*/ 	.byte	0x04, 0x0a
        /*005e*/ 	.short	(.L_1125 - .L_1124)
	.align		4
.L_1124:
        /*0060*/ 	.word	index@(.nv.constant0._ZN4vllm3moe14moe_sum_kernelIN3c104HalfELi3EEEvPT_PKS4_i)
        /*0064*/ 	.short	0x0210
        /*0066*/ 	.short	0x0014


	//----- nvinfo : EIATTR_SW_WAR
	.align		4
.L_1125:
        /*0068*/ 	.byte	0x04, 0x36
        /*006a*/ 	.short	(.L_1127 - .L_1126)
.L_1126:
        /*006c*/ 	.word	0x00000008
.L_1127:


//--------------------- .nv.info._ZN4vllm3moe14moe_sum_kernelIfLi3EEEvPT_PKS2_i --------------------------
	.section	.nv.info._ZN4vllm3moe14moe_sum_kernelIfLi3EEEvPT_PKS2_i,"",@"SHT_CUDA_INFO"
	.sectionflags	@""
	.align	4


	//----- nvinfo : EIATTR_CUDA_API_VERSION
	.align		4
        /*0000*/ 	.byte	0x04, 0x37
        /*0002*/ 	.short	(.L_1129 - .L_1128)
.L_1128:
        /*0004*/ 	.word	0x00000082


	//----- nvinfo : EIATTR_KPARAM_INFO
	.align		4
.L_1129:
        /*0008*/ 	.byte	0x04, 0x17
        /*000a*/ 	.short	(.L_1131 - .L_1130)
.L_1130:
        /*000c*/ 	.word	0x00000000
        /*0010*/ 	.short	0x0002
        /*0012*/ 	.short	0x0010
        /*0014*/ 	.byte	0x00, 0xf0, 0x11, 0x00


	//----- nvinfo : EIATTR_KPARAM_INFO
	.align		4
.L_1131:
        /*0018*/ 	.byte	0x04, 0x17
        /*001a*/ 	.short	(.L_1133 - .L_1132)
.L_1132:
        /*001c*/ 	.word	0x00000000
        /*0020*/ 	.short	0x0001
        /*0022*/ 	.short	0x0008
        /*0024*/ 	.byte	0x00, 0xf0, 0x21, 0x00


	//----- nvinfo : EIATTR_KPARAM_INFO
	.align		4
.L_1133:
        /*0028*/ 	.byte	0x04, 0x17
        /*002a*/ 	.short	(.L_1135 - .L_1134)
.L_1134:
        /*002c*/ 	.word	0x00000000
        /*0030*/ 	.short	0x0000
        /*0032*/ 	.short	0x0000
        /*0034*/ 	.byte	0x00, 0xf0, 0x21, 0x00


	//----- nvinfo : EIATTR_SPARSE_MMA_MASK
	.align		4
.L_1135:
        /*0038*/ 	.byte	0x03, 0x50
        /*003a*/ 	.short	0x0000


	//----- nvinfo : EIATTR_MAXREG_COUNT
	.align		4
        /*003c*/ 	.byte	0x03, 0x1b
        /*003e*/ 	.short	0x00ff


	//----- nvinfo : EIATTR_MERCURY_ISA_VERSION
	.align		4
        /*0040*/ 	.byte	0x03, 0x5f
        /*0042*/ 	.short	0x0101


	//----- nvinfo : EIATTR_EXIT_INSTR_OFFSETS
	.align		4
        /*0044*/ 	.byte	0x04, 0x1c
        /*0046*/ 	.short	(.L_1137 - .L_1136)


	//   ....[0]....
.L_1136:
        /*0048*/ 	.word	0x00000060


	//   ....[1]....
        /*004c*/ 	.word	0x000002f0


	//----- nvinfo : EIATTR_CRS_STACK_SIZE
	.align		4
.L_1137:
        /*0050*/ 	.byte	0x04, 0x1e
        /*0052*/ 	.short	(.L_1139 - .L_1138)
.L_1138:
        /*0054*/ 	.word	0x00000000


	//----- nvinfo : EIATTR_CBANK_PARAM_SIZE
	.align		4
.L_1139:
        /*0058*/ 	.byte	0x03, 0x19
        /*005a*/ 	.short	0x0014


	//----- nvinfo : EIATTR_PARAM_CBANK
	.align		4
        /*005c*/ 	.byte	0x04, 0x0a
        /*005e*/ 	.short	(.L_1141 - .L_1140)
	.align		4
.L_1140:
        /*0060*/ 	.word	index@(.nv.constant0._ZN4vllm3moe14moe_sum_kernelIfLi3EEEvPT_PKS2_i)
        /*0064*/ 	.short	0x0210
        /*0066*/ 	.short	0x0014


	//----- nvinfo : EIATTR_SW_WAR
	.align		4
.L_1141:
        /*0068*/ 	.byte	0x04, 0x36
        /*006a*/ 	.short	(.L_1143 - .L_1142)
.L_1142:
        /*006c*/ 	.word	0x00000008
.L_1143:


//--------------------- .nv.info._ZN4vllm3moe14moe_sum_kernelIN3c108BFloat16ELi2EEEvPT_PKS4_i --------------------------
	.section	.nv.info._ZN4vllm3moe14moe_sum_kernelIN3c108BFloat16ELi2EEEvPT_PKS4_i,"",@"SHT_CUDA_INFO"
	.sectionflags	@""
	.align	4


	//----- nvinfo : EIATTR_CUDA_API_VERSION
	.align		4
        /*0000*/ 	.byte	0x04, 0x37
        /*0002*/ 	.short	(.L_1145 - .L_1144)
.L_1144:
        /*0004*/ 	.word	0x00000082


	//----- nvinfo : EIATTR_KPARAM_INFO
	.align		4
.L_1145:
        /*0008*/ 	.byte	0x04, 0x17
        /*000a*/ 	.short	(.L_1147 - .L_1146)
.L_1146:
        /*000c*/ 	.word	0x00000000
        /*0010*/ 	.short	0x0002
        /*0012*/ 	.short	0x0010
        /*0014*/ 	.byte	0x00, 0xf0, 0x11, 0x00


	//----- nvinfo : EIATTR_KPARAM_INFO
	.align		4
.L_1147:
        /*0018*/ 	.byte	0x04, 0x17
        /*001a*/ 	.short	(.L_1149 - .L_1148)
.L_1148:
        /*001c*/ 	.word	0x00000000
        /*0020*/ 	.short	0x0001
        /*0022*/ 	.short	0x0008
        /*0024*/ 	.byte	0x00, 0xf0, 0x21, 0x00


	//----- nvinfo : EIATTR_KPARAM_INFO
	.align		4
.L_1149:
        /*0028*/ 	.byte	0x04, 0x17
        /*002a*/ 	.short	(.L_1151 - .L_1150)
.L_1150:
        /*002c*/ 	.word	0x00000000
        /*0030*/ 	.short	0x0000
        /*0032*/ 	.short	0x0000
        /*0034*/ 	.byte	0x00, 0xf0, 0x21, 0x00


	//----- nvinfo : EIATTR_SPARSE_MMA_MASK
	.align		4
.L_1151:
        /*0038*/ 	.byte	0x03, 0x50
        /*003a*/ 	.short	0x0000


	//----- nvinfo : EIATTR_MAXREG_COUNT
	.align		4
        /*003c*/ 	.byte	0x03, 0x1b
        /*003e*/ 	.short	0x00ff


	//----- nvinfo : EIATTR_MERCURY_ISA_VERSION
	.align		4
        /*0040*/ 	.byte	0x03, 0x5f
        /*0042*/ 	.short	0x0101


	//----- nvinfo : EIATTR_EXIT_INSTR_OFFSETS
	.align		4
        /*0044*/ 	.byte	0x04, 0x1c
        /*0046*/ 	.short	(.L_1153 - .L_1152)


	//   ....[0]....
.L_1152:
        /*0048*/ 	.word	0x00000060


	//   ....[1]....
        /*004c*/ 	.word	0x000002b0


	//----- nvinfo : EIATTR_CRS_STACK_SIZE
	.align		4
.L_1153:
        /*0050*/ 	.byte	0x04, 0x1e
        /*0052*/ 	.short	(.L_1155 - .L_1154)
.L_1154:
        /*0054*/ 	.word	0x00000000


	//----- nvinfo : EIATTR_CBANK_PARAM_SIZE
	.align		4
.L_1155:
        /*0058*/ 	.byte	0x03, 0x19
        /*005a*/ 	.short	0x0014


	//----- nvinfo : EIATTR_PARAM_CBANK
	.align		4
        /*005c*/ 	.byte	0x04, 0x0a
        /*005e*/ 	.short	(.L_1157 - .L_1156)
	.align		4
.L_1156:
        /*0060*/ 	.word	index@(.nv.constant0._ZN4vllm3moe14moe_sum_kernelIN3c108BFloat16ELi2EEEvPT_PKS4_i)
        /*0064*/ 	.short	0x0210
        /*0066*/ 	.short	0x0014


	//----- nvinfo : EIATTR_SW_WAR
	.align		4
.L_1157:
        /*0068*/ 	.byte	0x04, 0x36
        /*006a*/ 	.short	(.L_1159 - .L_1158)
.L_1158:
        /*006c*/ 	.word	0x00000008
.L_1159:


//--------------------- .nv.info._ZN4vllm3moe14moe_sum_kernelIN3c104HalfELi2EEEvPT_PKS4_i --------------------------
	.section	.nv.info._ZN4vllm3moe14moe_sum_kernelIN3c104HalfELi2EEEvPT_PKS4_i,"",@"SHT_CUDA_INFO"
	.sectionflags	@""
	.align	4


	//----- nvinfo : EIATTR_CUDA_API_VERSION
	.align		4
        /*0000*/ 	.byte	0x04, 0x37
        /*0002*/ 	.short	(.L_1161 - .L_1160)
.L_1160:
        /*0004*/ 	.word	0x00000082


	//----- nvinfo : EIATTR_KPARAM_INFO
	.align		4
.L_1161:
        /*0008*/ 	.byte	0x04, 0x17
        /*000a*/ 	.short	(.L_1163 - .L_1162)
.L_1162:
        /*000c*/ 	.word	0x00000000
        /*0010*/ 	.short	0x0002
        /*0012*/ 	.short	0x0010
        /*0014*/ 	.byte	0x00, 0xf0, 0x11, 0x00


	//----- nvinfo : EIATTR_KPARAM_INFO
	.align		4
.L_1163:
        /*0018*/ 	.byte	0x04, 0x17
        /*001a*/ 	.short	(.L_1165 - .L_1164)
.L_1164:
        /*001c*/ 	.word	0x00000000
        /*0020*/ 	.short	0x0001
        /*0022*/ 	.short	0x0008
        /*0024*/ 	.byte	0x00, 0xf0, 0x21, 0x00


	//----- nvinfo : EIATTR_KPARAM_INFO
	.align		4
.L_1165:
        /*0028*/ 	.byte	0x04, 0x17
        /*002a*/ 	.short	(.L_1167 - .L_1166)
.L_1166:
        /*002c*/ 	.word	0x00000000
        /*0030*/ 	.short	0x0000
        /*0032*/ 	.short	0x0000
        /*0034*/ 	.byte	0x00, 0xf0, 0x21, 0x00


	//----- nvinfo : EIATTR_SPARSE_MMA_MASK
	.align		4
.L_1167:
        /*0038*/ 	.byte	0x03, 0x50
        /*003a*/ 	.short	0x0000


	//----- nvinfo : EIATTR_MAXREG_COUNT
	.align		4
        /*003c*/ 	.byte	0x03, 0x1b
        /*003e*/ 	.short	0x00ff


	//----- nvinfo : EIATTR_MERCURY_ISA_VERSION
	.align		4
        /*0040*/ 	.byte	0x03, 0x5f
        /*0042*/ 	.short	0x0101


	//----- nvinfo : EIATTR_EXIT_INSTR_OFFSETS
	.align		4
        /*0044*/ 	.byte	0x04, 0x1c
        /*0046*/ 	.short	(.L_1169 - .L_1168)


	//   ....[0]....
.L_1168:
        /*0048*/ 	.word	0x00000060


	//   ....[1]....
        /*004c*/ 	.word	0x000002b0


	//----- nvinfo : EIATTR_CRS_STACK_SIZE
	.align		4
.L_1169:
        /*0050*/ 	.byte	0x04, 0x1e
        /*0052*/ 	.short	(.L_1171 - .L_1170)
.L_1170:
        /*0054*/ 	.word	0x00000000


	//----- nvinfo : EIATTR_CBANK_PARAM_SIZE
	.align		4
.L_1171:
        /*0058*/ 	.byte	0x03, 0x19
        /*005a*/ 	.short	0x0014


	//----- nvinfo : EIATTR_PARAM_CBANK
	.align		4
        /*005c*/ 	.byte	0x04, 0x0a
        /*005e*/ 	.short	(.L_1173 - .L_1172)
	.align		4
.L_1172:
        /*0060*/ 	.word	index@(.nv.constant0._ZN4vllm3moe14moe_sum_kernelIN3c104HalfELi2EEEvPT_PKS4_i)
        /*0064*/ 	.short	0x0210
        /*0066*/ 	.short	0x0014


	//----- nvinfo : EIATTR_SW_WAR
	.align		4
.L_1173:
        /*0068*/ 	.byte	0x04, 0x36
        /*006a*/ 	.short	(.L_1175 - .L_1174)
.L_1174:
        /*006c*/ 	.word	0x00000008
.L_1175:


//--------------------- .nv.info._ZN4vllm3moe14moe_sum_kernelIfLi2EEEvPT_PKS2_i --------------------------
	.section	.nv.info._ZN4vllm3moe14moe_sum_kernelIfLi2EEEvPT_PKS2_i,"",@"SHT_CUDA_INFO"
	.sectionflags	@""
	.align	4


	//----- nvinfo : EIATTR_CUDA_API_VERSION
	.align		4
        /*0000*/ 	.byte	0x04, 0x37
        /*0002*/ 	.short	(.L_1177 - .L_1176)
.L_1176:
        /*0004*/ 	.word	0x00000082


	//----- nvinfo : EIATTR_KPARAM_INFO
	.align		4
.L_1177:
        /*0008*/ 	.byte	0x04, 0x17
        /*000a*/ 	.short	(.L_1179 - .L_1178)
.L_1178:
        /*000c*/ 	.word	0x00000000
        /*0010*/ 	.short	0x0002
        /*0012*/ 	.short	0x0010
        /*0014*/ 	.byte	0x00, 0xf0, 0x11, 0x00


	//----- nvinfo : EIATTR_KPARAM_INFO
	.align		4
.L_1179:
        /*0018*/ 	.byte	0x04, 0x17
        /*001a*/ 	.short	(.L_1181 - .L_1180)
.L_1180:
        /*001c*/ 	.word	0x00000000
        /*0020*/ 	.short	0x0001
        /*0022*/ 	.short	0x0008
        /*0024*/ 	.byte	0x00, 0xf0, 0x21, 0x00


	//----- nvinfo : EIATTR_KPARAM_INFO
	.align		4
.L_1181:
        /*0028*/ 	.byte	0x04, 0x17
        /*002a*/ 	.short	(.L_1183 - .L_1182)
.L_1182:
        /*002c*/ 	.word	0x00000000
        /*0030*/ 	.short	0x0000
        /*0032*/ 	.short	0x0000
        /*0034*/ 	.byte	0x00, 0xf0, 0x21, 0x00


	//----- nvinfo : EIATTR_SPARSE_MMA_MASK
	.align		4
.L_1183:
        /*0038*/ 	.byte	0x03, 0x50
        /*003a*/ 	.short	0x0000


	//----- nvinfo : EIATTR_MAXREG_COUNT
	.align		4
        /*003c*/ 	.byte	0x03, 0x1b
        /*003e*/ 	.short	0x00ff


	//----- nvinfo : EIATTR_MERCURY_ISA_VERSION
	.align		4
        /*0040*/ 	.byte	0x03, 0x5f
        /*0042*/ 	.short	0x0101


	//----- nvinfo : EIATTR_EXIT_INSTR_OFFSETS
	.align		4
        /*0044*/ 	.byte	0x04, 0x1c
        /*0046*/ 	.short	(.L_1185 - .L_1184)


	//   ....[0]....
.L_1184:
        /*0048*/ 	.word	0x00000060


	//   ....[1]....
        /*004c*/ 	.word	0x00000270


	//----- nvinfo : EIATTR_CRS_STACK_SIZE
	.align		4
.L_1185:
        /*0050*/ 	.byte	0x04, 0x1e
        /*0052*/ 	.short	(.L_1187 - .L_1186)
.L_1186:
        /*0054*/ 	.word	0x00000000


	//----- nvinfo : EIATTR_CBANK_PARAM_SIZE
	.align		4
.L_1187:
        /*0058*/ 	.byte	0x03, 0x19
        /*005a*/ 	.short	0x0014


	//----- nvinfo : EIATTR_PARAM_CBANK
	.align		4
        /*005c*/ 	.byte	0x04, 0x0a
        /*005e*/ 	.short	(.L_1189 - .L_1188)
	.align		4
.L_1188:
        /*0060*/ 	.word	index@(.nv.constant0._ZN4vllm3moe14moe_sum_kernelIfLi2EEEvPT_PKS2_i)
        /*0064*/ 	.short	0x0210
        /*0066*/ 	.short	0x0014


	//----- nvinfo : EIATTR_SW_WAR
	.align		4
.L_1189:
        /*0068*/ 	.byte	0x04, 0x36
        /*006a*/ 	.short	(.L_1191 - .L_1190)
.L_1190:
        /*006c*/ 	.word	0x00000008
.L_1191:


//--------------------- .nv.info._ZN4vllm3moe35count_and_sort_expert_tokens_kernelImEEvPKT_PiS5_S5_miiib --------------------------
	.section	.nv.info._ZN4vllm3moe35count_and_sort_expert_tokens_kernelImEEvPKT_PiS5_S5_miiib,"",@"SHT_CUDA_INFO"
	.sectionflags	@""
	.align	4


	//----- nvinfo : EIATTR_CUDA_API_VERSION
	.align		4
        /*0000*/ 	.byte	0x04, 0x37
        /*0002*/ 	.short	(.L_1193 - .L_1192)
.L_1192:
        /*0004*/ 	.word	0x00000082


	//----- nvinfo : EIATTR_KPARAM_INFO
	.align		4
.L_1193:
        /*0008*/ 	.byte	0x04, 0x17
        /*000a*/ 	.short	(.L_1195 - .L_1194)
.L_1194:
        /*000c*/ 	.word	0x00000000
        /*0010*/ 	.short	0x0008
        /*0012*/ 	.short	0x0034
        /*0014*/ 	.byte	0x00, 0xf0, 0x05, 0x00


	//----- nvinfo : EIATTR_KPARAM_INFO
	.align		4
.L_1195:
        /*0018*/ 	.byte	0x04, 0x17
        /*001a*/ 	.short	(.L_1197 - .L_1196)
.L_1196:
        /*001c*/ 	.word	0x00000000
        /*0020*/ 	.short	0x0007
        /*0022*/ 	.short	0x0030
        /*0024*/ 	.byte	0x00, 0xf0, 0x11, 0x00


	//----- nvinfo : EIATTR_KPARAM_INFO
	.align		4
.L_1197:
        /*0028*/ 	.byte	0x04, 0x17
        /*002a*/ 	.short	(.L_1199 - .L_1198)
.L_1198:
        /*002c*/ 	.word	0x00000000
        /*0030*/ 	.short	0x0006
        /*0032*/ 	.short	0x002c
        /*0034*/ 	.byte	0x00, 0xf0, 0x11, 0x00


	//----- nvinfo : EIATTR_KPARAM_INFO
	.align		4
.L_1199:
        /*0038*/ 	.byte	0x04, 0x17
        /*003a*/ 	.short	(.L_1201 - .L_1200)
.L_1200:
        /*003c*/ 	.word	0x00000000
        /*0040*/ 	.short	0x0005
        /*0042*/ 	.short	0x0028
        /*0044*/ 	.byte	0x00, 0xf0, 0x11, 0x00


	//----- nvinfo : EIATTR_KPARAM_INFO
	.align		4
.L_1201:
        /*0048*/ 	.byte	0x04, 0x17
        /*004a*/ 	.short	(.L_1203 - .L_1202)
.L_1202:
        /*004c*/ 	.word	0x00000000
        /*0050*/ 	.short	0x0004
        /*0052*/ 	.short	0x0020
        /*0054*/ 	.byte	0x00, 0xf0, 0x21, 0x00


	//----- nvinfo : EIATTR_KPARAM_INFO
	.align		4
.L_1203:
        /*0058*/ 	.byte	0x04, 0x17
        /*005a*/ 	.short	(.L_1205 - .L_1204)
.L_1204:
        /*005c*/ 	.word	0x00000000
        /*0060*/ 	.short	0x0003
        /*0062*/ 	.short	0x0018
        /*0064*/ 	.byte	0x00, 0xf0, 0x21, 0x00


	//----- nvinfo : EIATTR_KPARAM_INFO
	.align		4
.L_1205:
        /*0068*/ 	.byte	0x04, 0x17
        /*006a*/ 	.short	(.L_1207 - .L_1206)
.L_1206:
        /*006c*/ 	.word	0x00000000
        /*0070*/ 	.short	0x0002
        /*0072*/ 	.short	0x0010
        /*0074*/ 	.byte	0x00, 0xf0, 0x21, 0x00


	//----- nvinfo : EIATTR_KPARAM_INFO
	.align		4
.L_1207:
        /*0078*/ 	.byte	0x04, 0x17
        /*007a*/ 	.short	(.L_1209 - .L_1208)
.L_1208:
        /*007c*/ 	.word	0x00000000
        /*0080*/ 	.short	0x0001
        /*0082*/ 	.short	0x0008
        /*0084*/ 	.byte	0x00, 0xf0, 0x21, 0x00


	//----- nvinfo : EIATTR_KPARAM_INFO
	.align		4
.L_1209:
        /*0088*/ 	.byte	0x04, 0x17
        /*008a*/ 	.short	(.L_1211 - .L_1210)
.L_1210:
        /*008c*/ 	.word	0x00000000
        /*0090*/ 	.short	0x0000
        /*0092*/ 	.short	0x0000
        /*0094*/ 	.byte	0x00, 0xf0, 0x21, 0x00


	//----- nvinfo : EIATTR_SPARSE_MMA_MASK
	.align		4
.L_1211:
        /*0098*/ 	.byte	0x03, 0x50
        /*009a*/ 	.short	0x0000


	//----- nvinfo : EIATTR_MAXREG_COUNT
	.align		4
        /*009c*/ 	.byte	0x03, 0x1b
        /*009e*/ 	.short	0x00ff


	//----- nvinfo : EIATTR_MERCURY_ISA_VERSION
	.align		4
        /*00a0*/ 	.byte	0x03, 0x5f
        /*00a2*/ 	.short	0x0101


	//----- nvinfo : EIATTR_EXIT_INSTR_OFFSETS
	.align		4
        /*00a4*/ 	.byte	0x04, 0x1c
        /*00a6*/ 	.short	(.L_1213 - .L_1212)


	//   ....[0]....
.L_1212:
        /*00a8*/ 	.word	0x000000a0


	//   ....[1]....
        /*00ac*/ 	.word	0x00000350


	//   ....[2]....
        /*00b0*/ 	.word	0x000004b0


	//----- nvinfo : EIATTR_CRS_STACK_SIZE
	.align		4
.L_1213:
        /*00b4*/ 	.byte	0x04, 0x1e
        /*00b6*/ 	.short	(.L_1215 - .L_1214)
.L_1214:
        /*00b8*/ 	.word	0x00000000


	//----- nvinfo : EIATTR_CBANK_PARAM_SIZE
	.align		4
.L_1215:
        /*00bc*/ 	.byte	0x03, 0x19
        /*00be*/ 	.short	0x0035


	//----- nvinfo : EIATTR_PARAM_CBANK
	.align		4
        /*00c0*/ 	.byte	0x04, 0x0a
        /*00c2*/ 	.short	(.L_1217 - .L_1216)
	.align		4
.L_1216:
        /*00c4*/ 	.word	index@(.nv.constant0._ZN4vllm3moe35count_and_sort_expert_tokens_kernelImEEvPKT_PiS5_S5_miiib)
        /*00c8*/ 	.short	0x0210
        /*00ca*/ 	.short	0x0035


	//----- nvinfo : EIATTR_SW_WAR
	.align		4
.L_1217:
        /*00cc*/ 	.byte	0x04, 0x36
        /*00ce*/ 	.short	(.L_1219 - .L_1218)
.L_1218:
        /*00d0*/ 	.word	0x00000008
.L_1219:


//--------------------- .nv.info._ZN4vllm3moe27moe_align_block_size_kernelImEEvPKT_PiS5_S5_S5_iiiimS5_iib --------------------------
	.section	.nv.info._ZN4vllm3moe27moe_align_block_size_kernelImEEvPKT_PiS5_S5_S5_iiiimS5_iib,"",@"SHT_CUDA_INFO"
	.sectionflags	@""
	.align	4


	//----- nvinfo : EIATTR_CUDA_API_VERSION
	.align		4
        /*0000*/ 	.byte	0x04, 0x37
        /*0002*/ 	.short	(.L_1221 - .L_1220)
.L_1220:
        /*0004*/ 	.word	0x00000082


	//----- nvinfo : EIATTR_KPARAM_INFO
	.align		4
.L_1221:
        /*0008*/ 	.byte	0x04, 0x17
        /*000a*/ 	.short	(.L_1223 - .L_1222)
.L_1222:
        /*000c*/ 	.word	0x00000000
        /*0010*/ 	.short	0x000d
        /*0012*/ 	.short	0x0050
        /*0014*/ 	.byte	0x00, 0xf0, 0x05, 0x00


	//----- nvinfo : EIATTR_KPARAM_INFO
	.align		4
.L_1223:
        /*0018*/ 	.byte	0x04, 0x17
        /*001a*/ 	.short	(.L_1225 - .L_1224)
.L_1224:
        /*001c*/ 	.word	0x00000000
        /*0020*/ 	.short	0x000c
        /*0022*/ 	.short	0x004c
        /*0024*/ 	.byte	0x00, 0xf0, 0x11, 0x00


	//----- nvinfo : EIATTR_KPARAM_INFO
	.align		4
.L_1225:
        /*0028*/ 	.byte	0x04, 0x17
        /*002a*/ 	.short	(.L_1227 - .L_1226)
.L_1226:
        /*002c*/ 	.word	0x00000000
        /*0030*/ 	.short	0x000b
        /*0032*/ 	.short	0x0048
        /*0034*/ 	.byte	0x00, 0xf0, 0x11, 0x00


	//----- nvinfo : EIATTR_KPARAM_INFO
	.align		4
.L_1227:
        /*0038*/ 	.byte	0x04, 0x17
        /*003a*/ 	.short	(.L_1229 - .L_1228)
.L_1228:
        /*003c*/ 	.word	0x00000000
        /*0040*/ 	.short	0x000a
        /*0042*/ 	.short	0x0040
        /*0044*/ 	.byte	0x00, 0xf0, 0x21, 0x00


	//----- nvinfo : EIATTR_KPARAM_INFO
	.align		4
.L_1229:
        /*0048*/ 	.byte	0x04, 0x17
        /*004a*/ 	.short	(.L_1231 - .L_1230)
.L_1230:
        /*004c*/ 	.word	0x00000000
        /*0050*/ 	.short	0x0009
        /*0052*/ 	.short	0x0038
        /*0054*/ 	.byte	0x00, 0xf0, 0x21, 0x00


	//----- nvinfo : EIATTR_KPARAM_INFO
	.align		4
.L_1231:
        /*0058*/ 	.byte	0x04, 0x17
        /*005a*/ 	.short	(.L_1233 - .L_1232)
.L_1232:
        /*005c*/ 	.word	0x00000000
        /*0060*/ 	.short	0x0008
        /*0062*/ 	.short	0x0034
        /*0064*/ 	.byte	0x00, 0xf0, 0x11, 0x00


	//----- nvinfo : EIATTR_KPARAM_INFO
	.align		4
.L_1233:
        /*0068*/ 	.byte	0x04, 0x17
        /*006a*/ 	.short	(.L_1235 - .L_1234)
.L_1234:
        /*006c*/ 	.word	0x00000000
        /*0070*/ 	.short	0x0007
        /*0072*/ 	.short	0x0030
        /*0074*/ 	.byte	0x00, 0xf0, 0x11, 0x00


	//----- nvinfo : EIATTR_KPARAM_INFO
	.align		4
.L_1235:
        /*0078*/ 	.byte	0x04, 0x17
        /*007a*/ 	.short	(.L_1237 - .L_1236)
.L_1236:
        /*007c*/ 	.word	0x00000000
        /*0080*/ 	.short	0x0006
        /*0082*/ 	.short	0x002c
        /*0084*/ 	.byte	0x00, 0xf0, 0x11, 0x00


	//----- nvinfo : EIATTR_KPARAM_INFO
	.align		4
.L_1237:
        /*0088*/ 	.byte	0x04, 0x17
        /*008a*/ 	.short	(.L_1239 - .L_1238)
.L_1238:
        /*008c*/ 	.word	0x00000000
        /*0090*/ 	.short	0x0005
        /*0092*/ 	.short	0x0028
        /*0094*/ 	.byte	0x00, 0xf0, 0x11, 0x00


	//----- nvinfo : EIATTR_KPARAM_INFO
	.align		4
.L_1239:
        /*0098*/ 	.byte	0x04, 0x17
        /*009a*/ 	.short	(.L_1241 - .L_1240)
.L_1240:
        /*009c*/ 	.word	0x00000000
        /*00a0*/ 	.short	0x0004
        /*00a2*/ 	.short	0x0020
        /*00a4*/ 	.byte	0x00, 0xf0, 0x21, 0x00


	//----- nvinfo : EIATTR_KPARAM_INFO
	.align		4
.L_1241:
        /*00a8*/ 	.byte	0x04, 0x17
        /*00aa*/ 	.short	(.L_1243 - .L_1242)
.L_1242:
        /*00ac*/ 	.word	0x00000000
        /*00b0*/ 	.short	0x0003
        /*00b2*/ 	.short	0x0018
        /*00b4*/ 	.byte	0x00, 0xf0, 0x21, 0x00


	//----- nvinfo : EIATTR_KPARAM_INFO
	.align		4
.L_1243:
        /*00b8*/ 	.byte	0x04, 0x17
        /*00ba*/ 	.short	(.L_1245 - .L_1244)
.L_1244:
        /*00bc*/ 	.word	0x00000000
        /*00c0*/ 	.short	0x0002
        /*00c2*/ 	.short	0x0010
        /*00c4*/ 	.byte	0x00, 0xf0, 0x21, 0x00


	//----- nvinfo : EIATTR_KPARAM_INFO
	.align		4
.L_1245:
        /*00c8*/ 	.byte	0x04, 0x17
        /*00ca*/ 	.short	(.L_1247 - .L_1246)
.L_1246:
        /*00cc*/ 	.word	0x00000000
        /*00d0*/ 	.short	0x0001
        /*00d2*/ 	.short	0x0008
        /*00d4*/ 	.byte	0x00, 0xf0, 0x21, 0x00


	//----- nvinfo : EIATTR_KPARAM_INFO
	.align		4
.L_1247:
        /*00d8*/ 	.byte	0x04, 0x17
        /*00da*/ 	.short	(.L_1249 - .L_1248)
.L_1248:
        /*00dc*/ 	.word	0x00000000
        /*00e0*/ 	.short	0x0000
        /*00e2*/ 	.short	0x0000
        /*00e4*/ 	.byte	0x00, 0xf0, 0x21, 0x00


	//----- nvinfo : EIATTR_SPARSE_MMA_MASK
	.align		4
.L_1249:
        /*00e8*/ 	.byte	0x03, 0x50
        /*00ea*/ 	.short	0x0000


	//----- nvinfo : EIATTR_MAXREG_COUNT
	.align		4
        /*00ec*/ 	.byte	0x03, 0x1b
        /*00ee*/ 	.short	0x00ff


	//----- nvinfo : EIATTR_NUM_BARRIERS
	.align		4
        /*00f0*/ 	.byte	0x02, 0x4c
        /*00f2*/ 	.byte	0x01
	.zero		1


	//----- nvinfo : EIATTR_MERCURY_ISA_VERSION
	.align		4
        /*00f4*/ 	.byte	0x03, 0x5f
        /*00f6*/ 	.short	0x0101


	//----- nvinfo : EIATTR_COOP_GROUP_MASK_REGIDS
	.align		4
        /*00f8*/ 	.byte	0x04, 0x29
        /*00fa*/ 	.short	(.L_1251 - .L_1250)


	//   ....[0]....
.L_1250:
        /*00fc*/ 	.word	0xffffffff


	//   ....[1]....
        /*0100*/ 	.word	0xffffffff


	//   ....[2]....
        /*0104*/ 	.word	0xffffffff


	//   ....[3]....
        /*0108*/ 	.word	0xffffffff


	//   ....[4]....
        /*010c*/ 	.word	0xffffffff


	//   ....[5]....
        /*0110*/ 	.word	0x05000024


	//   ....[6]....
        /*0114*/ 	.word	0x05000024


	//   ....[7]....
        /*0118*/ 	.word	0x05000024


	//   ....[8]....
        /*011c*/ 	.word	0x05000024


	//   ....[9]....
        /*0120*/ 	.word	0x05000024


	//----- nvinfo : EIATTR_COOP_GROUP_INSTR_OFFSETS
	.align		4
.L_1251:
        /*0124*/ 	.byte	0x04, 0x28
        /*0126*/ 	.short	(.L_1253 - .L_1252)


	//   ....[0]....
.L_1252:
        /*0128*/ 	.word	0x00000f50


	//   ....[1]....
        /*012c*/ 	.word	0x00000f70


	//   ....[2]....
        /*0130*/ 	.word	0x00000f90


	//   ....[3]....
        /*0134*/ 	.word	0x00000fb0


	//   ....[4]....
        /*0138*/ 	.word	0x00000fd0


	//   ....[5]....
        /*013c*/ 	.word	0x00002310


	//   ....[6]....
        /*0140*/ 	.word	0x00002380


	//   ....[7]....
        /*0144*/ 	.word	0x000023f0


	//   ....[8]....
        /*0148*/ 	.word	0x00002460


	//   ....[9]....
        /*014c*/ 	.word	0x000024d0


	//----- nvinfo : EIATTR_EXIT_INSTR_OFFSETS
	.align		4
.L_1253:
        /*0150*/ 	.byte	0x04, 0x1c
        /*0152*/ 	.short	(.L_1255 - .L_1254)


	//   ....[0]....
.L_1254:
        /*0154*/ 	.word	0x000000b0


	//   ....[1]....
        /*0158*/ 	.word	0x00000180


	//   ....[2]....
        /*015c*/ 	.word	0x00002200


	//   ....[3]....
        /*0160*/ 	.word	0x000022b0


	//----- nvinfo : EIATTR_CRS_STACK_SIZE
	.align		4
.L_1255:
        /*0164*/ 	.byte	0x04, 0x1e
        /*0166*/ 	.short	(.L_1257 - .L_1256)
.L_1256:
        /*0168*/ 	.word	0x00000000


	//----- nvinfo : EIATTR_CBANK_PARAM_SIZE
	.align		4
.L_1257:
        /*016c*/ 	.byte	0x03, 0x19
        /*016e*/ 	.short	0x0051


	//----- nvinfo : EIATTR_PARAM_CBANK
	.align		4
        /*0170*/ 	.byte	0x04, 0x0a
        /*0172*/ 	.short	(.L_1259 - .L_1258)
	.align		4
.L_1258:
        /*0174*/ 	.word	index@(.nv.constant0._ZN4vllm3moe27moe_align_block_size_kernelImEEvPKT_PiS5_S5_S5_iiiimS5_iib)
        /*0178*/ 	.short	0x0210
        /*017a*/ 	.short	0x0051


	//----- nvinfo : EIATTR_SW_WAR
	.align		4
.L_1259:
        /*017c*/ 	.byte	0x04, 0x36
        /*017e*/ 	.short	(.L_1261 - .L_1260)
.L_1260:
        /*0180*/ 	.word	0x00000008
.L_1261:


//--------------------- .nv.info._ZN4vllm3moe46moe_align_block_size_small_batch_expert_kernelImLi256EEEvPKT_PiS5_S5_S5_iimiib --------------------------
	.section	.nv.info._ZN4vllm3moe46moe_align_block_size_small_batch_expert_kernelImLi256EEEvPKT_PiS5_S5_S5_iimiib,"",@"SHT_CUDA_INFO"
	.sectionflags	@""
	.align	4


	//----- nvinfo : EIATTR_CUDA_API_VERSION
	.align		4
        /*0000*/ 	.byte	0x04, 0x37
        /*0002*/ 	.short	(.L_1263 - .L_1262)
.L_1262:
        /*0004*/ 	.word	0x00000082


	//----- nvinfo : EIATTR_KPARAM_INFO
	.align		4
.L_1263:
        /*0008*/ 	.byte	0x04, 0x17
        /*000a*/ 	.short	(.L_1265 - .L_1264)
.L_1264:
        /*000c*/ 	.word	0x00000000
        /*0010*/ 	.short	0x000a
        /*0012*/ 	.short	0x0040
        /*0014*/ 	.byte	0x00, 0xf0, 0x05, 0x00


	//----- nvinfo : EIATTR_KPARAM_INFO
	.align		4
.L_1265:
        /*0018*/ 	.byte	0x04, 0x17
        /*001a*/ 	.short	(.L_1267 - .L_1266)
.L_1266:
        /*001c*/ 	.word	0x00000000
        /*0020*/ 	.short	0x0009
        /*0022*/ 	.short	0x003c
        /*0024*/ 	.byte	0x00, 0xf0, 0x11, 0x00


	//----- nvinfo : EIATTR_KPARAM_INFO
	.align		4
.L_1267:
        /*0028*/ 	.byte	0x04, 0x17
        /*002a*/ 	.short	(.L_1269 - .L_1268)
.L_1268:
        /*002c*/ 	.word	0x00000000
        /*0030*/ 	.short	0x0008
        /*0032*/ 	.short	0x0038
        /*0034*/ 	.byte	0x00, 0xf0, 0x11, 0x00


	//----- nvinfo : EIATTR_KPARAM_INFO
	.align		4
.L_1269:
        /*0038*/ 	.byte	0x04, 0x17
        /*003a*/ 	.short	(.L_1271 - .L_1270)
.L_1270:
        /*003c*/ 	.word	0x00000000
        /*0040*/ 	.short	0x0007
        /*0042*/ 	.short	0x0030
        /*0044*/ 	.byte	0x00, 0xf0, 0x21, 0x00


	//----- nvinfo : EIATTR_KPARAM_INFO
	.align		4
.L_1271:
        /*0048*/ 	.byte	0x04, 0x17
        /*004a*/ 	.short	(.L_1273 - .L_1272)
.L_1272:
        /*004c*/ 	.word	0x00000000
        /*0050*/ 	.short	0x0006
        /*0052*/ 	.short	0x002c
        /*0054*/ 	.byte	0x00, 0xf0, 0x11, 0x00


	//----- nvinfo : EIATTR_KPARAM_INFO
	.align		4
.L_1273:
        /*0058*/ 	.byte	0x04, 0x17
        /*005a*/ 	.short	(.L_1275 - .L_1274)
.L_1274:
        /*005c*/ 	.word	0x00000000
        /*0060*/ 	.short	0x0005
        /*0062*/ 	.short	0x0028
        /*0064*/ 	.byte	0x00, 0xf0, 0x11, 0x00


	//----- nvinfo : EIATTR_KPARAM_INFO
	.align		4
.L_1275:
        /*0068*/ 	.byte	0x04, 0x17
        /*006a*/ 	.short	(.L_1277 - .L_1276)
.L_1276:
        /*006c*/ 	.word	0x00000000
        /*0070*/ 	.short	0x0004
        /*0072*/ 	.short	0x0020
        /*0074*/ 	.byte	0x00, 0xf0, 0x21, 0x00


	//----- nvinfo : EIATTR_KPARAM_INFO
	.align		4
.L_1277:
        /*0078*/ 	.byte	0x04, 0x17
        /*007a*/ 	.short	(.L_1279 - .L_1278)
.L_1278:
        /*007c*/ 	.word	0x00000000
        /*0080*/ 	.short	0x0003
        /*0082*/ 	.short	0x0018
        /*0084*/ 	.byte	0x00, 0xf0, 0x21, 0x00


	//----- nvinfo : EIATTR_KPARAM_INFO
	.align		4
.L_1279:
        /*0088*/ 	.byte	0x04, 0x17
        /*008a*/ 	.short	(.L_1281 - .L_1280)
.L_1280:
        /*008c*/ 	.word	0x00000000
        /*0090*/ 	.short	0x0002
        /*0092*/ 	.short	0x0010
        /*0094*/ 	.byte	0x00, 0xf0, 0x21, 0x00


	//----- nvinfo : EIATTR_KPARAM_INFO
	.align		4
.L_1281:
        /*0098*/ 	.byte	0x04, 0x17
        /*009a*/ 	.short	(.L_1283 - .L_1282)
.L_1282:
        /*009c*/ 	.word	0x00000000
        /*00a0*/ 	.short	0x0001
        /*00a2*/ 	.short	0x0008
        /*00a4*/ 	.byte	0x00, 0xf0, 0x21, 0x00


	//----- nvinfo : EIATTR_KPARAM_INFO
	.align		4
.L_1283:
        /*00a8*/ 	.byte	0x04, 0x17
        /*00aa*/ 	.short	(.L_1285 - .L_1284)
.L_1284:
        /*00ac*/ 	.word	0x00000000
        /*00b0*/ 	.short	0x0000
        /*00b2*/ 	.short	0x0000
        /*00b4*/ 	.byte	0x00, 0xf0, 0x21, 0x00


	//----- nvinfo : EIATTR_SPARSE_MMA_MASK
	.align		4
.L_1285:
        /*00b8*/ 	.byte	0x03, 0x50
        /*00ba*/ 	.short	0x0000


	//----- nvinfo : EIATTR_MAXREG_COUNT
	.align		4
        /*00bc*/ 	.byte	0x03, 0x1b
        /*00be*/ 	.short	0x00ff


	//----- nvinfo : EIATTR_NUM_BARRIERS
	.align		4
        /*00c0*/ 	.byte	0x02, 0x4c
        /*00c2*/ 	.byte	0x01
	.zero		1


	//----- nvinfo : EIATTR_MERCURY_ISA_VERSION
	.align		4
        /*00c4*/ 	.byte	0x03, 0x5f
        /*00c6*/ 	.short	0x0101


	//----- nvinfo : EIATTR_EXIT_INSTR_OFFSETS
	.align		4
        /*00c8*/ 	.byte	0x04, 0x1c
        /*00ca*/ 	.short	(.L_1287 - .L_1286)


	//   ....[0]....
.L_1286:
        /*00cc*/ 	.word	0x00002d50


	//   ....[1]....
        /*00d0*/ 	.word	0x00002ff0


	//   ....[2]....
        /*00d4*/ 	.word	0x00003140


	//   ....[3]....
        /*00d8*/ 	.word	0x00003600


	//----- nvinfo : EIATTR_CRS_STACK_SIZE
	.align		4
.L_1287:
        /*00dc*/ 	.byte	0x04, 0x1e
        /*00de*/ 	.short	(.L_1289 - .L_1288)
.L_1288:
        /*00e0*/ 	.word	0x00000000


	//----- nvinfo : EIATTR_CBANK_PARAM_SIZE
	.align		4
.L_1289:
        /*00e4*/ 	.byte	0x03, 0x19
        /*00e6*/ 	.short	0x0041


	//----- nvinfo : EIATTR_PARAM_CBANK
	.align		4
        /*00e8*/ 	.byte	0x04, 0x0a
        /*00ea*/ 	.short	(.L_1291 - .L_1290)
	.align		4
.L_1290:
        /*00ec*/ 	.word	index@(.nv.constant0._ZN4vllm3moe46moe_align_block_size_small_batch_expert_kernelImLi256EEEvPKT_PiS5_S5_S5_iimiib)
        /*00f0*/ 	.short	0x0210
        /*00f2*/ 	.short	0x0041


	//----- nvinfo : EIATTR_SW_WAR
	.align		4
.L_1291:
        /*00f4*/ 	.byte	0x04, 0x36
        /*00f6*/ 	.short	(.L_1293 - .L_1292)
.L_1292:
        /*00f8*/ 	.word	0x00000008
.L_1293:


//--------------------- .nv.info._ZN4vllm3moe35count_and_sort_expert_tokens_kernelIjEEvPKT_PiS5_S5_miiib --------------------------
	.section	.nv.info._ZN4vllm3moe35count_and_sort_expert_tokens_kernelIjEEvPKT_PiS5_S5_miiib,"",@"SHT_CUDA_INFO"
	.sectionflags	@""
	.align	4


	//----- nvinfo : EIATTR_CUDA_API_VERSION
	.align		4
        /*0000*/ 	.byte	0x04, 0x37
        /*0002*/ 	.short	(.L_1295 - .L_1294)
.L_1294:
        /*0004*/ 	.word	0x00000082


	//----- nvinfo : EIATTR_KPARAM_INFO
	.align		4
.L_1295:
        /*0008*/ 	.byte	0x04, 0x17
        /*000a*/ 	.short	(.L_1297 - .L_1296)
.L_1296:
        /*000c*/ 	.word	0x00000000
        /*0010*/ 	.short	0x0008
        /*0012*/ 	.short	0x0034
        /*0014*/ 	.byte	0x00, 0xf0, 0x05, 0x00


	//----- nvinfo : EIATTR_KPARAM_INFO
	.align		4
.L_1297:
        /*0018*/ 	.byte	0x04, 0x17
        /*001a*/ 	.short	(.L_1299 - .L_1298)
.L_1298:
        /*001c*/ 	.word	0x00000000
        /*0020*/ 	.short	0x0007
        /*0022*/ 	.short	0x0030
        /*0024*/ 	.byte	0x00, 0xf0, 0x11, 0x00


	//----- nvinfo : EIATTR_KPARAM_INFO
	.align		4
.L_1299:
        /*0028*/ 	.byte	0x04, 0x17
        /*002a*/ 	.short	(.L_1301 - .L_1300)
.L_1300:
        /*002c*/ 	.word	0x00000000
        /*0030*/ 	.short	0x0006
        /*0032*/ 	.short	0x002c
        /*0034*/ 	.byte	0x00, 0xf0, 0x11, 0x00


	//----- nvinfo : EIATTR_KPARAM_INFO
	.align		4
.L_1301:
        /*0038*/ 	.byte	0x04, 0x17
        /*003a*/ 	.short	(.L_1303 - .L_1302)
.L_1302:
        /*003c*/ 	.word	0x00000000
        /*0040*/ 	.short	0x0005
        /*0042*/ 	.short	0x0028
        /*0044*/ 	.byte	0x00, 0xf0, 0x11, 0x00


	//----- nvinfo : EIATTR_KPARAM_INFO
	.align		4
.L_1303:
        /*0048*/ 	.byte	0x04, 0x17
        /*004a*/ 	.short	(.L_1305 - .L_1304)
.L_1304:
        /*004c*/ 	.word	0x00000000
        /*0050*/ 	.short	0x0004
        /*0052*/ 	.short	0x0020
        /*0054*/ 	.byte	0x00, 0xf0, 0x21, 0x00


	//----- nvinfo : EIATTR_KPARAM_INFO
	.align		4
.L_1305:
        /*0058*/ 	.byte	0x04, 0x17
        /*005a*/ 	.short	(.L_1307 - .L_1306)
.L_1306:
        /*005c*/ 	.word	0x00000000
        /*0060*/ 	.short	0x0003
        /*0062*/ 	.short	0x0018
        /*0064*/ 	.byte	0x00, 0xf0, 0x21, 0x00


	//----- nvinfo : EIATTR_KPARAM_INFO
	.align		4
.L_1307:
        /*0068*/ 	.byte	0x04, 0x17
        /*006a*/ 	.short	(.L_1309 - .L_1308)
.L_1308:
        /*006c*/ 	.word	0x00000000
        /*0070*/ 	.short	0x0002
        /*0072*/ 	.short	0x0010
        /*0074*/ 	.byte	0x00, 0xf0, 0x21, 0x00


	//----- nvinfo : EIATTR_KPARAM_INFO
	.align		4
.L_1309:
        /*0078*/ 	.byte	0x04, 0x17
        /*007a*/ 	.short	(.L_1311 - .L_1310)
.L_1310:
        /*007c*/ 	.word	0x00000000
        /*0080*/ 	.short	0x0001
        /*0082*/ 	.short	0x0008
        /*0084*/ 	.byte	0x00, 0xf0, 0x21, 0x00


	//----- nvinfo : EIATTR_KPARAM_INFO
	.align		4
.L_1311:
        /*0088*/ 	.byte	0x04, 0x17
        /*008a*/ 	.short	(.L_1313 - .L_1312)
.L_1312:
        /*008c*/ 	.word	0x00000000
        /*0090*/ 	.short	0x0000
        /*0092*/ 	.short	0x0000
        /*0094*/ 	.byte	0x00, 0xf0, 0x21, 0x00


	//----- nvinfo : EIATTR_SPARSE_MMA_MASK
	.align		4
.L_1313:
        /*0098*/ 	.byte	0x03, 0x50
        /*009a*/ 	.short	0x0000


	//----- nvinfo : EIATTR_MAXREG_COUNT
	.align		4
        /*009c*/ 	.byte	0x03, 0x1b
        /*009e*/ 	.short	0x00ff


	//----- nvinfo : EIATTR_MERCURY_ISA_VERSION
	.align		4
        /*00a0*/ 	.byte	0x03, 0x5f
        /*00a2*/ 	.short	0x0101


	//----- nvinfo : EIATTR_EXIT_INSTR_OFFSETS
	.align		4
        /*00a4*/ 	.byte	0x04, 0x1c
        /*00a6*/ 	.short	(.L_1315 - .L_1314)


	//   ....[0]....
.L_1314:
        /*00a8*/ 	.word	0x000000a0


	//   ....[1]....
        /*00ac*/ 	.word	0x00000330


	//   ....[2]....
        /*00b0*/ 	.word	0x00000470


	//----- nvinfo : EIATTR_CRS_STACK_SIZE
	.align		4
.L_1315:
        /*00b4*/ 	.byte	0x04, 0x1e
        /*00b6*/ 	.short	(.L_1317 - .L_1316)
.L_1316:
        /*00b8*/ 	.word	0x00000000


	//----- nvinfo : EIATTR_CBANK_PARAM_SIZE
	.align		4
.L_1317:
        /*00bc*/ 	.byte	0x03, 0x19
        /*00be*/ 	.short	0x0035


	//----- nvinfo : EIATTR_PARAM_CBANK
	.align		4
        /*00c0*/ 	.byte	0x04, 0x0a
        /*00c2*/ 	.short	(.L_1319 - .L_1318)
	.align		4
.L_1318:
        /*00c4*/ 	.word	index@(.nv.constant0._ZN4vllm3moe35count_and_sort_expert_tokens_kernelIjEEvPKT_PiS5_S5_miiib)
        /*00c8*/ 	.short	0x0210
        /*00ca*/ 	.short	0x0035


	//----- nvinfo : EIATTR_SW_WAR
	.align		4
.L_1319:
        /*00cc*/ 	.byte	0x04, 0x36
        /*00ce*/ 	.short	(.L_1321 - .L_1320)
.L_1320:
        /*00d0*/ 	.word	0x00000008
.L_1321:


//--------------------- .nv.info._ZN4vllm3moe27moe_align_block_size_kernelIjEEvPKT_PiS5_S5_S5_iiiimS5_iib --------------------------
	.section	.nv.info._ZN4vllm3moe27moe_align_block_size_kernelIjEEvPKT_PiS5_S5_S5_iiiimS5_iib,"",@"SHT_CUDA_INFO"
	.sectionflags	@""
	.align	4


	//----- nvinfo : EIATTR_CUDA_API_VERSION
	.align		4
        /*0000*/ 	.byte	0x04, 0x37
        /*0002*/ 	.short	(.L_1323 - .L_1322)
.L_1322:
        /*0004*/ 	.word	0x00000082


	//----- nvinfo : EIATTR_KPARAM_INFO
	.align		4
.L_1323:
        /*0008*/ 	.byte	0x04, 0x17
        /*000a*/ 	.short	(.L_1325 - .L_1324)
.L_1324:
        /*000c*/ 	.word	0x00000000
        /*0010*/ 	.short	0x000d
        /*0012*/ 	.short	0x0050
        /*0014*/ 	.byte	0x00, 0xf0, 0x05, 0x00


	//----- nvinfo : EIATTR_KPARAM_INFO
	.align		4
.L_1325:
        /*0018*/ 	.byte	0x04, 0x17
        /*001a*/ 	.short	(.L_1327 - .L_1326)
.L_1326:
        /*001c*/ 	.word	0x00000000
        /*0020*/ 	.short	0x000c
        /*0022*/ 	.short	0x004c
        /*0024*/ 	.byte	0x00, 0xf0, 0x11, 0x00


	//----- nvinfo : EIATTR_KPARAM_INFO
	.align		4
.L_1327:
        /*0028*/ 	.byte	0x04, 0x17
        /*002a*/ 	.short	(.L_1329 - .L_1328)
.L_1328:
        /*002c*/ 	.word	0x00000000
        /*0030*/ 	.short	0x000b
        /*0032*/ 	.short	0x0048
        /*0034*/ 	.byte	0x00, 0xf0, 0x11, 0x00


	//----- nvinfo : EIATTR_KPARAM_INFO
	.align		4
.L_1329:
        /*0038*/ 	.byte	0x04, 0x17
        /*003a*/ 	.short	(.L_1331 - .L_1330)
.L_1330:
        /*003c*/ 	.word	0x00000000
        /*0040*/ 	.short	0x000a
        /*0042*/ 	.short	0x0040
        /*0044*/ 	.byte	0x00, 0xf0, 0x21, 0x00


	//----- nvinfo : EIATTR_KPARAM_INFO
	.align		4
.L_1331:
        /*0048*/ 	.byte	0x04, 0x17
        /*004a*/ 	.short	(.L_1333 - .L_1332)
.L_1332:
        /*004c*/ 	.word	0x00000000
        /*0050*/ 	.short	0x0009
        /*0052*/ 	.short	0x0038
        /*0054*/ 	.byte	0x00, 0xf0, 0x21, 0x00


	//----- nvinfo : EIATTR_KPARAM_INFO
	.align		4
.L_1333:
        /*0058*/ 	.byte	0x04, 0x17
        /*005a*/ 	.short	(.L_1335 - .L_1334)
.L_1334:
        /*005c*/ 	.word	0x00000000
        /*0060*/ 	.short	0x0008
        /*0062*/ 	.short	0x0034
        /*0064*/ 	.byte	0x00, 0xf0, 0x11, 0x00


	//----- nvinfo : EIATTR_KPARAM_INFO
	.align		4
.L_1335:
        /*0068*/ 	.byte	0x04, 0x17
        /*006a*/ 	.short	(.L_1337 - .L_1336)
.L_1336:
        /*006c*/ 	.word	0x00000000
        /*0070*/ 	.short	0x0007
        /*0072*/ 	.short	0x0030
        /*0074*/ 	.byte	0x00, 0xf0, 0x11, 0x00


	//----- nvinfo : EIATTR_KPARAM_INFO
	.align		4
.L_1337:
        /*0078*/ 	.byte	0x04, 0x17
        /*007a*/ 	.short	(.L_1339 - .L_1338)
.L_1338:
        /*007c*/ 	.word	0x00000000
        /*0080*/ 	.short	0x0006
        /*0082*/ 	.short	0x002c
        /*0084*/ 	.byte	0x00, 0xf0, 0x11, 0x00


	//----- nvinfo : EIATTR_KPARAM_INFO
	.align		4
.L_1339:
        /*0088*/ 	.byte	0x04, 0x17
        /*008a*/ 	.short	(.L_1341 - .L_1340)
.L_1340:
        /*008c*/ 	.word	0x00000000
        /*0090*/ 	.short	0x0005
        /*0092*/ 	.short	0x0028
        /*0094*/ 	.byte	0x00, 0xf0, 0x11, 0x00


	//----- nvinfo : EIATTR_KPARAM_INFO
	.align		4
.L_1341:
        /*0098*/ 	.byte	0x04, 0x17
        /*009a*/ 	.short	(.L_1343 - .L_1342)
.L_1342:
        /*009c*/ 	.word	0x00000000
        /*00a0*/ 	.short	0x0004
        /*00a2*/ 	.short	0x0020
        /*00a4*/ 	.byte	0x00, 0xf0, 0x21, 0x00


	//----- nvinfo : EIATTR_KPARAM_INFO
	.align		4
.L_1343:
        /*00a8*/ 	.byte	0x04, 0x17
        /*00aa*/ 	.short	(.L_1345 - .L_1344)
.L_1344:
        /*00ac*/ 	.word	0x00000000
        /*00b0*/ 	.short	0x0003
        /*00b2*/ 	.short	0x0018
        /*00b4*/ 	.byte	0x00, 0xf0, 0x21, 0x00


	//----- nvinfo : EIATTR_KPARAM_INFO
	.align		4
.L_1345:
        /*00b8*/ 	.byte	0x04, 0x17
        /*00ba*/ 	.short	(.L_1347 - .L_1346)
.L_1346:
        /*00bc*/ 	.word	0x00000000
        /*00c0*/ 	.short	0x0002
        /*00c2*/ 	.short	0x0010
        /*00c4*/ 	.byte	0x00, 0xf0, 0x21, 0x00


	//----- nvinfo : EIATTR_KPARAM_INFO
	.align		4
.L_1347:
        /*00c8*/ 	.byte	0x04, 0x17
        /*00ca*/ 	.short	(.L_1349 - .L_1348)
.L_1348:
        /*00cc*/ 	.word	0x00000000
        /*00d0*/ 	.short	0x0001
        /*00d2*/ 	.short	0x0008
        /*00d4*/ 	.byte	0x00, 0xf0, 0x21, 0x00


	//----- nvinfo : EIATTR_KPARAM_INFO
	.align		4
.L_1349:
        /*00d8*/ 	.byte	0x04, 0x17
        /*00da*/ 	.short	(.L_1351 - .L_1350)
.L_1350:
        /*00dc*/ 	.word	0x00000000
        /*00e0*/ 	.short	0x0000
        /*00e2*/ 	.short	0x0000
        /*00e4*/ 	.byte	0x00, 0xf0, 0x21, 0x00


	//----- nvinfo : EIATTR_SPARSE_MMA_MASK
	.align		4
.L_1351:
        /*00e8*/ 	.byte	0x03, 0x50
        /*00ea*/ 	.short	0x0000


	//----- nvinfo : EIATTR_MAXREG_COUNT
	.align		4
        /*00ec*/ 	.byte	0x03, 0x1b
        /*00ee*/ 	.short	0x00ff


	//----- nvinfo : EIATTR_NUM_BARRIERS
	.align		4
        /*00f0*/ 	.byte	0x02, 0x4c
        /*00f2*/ 	.byte	0x01
	.zero		1


	//----- nvinfo : EIATTR_MERCURY_ISA_VERSION
	.align		4
        /*00f4*/ 	.byte	0x03, 0x5f
        /*00f6*/ 	.short	0x0101


	//----- nvinfo : EIATTR_COOP_GROUP_MASK_REGIDS
	.align		4
        /*00f8*/ 	.byte	0x04, 0x29
        /*00fa*/ 	.short	(.L_1353 - .L_1352)


	//   ....[0]....
.L_1352:
        /*00fc*/ 	.word	0xffffffff


	//   ....[1]....
        /*0100*/ 	.word	0xffffffff


	//   ....[2]....
        /*0104*/ 	.word	0xffffffff


	//   ....[3]....
        /*0108*/ 	.word	0xffffffff


	//   ....[4]....
        /*010c*/ 	.word	0xffffffff


	//   ....[5]....
        /*0110*/ 	.word	0x05000024


	//   ....[6]....
        /*0114*/ 	.word	0x05000024


	//   ....[7]....
        /*0118*/ 	.word	0x05000024


	//   ....[8]....
        /*011c*/ 	.word	0x05000024


	//   ....[9]....
        /*0120*/ 	.word	0x05000024


	//----- nvinfo : EIATTR_COOP_GROUP_INSTR_OFFSETS
	.align		4
.L_1353:
        /*0124*/ 	.byte	0x04, 0x28
        /*0126*/ 	.short	(.L_1355 - .L_1354)


	//   ....[0]....
.L_1354:
        /*0128*/ 	.word	0x00000f30


	//   ....[1]....
        /*012c*/ 	.word	0x00000f50


	//   ....[2]....
        /*0130*/ 	.word	0x00000f70


	//   ....[3]....
        /*0134*/ 	.word	0x00000f90


	//   ....[4]....
        /*0138*/ 	.word	0x00000fb0


	//   ....[5]....
        /*013c*/ 	.word	0x000022f0


	//   ....[6]....
        /*0140*/ 	.word	0x00002360


	//   ....[7]....
        /*0144*/ 	.word	0x000023d0


	//   ....[8]....
        /*0148*/ 	.word	0x00002440


	//   ....[9]....
        /*014c*/ 	.word	0x000024b0


	//----- nvinfo : EIATTR_EXIT_INSTR_OFFSETS
	.align		4
.L_1355:
        /*0150*/ 	.byte	0x04, 0x1c
        /*0152*/ 	.short	(.L_1357 - .L_1356)


	//   ....[0]....
.L_1356:
        /*0154*/ 	.word	0x000000b0


	//   ....[1]....
        /*0158*/ 	.word	0x00000180


	//   ....[2]....
        /*015c*/ 	.word	0x000021e0


	//   ....[3]....
        /*0160*/ 	.word	0x00002290


	//----- nvinfo : EIATTR_CRS_STACK_SIZE
	.align		4
.L_1357:
        /*0164*/ 	.byte	0x04, 0x1e
        /*0166*/ 	.short	(.L_1359 - .L_1358)
.L_1358:
        /*0168*/ 	.word	0x00000000


	//----- nvinfo : EIATTR_CBANK_PARAM_SIZE
	.align		4
.L_1359:
        /*016c*/ 	.byte	0x03, 0x19
        /*016e*/ 	.short	0x0051


	//----- nvinfo : EIATTR_PARAM_CBANK
	.align		4
        /*0170*/ 	.byte	0x04, 0x0a
        /*0172*/ 	.short	(.L_1361 - .L_1360)
	.align		4
.L_1360:
        /*0174*/ 	.word	index@(.nv.constant0._ZN4vllm3moe27moe_align_block_size_kernelIjEEvPKT_PiS5_S5_S5_iiiimS5_iib)
        /*0178*/ 	.short	0x0210
        /*017a*/ 	.short	0x0051


	//----- nvinfo : EIATTR_SW_WAR
	.align		4
.L_1361:
        /*017c*/ 	.byte	0x04, 0x36
        /*017e*/ 	.short	(.L_1363 - .L_1362)
.L_1362:
        /*0180*/ 	.word	0x00000008
.L_1363:


//--------------------- .nv.info._ZN4vllm3moe46moe_align_block_size_small_batch_expert_kernelIjLi256EEEvPKT_PiS5_S5_S5_iimiib --------------------------
	.section	.nv.info._ZN4vllm3moe46moe_align_block_size_small_batch_expert_kernelIjLi256EEEvPKT_PiS5_S5_S5_iimiib,"",@"SHT_CUDA_INFO"
	.sectionflags	@""
	.align	4


	//----- nvinfo : EIATTR_CUDA_API_VERSION
	.align		4
        /*0000*/ 	.byte	0x04, 0x37
        /*0002*/ 	.short	(.L_1365 - .L_1364)
.L_1364:
        /*0004*/ 	.word	0x00000082


	//----- nvinfo : EIATTR_KPARAM_INFO
	.align		4
.L_1365:
        /*0008*/ 	.byte	0x04, 0x17
        /*000a*/ 	.short	(.L_1367 - .L_1366)
.L_1366:
        /*000c*/ 	.word	0x00000000
        /*0010*/ 	.short	0x000a
        /*0012*/ 	.short	0x0040
        /*0014*/ 	.byte	0x00, 0xf0, 0x05, 0x00


	//----- nvinfo : EIATTR_KPARAM_INFO
	.align		4
.L_1367:
        /*0018*/ 	.byte	0x04, 0x17
        /*001a*/ 	.short	(.L_1369 - .L_1368)
.L_1368:
        /*001c*/ 	.word	0x00000000
        /*0020*/ 	.short	0x0009
        /*0022*/ 	.short	0x003c
        /*0024*/ 	.byte	0x00, 0xf0, 0x11, 0x00


	//----- nvinfo : EIATTR_KPARAM_INFO
	.align		4
.L_1369:
        /*0028*/ 	.byte	0x04, 0x17
        /*002a*/ 	.short	(.L_1371 - .L_1370)
.L_1370:
        /*002c*/ 	.word	0x00000000
        /*0030*/ 	.short	0x0008
        /*0032*/ 	.short	0x0038
        /*0034*/ 	.byte	0x00, 0xf0, 0x11, 0x00


	//----- nvinfo : EIATTR_KPARAM_INFO
	.align		4
.L_1371:
        /*0038*/ 	.byte	0x04, 0x17
        /*003a*/ 	.short	(.L_1373 - .L_1372)
.L_1372:
        /*003c*/ 	.word	0x00000000
        /*0040*/ 	.short	0x0007
        /*0042*/ 	.short	0x0030
        /*0044*/ 	.byte	0x00, 0xf0, 0x21, 0x00


	//----- nvinfo : EIATTR_KPARAM_INFO
	.align		4
.L_1373:
        /*0048*/ 	.byte	0x04, 0x17
        /*004a*/ 	.short	(.L_1375 - .L_1374)
.L_1374:
        /*004c*/ 	.word	0x00000000
        /*0050*/ 	.short	0x0006
        /*0052*/ 	.short	0x002c
        /*0054*/ 	.byte	0x00, 0xf0, 0x11, 0x00


	//----- nvinfo : EIATTR_KPARAM_INFO
	.align		4
.L_1375:
        /*0058*/ 	.byte	0x04, 0x17
        /*005a*/ 	.short	(.L_1377 - .L_1376)
.L_1376:
        /*005c*/ 	.word	0x00000000
        /*0060*/ 	.short	0x0005
        /*0062*/ 	.short	0x0028
        /*0064*/ 	.byte	0x00, 0xf0, 0x11, 0x00


	//----- nvinfo : EIATTR_KPARAM_INFO
	.align		4
.L_1377:
        /*0068*/ 	.byte	0x04, 0x17
        /*006a*/ 	.short	(.L_1379 - .L_1378)
.L_1378:
        /*006c*/ 	.word	0x00000000
        /*0070*/ 	.short	0x0004
        /*0072*/ 	.short	0x0020
        /*0074*/ 	.byte	0x00, 0xf0, 0x21, 0x00


	//----- nvinfo : EIATTR_KPARAM_INFO
	.align		4
.L_1379:
        /*0078*/ 	.byte	0x04, 0x17
        /*007a*/ 	.short	(.L_1381 - .L_1380)
.L_1380:
        /*007c*/ 	.word	0x00000000
        /*0080*/ 	.short	0x0003
        /*0082*/ 	.short	0x0018
        /*0084*/ 	.byte	0x00, 0xf0, 0x21, 0x00


	//----- nvinfo : EIATTR_KPARAM_INFO
	.align		4
.L_1381:
        /*0088*/ 	.byte	0x04, 0x17
        /*008a*/ 	.short	(.L_1383 - .L_1382)
.L_1382:
        /*008c*/ 	.word	0x00000000
        /*0090*/ 	.short	0x0002
        /*0092*/ 	.short	0x0010
        /*0094*/ 	.byte	0x00, 0xf0, 0x21, 0x00


	//----- nvinfo : EIATTR_KPARAM_INFO
	.align		4
.L_1383:
        /*0098*/ 	.byte	0x04, 0x17
        /*009a*/ 	.short	(.L_1385 - .L_1384)
.L_1384:
        /*009c*/ 	.word	0x00000000
        /*00a0*/ 	.short	0x0001
        /*00a2*/ 	.short	0x0008
        /*00a4*/ 	.byte	0x00, 0xf0, 0x21, 0x00


	//----- nvinfo : EIATTR_KPARAM_INFO
	.align		4
.L_1385:
        /*00a8*/ 	.byte	0x04, 0x17
        /*00aa*/ 	.short	(.L_1387 - .L_1386)
.L_1386:
        /*00ac*/ 	.word	0x00000000
        /*00b0*/ 	.short	0x0000
        /*00b2*/ 	.short	0x0000
        /*00b4*/ 	.byte	0x00, 0xf0, 0x21, 0x00


	//----- nvinfo : EIATTR_SPARSE_MMA_MASK
	.align		4
.L_1387:
        /*00b8*/ 	.byte	0x03, 0x50
        /*00ba*/ 	.short	0x0000


	//----- nvinfo : EIATTR_MAXREG_COUNT
	.align		4
        /*00bc*/ 	.byte	0x03, 0x1b
        /*00be*/ 	.short	0x00ff


	//----- nvinfo : EIATTR_NUM_BARRIERS
	.align		4
        /*00c0*/ 	.byte	0x02, 0x4c
        /*00c2*/ 	.byte	0x01
	.zero		1


	//----- nvinfo : EIATTR_MERCURY_ISA_VERSION
	.align		4
        /*00c4*/ 	.byte	0x03, 0x5f
        /*00c6*/ 	.short	0x0101


	//----- nvinfo : EIATTR_EXIT_INSTR_OFFSETS
	.align		4
        /*00c8*/ 	.byte	0x04, 0x1c
        /*00ca*/ 	.short	(.L_1389 - .L_1388)


	//   ....[0]....
.L_1388:
        /*00cc*/ 	.word	0x00002d30


	//   ....[1]....
        /*00d0*/ 	.word	0x00002f90


	//   ....[2]....
        /*00d4*/ 	.word	0x000030c0


	//   ....[3]....
        /*00d8*/ 	.word	0x00003580


	//----- nvinfo : EIATTR_CRS_STACK_SIZE
	.align		4
.L_1389:
        /*00dc*/ 	.byte	0x04, 0x1e
        /*00de*/ 	.short	(.L_1391 - .L_1390)
.L_1390:
        /*00e0*/ 	.word	0x00000000


	//----- nvinfo : EIATTR_CBANK_PARAM_SIZE
	.align		4
.L_1391:
        /*00e4*/ 	.byte	0x03, 0x19
        /*00e6*/ 	.short	0x0041


	//----- nvinfo : EIATTR_PARAM_CBANK
	.align		4
        /*00e8*/ 	.byte	0x04, 0x0a
        /*00ea*/ 	.short	(.L_1393 - .L_1392)
	.align		4
.L_1392:
        /*00ec*/ 	.word	index@(.nv.constant0._ZN4vllm3moe46moe_align_block_size_small_batch_expert_kernelIjLi256EEEvPKT_PiS5_S5_S5_iimiib)
        /*00f0*/ 	.short	0x0210
        /*00f2*/ 	.short	0x0041


	//----- nvinfo : EIATTR_SW_WAR
	.align		4
.L_1393:
        /*00f4*/ 	.byte	0x04, 0x36
        /*00f6*/ 	.short	(.L_1395 - .L_1394)
.L_1394:
        /*00f8*/ 	.word	0x00000008
.L_1395:


//--------------------- .nv.info._ZN4vllm3moe35count_and_sort_expert_tokens_kernelItEEvPKT_PiS5_S5_miiib --------------------------
	.section	.nv.info._ZN4vllm3moe35count_and_sort_expert_tokens_kernelItEEvPKT_PiS5_S5_miiib,"",@"SHT_CUDA_INFO"
	.sectionflags	@""
	.align	4


	//----- nvinfo : EIATTR_CUDA_API_VERSION
	.align		4
        /*0000*/ 	.byte	0x04, 0x37
        /*0002*/ 	.short	(.L_1397 - .L_1396)
.L_1396:
        /*0004*/ 	.word	0x00000082


	//----- nvinfo : EIATTR_KPARAM_INFO
	.align		4
.L_1397:
        /*0008*/ 	.byte	0x04, 0x17
        /*000a*/ 	.short	(.L_1399 - .L_1398)
.L_1398:
        /*000c*/ 	.word	0x00000000
        /*0010*/ 	.short	0x0008
        /*0012*/ 	.short	0x0034
        /*0014*/ 	.byte	0x00, 0xf0, 0x05, 0x00


	//----- nvinfo : EIATTR_KPARAM_INFO
	.align		4
.L_1399:
        /*0018*/ 	.byte	0x04, 0x17
        /*001a*/ 	.short	(.L_1401 - .L_1400)
.L_1400:
        /*001c*/ 	.word	0x00000000
        /*0020*/ 	.short	0x0007
        /*0022*/ 	.short	0x0030
        /*0024*/ 	.byte	0x00, 0xf0, 0x11, 0x00


	//----- nvinfo : EIATTR_KPARAM_INFO
	.align		4
.L_1401:
        /*0028*/ 	.byte	0x04, 0x17
        /*002a*/ 	.short	(.L_1403 - .L_1402)
.L_1402:
        /*002c*/ 	.word	0x00000000
        /*0030*/ 	.short	0x0006
        /*0032*/ 	.short	0x002c
        /*0034*/ 	.byte	0x00, 0xf0, 0x11, 0x00


	//----- nvinfo : EIATTR_KPARAM_INFO
	.align		4
.L_1403:
        /*0038*/ 	.byte	0x04, 0x17
        /*003a*/ 	.short	(.L_1405 - .L_1404)
.L_1404:
        /*003c*/ 	.word	0x00000000
        /*0040*/ 	.short	0x0005
        /*0042*/ 	.short	0x0028
        /*0044*/ 	.byte	0x00, 0xf0, 0x11, 0x00


	//----- nvinfo : EIATTR_KPARAM_INFO
	.align		4
.L_1405:
        /*0048*/ 	.byte	0x04, 0x17
        /*004a*/ 	.short	(.L_1407 - .L_1406)
.L_1406:
        /*004c*/ 	.word	0x00000000
        /*0050*/ 	.short	0x0004
        /*0052*/ 	.short	0x0020
        /*0054*/ 	.byte	0x00, 0xf0, 0x21, 0x00


	//----- nvinfo : EIATTR_KPARAM_INFO
	.align		4
.L_1407:
        /*0058*/ 	.byte	0x04, 0x17
        /*005a*/ 	.short	(.L_1409 - .L_1408)
.L_1408:
        /*005c*/ 	.word	0x00000000
        /*0060*/ 	.short	0x0003
        /*0062*/ 	.short	0x0018
        /*0064*/ 	.byte	0x00, 0xf0, 0x21, 0x00


	//----- nvinfo : EIATTR_KPARAM_INFO
	.align		4
.L_1409:
        /*0068*/ 	.byte	0x04, 0x17
        /*006a*/ 	.short	(.L_1411 - .L_1410)
.L_1410:
        /*006c*/ 	.word	0x00000000
        /*0070*/ 	.short	0x0002
        /*0072*/ 	.short	0x0010
        /*0074*/ 	.byte	0x00, 0xf0, 0x21, 0x00


	//----- nvinfo : EIATTR_KPARAM_INFO
	.align		4
.L_1411:
        /*0078*/ 	.byte	0x04, 0x17
        /*007a*/ 	.short	(.L_1413 - .L_1412)
.L_1412:
        /*007c*/ 	.word	0x00000000
        /*0080*/ 	.short	0x0001
        /*0082*/ 	.short	0x0008
        /*0084*/ 	.byte	0x00, 0xf0, 0x21, 0x00


	//----- nvinfo : EIATTR_KPARAM_INFO
	.align		4
.L_1413:
        /*0088*/ 	.byte	0x04, 0x17
        /*008a*/ 	.short	(.L_1415 - .L_1414)
.L_1414:
        /*008c*/ 	.word	0x00000000
        /*0090*/ 	.short	0x0000
        /*0092*/ 	.short	0x0000
        /*0094*/ 	.byte	0x00, 0xf0, 0x21, 0x00


	//----- nvinfo : EIATTR_SPARSE_MMA_MASK
	.align		4
.L_1415:
        /*0098*/ 	.byte	0x03, 0x50
        /*009a*/ 	.short	0x0000


	//----- nvinfo : EIATTR_MAXREG_COUNT
	.align		4
        /*009c*/ 	.byte	0x03, 0x1b
        /*009e*/ 	.short	0x00ff


	//----- nvinfo : EIATTR_MERCURY_ISA_VERSION
	.align		4
        /*00a0*/ 	.byte	0x03, 0x5f
        /*00a2*/ 	.short	0x0101


	//----- nvinfo : EIATTR_EXIT_INSTR_OFFSETS
	.align		4
        /*00a4*/ 	.byte	0x04, 0x1c
        /*00a6*/ 	.short	(.L_1417 - .L_1416)


	//   ....[0]....
.L_1416:
        /*00a8*/ 	.word	0x000000a0


	//   ....[1]....
        /*00ac*/ 	.word	0x00000330


	//   ....[2]....
        /*00b0*/ 	.word	0x00000470


	//----- nvinfo : EIATTR_CRS_STACK_SIZE
	.align		4
.L_1417:
        /*00b4*/ 	.byte	0x04, 0x1e
        /*00b6*/ 	.short	(.L_1419 - .L_1418)
.L_1418:
        /*00b8*/ 	.word	0x00000000


	//----- nvinfo : EIATTR_CBANK_PARAM_SIZE
	.align		4
.L_1419:
        /*00bc*/ 	.byte	0x03, 0x19
        /*00be*/ 	.short	0x0035


	//----- nvinfo : EIATTR_PARAM_CBANK
	.align		4
        /*00c0*/ 	.byte	0x04, 0x0a
        /*00c2*/ 	.short	(.L_1421 - .L_1420)
	.align		4
.L_1420:
        /*00c4*/ 	.word	index@(.nv.constant0._ZN4vllm3moe35count_and_sort_expert_tokens_kernelItEEvPKT_PiS5_S5_miiib)
        /*00c8*/ 	.short	0x0210
        /*00ca*/ 	.short	0x0035


	//----- nvinfo : EIATTR_SW_WAR
	.align		4
.L_1421:
        /*00cc*/ 	.byte	0x04, 0x36
        /*00ce*/ 	.short	(.L_1423 - .L_1422)
.L_1422:
        /*00d0*/ 	.word	0x00000008
.L_1423:


//--------------------- .nv.info._ZN4vllm3moe27moe_align_block_size_kernelItEEvPKT_PiS5_S5_S5_iiiimS5_iib --------------------------
	.section	.nv.info._ZN4vllm3moe27moe_align_block_size_kernelItEEvPKT_PiS5_S5_S5_iiiimS5_iib,"",@"SHT_CUDA_INFO"
	.sectionflags	@""
	.align	4


	//----- nvinfo : EIATTR_CUDA_API_VERSION
	.align		4
        /*0000*/ 	.byte	0x04, 0x37
        /*0002*/ 	.short	(.L_1425 - .L_1424)
.L_1424:
        /*0004*/ 	.word	0x00000082


	//----- nvinfo : EIATTR_KPARAM_INFO
	.align		4
.L_1425:
        /*0008*/ 	.byte	0x04, 0x17
        /*000a*/ 	.short	(.L_1427 - .L_1426)
.L_1426:
        /*000c*/ 	.word	0x00000000
        /*0010*/ 	.short	0x000d
        /*0012*/ 	.short	0x0050
        /*0014*/ 	.byte	0x00, 0xf0, 0x05, 0x00


	//----- nvinfo : EIATTR_KPARAM_INFO
	.align		4
.L_1427:
        /*0018*/ 	.byte	0x04, 0x17
        /*001a*/ 	.short	(.L_1429 - .L_1428)
.L_1428:
        /*001c*/ 	.word	0x00000000
        /*0020*/ 	.short	0x000c
        /*0022*/ 	.short	0x004c
        /*0024*/ 	.byte	0x00, 0xf0, 0x11, 0x00


	//----- nvinfo : EIATTR_KPARAM_INFO
	.align		4
.L_1429:
        /*0028*/ 	.byte	0x04, 0x17
        /*002a*/ 	.short	(.L_1431 - .L_1430)
.L_1430:
        /*002c*/ 	.word	0x00000000
        /*0030*/ 	.short	0x000b
        /*0032*/ 	.short	0x0048
        /*0034*/ 	.byte	0x00, 0xf0, 0x11, 0x00


	//----- nvinfo : EIATTR_KPARAM_INFO
	.align		4
.L_1431:
        /*0038*/ 	.byte	0x04, 0x17
        /*003a*/ 	.short	(.L_1433 - .L_1432)
.L_1432:
        /*003c*/ 	.word	0x00000000
        /*0040*/ 	.short	0x000a
        /*0042*/ 	.short	0x0040
        /*0044*/ 	.byte	0x00, 0xf0, 0x21, 0x00


	//----- nvinfo : EIATTR_KPARAM_INFO
	.align		4
.L_1433:
        /*0048*/ 	.byte	0x04, 0x17
        /*004a*/ 	.short	(.L_1435 - .L_1434)
.L_1434:
        /*004c*/ 	.word	0x00000000
        /*0050*/ 	.short	0x0009
        /*0052*/ 	.short	0x0038
        /*0054*/ 	.byte	0x00, 0xf0, 0x21, 0x00


	//----- nvinfo : EIATTR_KPARAM_INFO
	.align		4
.L_1435:
        /*0058*/ 	.byte	0x04, 0x17
        /*005a*/ 	.short	(.L_1437 - .L_1436)
.L_1436:
        /*005c*/ 	.word	0x00000000
        /*0060*/ 	.short	0x0008
        /*0062*/ 	.short	0x0034
        /*0064*/ 	.byte	0x00, 0xf0, 0x11, 0x00


	//----- nvinfo : EIATTR_KPARAM_INFO
	.align		4
.L_1437:
        /*0068*/ 	.byte	0x04, 0x17
        /*006a*/ 	.short	(.L_1439 - .L_1438)
.L_1438:
        /*006c*/ 	.word	0x00000000
        /*0070*/ 	.short	0x0007
        /*0072*/ 	.short	0x0030
        /*0074*/ 	.byte	0x00, 0xf0, 0x11, 0x00


	//----- nvinfo : EIATTR_KPARAM_INFO
	.align		4
.L_1439:
        /*0078*/ 	.byte	0x04, 0x17
        /*007a*/ 	.short	(.L_1441 - .L_1440)
.L_1440:
        /*007c*/ 	.word	0x00000000
        /*0080*/ 	.short	0x0006
        /*0082*/ 	.short	0x002c
        /*0084*/ 	.byte	0x00, 0xf0, 0x11, 0x00


	//----- nvinfo : EIATTR_KPARAM_INFO
	.align		4
.L_1441:
        /*0088*/ 	.byte	0x04, 0x17
        /*008a*/ 	.short	(.L_1443 - .L_1442)
.L_1442:
        /*008c*/ 	.word	0x00000000
        /*0090*/ 	.short	0x0005
        /*0092*/ 	.short	0x0028
        /*0094*/ 	.byte	0x00, 0xf0, 0x11, 0x00


	//----- nvinfo : EIATTR_KPARAM_INFO
	.align		4
.L_1443:
        /*0098*/ 	.byte	0x04, 0x17
        /*009a*/ 	.short	(.L_1445 - .L_1444)
.L_1444:
        /*009c*/ 	.word	0x00000000
        /*00a0*/ 	.short	0x0004
        /*00a2*/ 	.short	0x0020
        /*00a4*/ 	.byte	0x00, 0xf0, 0x21, 0x00


	//----- nvinfo : EIATTR_KPARAM_INFO
	.align		4
.L_1445:
        /*00a8*/ 	.byte	0x04, 0x17
        /*00aa*/ 	.short	(.L_1447 - .L_1446)
.L_1446:
        /*00ac*/ 	.word	0x00000000
        /*00b0*/ 	.short	0x0003
        /*00b2*/ 	.short	0x0018
        /*00b4*/ 	.byte	0x00, 0xf0, 0x21, 0x00


	//----- nvinfo : EIATTR_KPARAM_INFO
	.align		4
.L_1447:
        /*00b8*/ 	.byte	0x04, 0x17
        /*00ba*/ 	.short	(.L_1449 - .L_1448)
.L_1448:
        /*00bc*/ 	.word	0x00000000
        /*00c0*/ 	.short	0x0002
        /*00c2*/ 	.short	0x0010
        /*00c4*/ 	.byte	0x00, 0xf0, 0x21, 0x00


	//----- nvinfo : EIATTR_KPARAM_INFO
	.align		4
.L_1449:
        /*00c8*/ 	.byte	0x04, 0x17
        /*00ca*/ 	.short	(.L_1451 - .L_1450)
.L_1450:
        /*00cc*/ 	.word	0x00000000
        /*00d0*/ 	.short	0x0001
        /*00d2*/ 	.short	0x0008
        /*00d4*/ 	.byte	0x00, 0xf0, 0x21, 0x00


	//----- nvinfo : EIATTR_KPARAM_INFO
	.align		4
.L_1451:
        /*00d8*/ 	.byte	0x04, 0x17
        /*00da*/ 	.short	(.L_1453 - .L_1452)
.L_1452:
        /*00dc*/ 	.word	0x00000000
        /*00e0*/ 	.short	0x0000
        /*00e2*/ 	.short	0x0000
        /*00e4*/ 	.byte	0x00, 0xf0, 0x21, 0x00


	//----- nvinfo : EIATTR_SPARSE_MMA_MASK
	.align		4
.L_1453:
        /*00e8*/ 	.byte	0x03, 0x50
        /*00ea*/ 	.short	0x0000


	//----- nvinfo : EIATTR_MAXREG_COUNT
	.align		4
        /*00ec*/ 	.byte	0x03, 0x1b
        /*00ee*/ 	.short	0x00ff


	//----- nvinfo : EIATTR_NUM_BARRIERS
	.align		4
        /*00f0*/ 	.byte	0x02, 0x4c
        /*00f2*/ 	.byte	0x01
	.zero		1


	//----- nvinfo : EIATTR_MERCURY_ISA_VERSION
	.align		4
        /*00f4*/ 	.byte	0x03, 0x5f
        /*00f6*/ 	.short	0x0101


	//----- nvinfo : EIATTR_COOP_GROUP_MASK_REGIDS
	.align		4
        /*00f8*/ 	.byte	0x04, 0x29
        /*00fa*/ 	.short	(.L_1455 - .L_1454)


	//   ....[0]....
.L_1454:
        /*00fc*/ 	.word	0xffffffff


	//   ....[1]....
        /*0100*/ 	.word	0xffffffff


	//   ....[2]....
        /*0104*/ 	.word	0xffffffff


	//   ....[3]....
        /*0108*/ 	.word	0xffffffff


	//   ....[4]....
        /*010c*/ 	.word	0xffffffff


	//   ....[5]....
        /*0110*/ 	.word	0x05000024


	//   ....[6]....
        /*0114*/ 	.word	0x05000024


	//   ....[7]....
        /*0118*/ 	.word	0x05000024


	//   ....[8]....
        /*011c*/ 	.word	0x05000024


	//   ....[9]....
        /*0120*/ 	.word	0x05000024


	//----- nvinfo : EIATTR_COOP_GROUP_INSTR_OFFSETS
	.align		4
.L_1455:
        /*0124*/ 	.byte	0x04, 0x28
        /*0126*/ 	.short	(.L_1457 - .L_1456)


	//   ....[0]....
.L_1456:
        /*0128*/ 	.word	0x00000f30


	//   ....[1]....
        /*012c*/ 	.word	0x00000f50


	//   ....[2]....
        /*0130*/ 	.word	0x00000f70


	//   ....[3]....
        /*0134*/ 	.word	0x00000f90


	//   ....[4]....
        /*0138*/ 	.word	0x00000fb0


	//   ....[5]....
        /*013c*/ 	.word	0x000022f0


	//   ....[6]....
        /*0140*/ 	.word	0x00002360


	//   ....[7]....
        /*0144*/ 	.word	0x000023d0


	//   ....[8]....
        /*0148*/ 	.word	0x00002440


	//   ....[9]....
        /*014c*/ 	.word	0x000024b0


	//----- nvinfo : EIATTR_EXIT_INSTR_OFFSETS
	.align		4
.L_1457:
        /*0150*/ 	.byte	0x04, 0x1c
        /*0152*/ 	.short	(.L_1459 - .L_1458)


	//   ....[0]....
.L_1458:
        /*0154*/ 	.word	0x000000b0


	//   ....[1]....
        /*0158*/ 	.word	0x00000180


	//   ....[2]....
        /*015c*/ 	.word	0x000021e0


	//   ....[3]....
        /*0160*/ 	.word	0x00002290


	//----- nvinfo : EIATTR_CRS_STACK_SIZE
	.align		4
.L_1459:
        /*0164*/ 	.byte	0x04, 0x1e
        /*0166*/ 	.short	(.L_1461 - .L_1460)
.L_1460:
        /*0168*/ 	.word	0x00000000


	//----- nvinfo : EIATTR_CBANK_PARAM_SIZE
	.align		4
.L_1461:
        /*016c*/ 	.byte	0x03, 0x19
        /*016e*/ 	.short	0x0051


	//----- nvinfo : EIATTR_PARAM_CBANK
	.align		4
        /*0170*/ 	.byte	0x04, 0x0a
        /*0172*/ 	.short	(.L_1463 - .L_1462)
	.align		4
.L_1462:
        /*0174*/ 	.word	index@(.nv.constant0._ZN4vllm3moe27moe_align_block_size_kernelItEEvPKT_PiS5_S5_S5_iiiimS5_iib)
        /*0178*/ 	.short	0x0210
        /*017a*/ 	.short	0x0051


	//----- nvinfo : EIATTR_SW_WAR
	.align		4
.L_1463:
        /*017c*/ 	.byte	0x04, 0x36
        /*017e*/ 	.short	(.L_1465 - .L_1464)
.L_1464:
        /*0180*/ 	.word	0x00000008
.L_1465:


//--------------------- .nv.info._ZN4vllm3moe46moe_align_block_size_small_batch_expert_kernelItLi256EEEvPKT_PiS5_S5_S5_iimiib --------------------------
	.section	.nv.info._ZN4vllm3moe46moe_align_block_size_small_batch_expert_kernelItLi256EEEvPKT_PiS5_S5_S5_iimiib,"",@"SHT_CUDA_INFO"
	.sectionflags	@""
	.align	4


	//----- nvinfo : EIATTR_CUDA_API_VERSION
	.align		4
        /*0000*/ 	.byte	0x04, 0x37
        /*0002*/ 	.short	(.L_1467 - .L_1466)
.L_1466:
        /*0004*/ 	.word	0x00000082


	//----- nvinfo : EIATTR_KPARAM_INFO
	.align		4
.L_1467:
        /*0008*/ 	.byte	0x04, 0x17
        /*000a*/ 	.short	(.L_1469 - .L_1468)
.L_1468:
        /*000c*/ 	.word	0x00000000
        /*0010*/ 	.short	0x000a
        /*0012*/ 	.short	0x0040
        /*0014*/ 	.byte	0x00, 0xf0, 0x05, 0x00


	//----- nvinfo : EIATTR_KPARAM_INFO
	.align		4
.L_1469:
        /*0018*/ 	.byte	0x04, 0x17
        /*001a*/ 	.short	(.L_1471 - .L_1470)
.L_1470:
        /*001c*/ 	.word	0x00000000
        /*0020*/ 	.short	0x0009
        /*0022*/ 	.short	0x003c
        /*0024*/ 	.byte	0x00, 0xf0, 0x11, 0x00


	//----- nvinfo : EIATTR_KPARAM_INFO
	.align		4
.L_1471:
        /*0028*/ 	.byte	0x04, 0x17
        /*002a*/ 	.short	(.L_1473 - .L_1472)
.L_1472:
        /*002c*/ 	.word	0x00000000
        /*0030*/ 	.short	0x0008
        /*0032*/ 	.short	0x0038
        /*0034*/ 	.byte	0x00, 0xf0, 0x11, 0x00


	//----- nvinfo : EIATTR_KPARAM_INFO
	.align		4
.L_1473:
        /*0038*/ 	.byte	0x04, 0x17
        /*003a*/ 	.short	(.L_1475 - .L_1474)
.L_1474:
        /*003c*/ 	.word	0x00000000
        /*0040*/ 	.short	0x0007
        /*0042*/ 	.short	0x0030
        /*0044*/ 	.byte	0x00, 0xf0, 0x21, 0x00


	//----- nvinfo : EIATTR_KPARAM_INFO
	.align		4
.L_1475:
        /*0048*/ 	.byte	0x04, 0x17
        /*004a*/ 	.short	(.L_1477 - .L_1476)
.L_1476:
        /*004c*/ 	.word	0x00000000
        /*0050*/ 	.short	0x0006
        /*0052*/ 	.short	0x002c
        /*0054*/ 	.byte	0x00, 0xf0, 0x11, 0x00


	//----- nvinfo : EIATTR_KPARAM_INFO
	.align		4
.L_1477:
        /*0058*/ 	.byte	0x04, 0x17
        /*005a*/ 	.short	(.L_1479 - .L_1478)
.L_1478:
        /*005c*/ 	.word	0x00000000
        /*0060*/ 	.short	0x0005
        /*0062*/ 	.short	0x0028
        /*0064*/ 	.byte	0x00, 0xf0, 0x11, 0x00


	//----- nvinfo : EIATTR_KPARAM_INFO
	.align		4
.L_1479:
        /*0068*/ 	.byte	0x04, 0x17
        /*006a*/ 	.short	(.L_1481 - .L_1480)
.L_1480:
        /*006c*/ 	.word	0x00000000
        /*0070*/ 	.short	0x0004
        /*0072*/ 	.short	0x0020
        /*0074*/ 	.byte	0x00, 0xf0, 0x21, 0x00


	//----- nvinfo : EIATTR_KPARAM_INFO
	.align		4
.L_1481:
        /*0078*/ 	.byte	0x04, 0x17
        /*007a*/ 	.short	(.L_1483 - .L_1482)
.L_1482:
        /*007c*/ 	.word	0x00000000
        /*0080*/ 	.short	0x0003
        /*0082*/ 	.short	0x0018
        /*0084*/ 	.byte	0x00, 0xf0, 0x21, 0x00


	//----- nvinfo : EIATTR_KPARAM_INFO
	.align		4
.L_1483:
        /*0088*/ 	.byte	0x04, 0x17
        /*008a*/ 	.short	(.L_1485 - .L_1484)
.L_1484:
        /*008c*/ 	.word	0x00000000
        /*0090*/ 	.short	0x0002
        /*0092*/ 	.short	0x0010
        /*0094*/ 	.byte	0x00, 0xf0, 0x21, 0x00


	//----- nvinfo : EIATTR_KPARAM_INFO
	.align		4
.L_1485:
        /*0098*/ 	.byte	0x04, 0x17
        /*009a*/ 	.short	(.L_1487 - .L_1486)
.L_1486:
        /*009c*/ 	.word	0x00000000
        /*00a0*/ 	.short	0x0001
        /*00a2*/ 	.short	0x0008
        /*00a4*/ 	.byte	0x00, 0xf0, 0x21, 0x00


	//----- nvinfo : EIATTR_KPARAM_INFO
	.align		4
.L_1487:
        /*00a8*/ 	.byte	0x04, 0x17
        /*00aa*/ 	.short	(.L_1489 - .L_1488)
.L_1488:
        /*00ac*/ 	.word	0x00000000
        /*00b0*/ 	.short	0x0000
        /*00b2*/ 	.short	0x0000
        /*00b4*/ 	.byte	0x00, 0xf0, 0x21, 0x00


	//----- nvinfo : EIATTR_SPARSE_MMA_MASK
	.align		4
.L_1489:
        /*00b8*/ 	.byte	0x03, 0x50
        /*00ba*/ 	.short	0x0000


	//----- nvinfo : EIATTR_MAXREG_COUNT
	.align		4
        /*00bc*/ 	.byte	0x03, 0x1b
        /*00be*/ 	.short	0x00ff


	//----- nvinfo : EIATTR_NUM_BARRIERS
	.align		4
        /*00c0*/ 	.byte	0x02, 0x4c
        /*00c2*/ 	.byte	0x01
	.zero		1


	//----- nvinfo : EIATTR_MERCURY_ISA_VERSION
	.align		4
        /*00c4*/ 	.byte	0x03, 0x5f
        /*00c6*/ 	.short	0x0101


	//----- nvinfo : EIATTR_EXIT_INSTR_OFFSETS
	.align		4
        /*00c8*/ 	.byte	0x04, 0x1c
        /*00ca*/ 	.short	(.L_1491 - .L_1490)


	//   ....[0]....
.L_1490:
        /*00cc*/ 	.word	0x00002d30


	//   ....[1]....
        /*00d0*/ 	.word	0x00002f90


	//   ....[2]....
        /*00d4*/ 	.word	0x000030c0


	//   ....[3]....
        /*00d8*/ 	.word	0x00003580


	//----- nvinfo : EIATTR_CRS_STACK_SIZE
	.align		4
.L_1491:
        /*00dc*/ 	.byte	0x04, 0x1e
        /*00de*/ 	.short	(.L_1493 - .L_1492)
.L_1492:
        /*00e0*/ 	.word	0x00000000


	//----- nvinfo : EIATTR_CBANK_PARAM_SIZE
	.align		4
.L_1493:
        /*00e4*/ 	.byte	0x03, 0x19
        /*00e6*/ 	.short	0x0041


	//----- nvinfo : EIATTR_PARAM_CBANK
	.align		4
        /*00e8*/ 	.byte	0x04, 0x0a
        /*00ea*/ 	.short	(.L_1495 - .L_1494)
	.align		4
.L_1494:
        /*00ec*/ 	.word	index@(.nv.constant0._ZN4vllm3moe46moe_align_block_size_small_batch_expert_kernelItLi256EEEvPKT_PiS5_S5_S5_iimiib)
        /*00f0*/ 	.short	0x0210
        /*00f2*/ 	.short	0x0041


	//----- nvinfo : EIATTR_SW_WAR
	.align		4
.L_1495:
        /*00f4*/ 	.byte	0x04, 0x36
        /*00f6*/ 	.short	(.L_1497 - .L_1496)
.L_1496:
        /*00f8*/ 	.word	0x00000008
.L_1497:


//--------------------- .nv.info._ZN4vllm3moe35count_and_sort_expert_tokens_kernelIlEEvPKT_PiS5_S5_miiib --------------------------
	.section	.nv.info._ZN4vllm3moe35count_and_sort_expert_tokens_kernelIlEEvPKT_PiS5_S5_miiib,"",@"SHT_CUDA_INFO"
	.sectionflags	@""
	.align	4


	//----- nvinfo : EIATTR_CUDA_API_VERSION
	.align		4
        /*0000*/ 	.byte	0x04, 0x37
        /*0002*/ 	.short	(.L_1499 - .L_1498)
.L_1498:
        /*0004*/ 	.word	0x00000082


	//----- nvinfo : EIATTR_KPARAM_INFO
	.align		4
.L_1499:
        /*0008*/ 	.byte	0x04, 0x17
        /*000a*/ 	.short	(.L_1501 - .L_1500)
.L_1500:
        /*000c*/ 	.word	0x00000000
        /*0010*/ 	.short	0x0008
        /*0012*/ 	.short	0x0034
        /*0014*/ 	.byte	0x00, 0xf0, 0x05, 0x00


	//----- nvinfo : EIATTR_KPARAM_INFO
	.align		4
.L_1501:
        /*0018*/ 	.byte	0x04, 0x17
        /*001a*/ 	.short	(.L_1503 - .L_1502)
.L_1502:
        /*001c*/ 	.word	0x00000000
        /*0020*/ 	.short	0x0007
        /*0022*/ 	.short	0x0030
        /*0024*/ 	.byte	0x00, 0xf0, 0x11, 0x00


	//----- nvinfo : EIATTR_KPARAM_INFO
	.align		4
.L_1503:
        /*0028*/ 	.byte	0x04, 0x17
        /*002a*/ 	.short	(.L_1505 - .L_1504)
.L_1504:
        /*002c*/ 	.word	0x00000000
        /*0030*/ 	.short	0x0006
        /*0032*/ 	.short	0x002c
        /*0034*/ 	.byte	0x00, 0xf0, 0x11, 0x00


	//----- nvinfo : EIATTR_KPARAM_INFO
	.align		4
.L_1505:
        /*0038*/ 	.byte	0x04, 0x17
        /*003a*/ 	.short	(.L_1507 - .L_1506)
.L_1506:
        /*003c*/ 	.word	0x00000000
        /*0040*/ 	.short	0x0005
        /*0042*/ 	.short	0x0028
        /*0044*/ 	.byte	0x00, 0xf0, 0x11, 0x00


	//----- nvinfo : EIATTR_KPARAM_INFO
	.align		4
.L_1507:
        /*0048*/ 	.byte	0x04, 0x17
        /*004a*/ 	.short	(.L_1509 - .L_1508)
.L_1508:
        /*004c*/ 	.word	0x00000000
        /*0050*/ 	.short	0x0004
        /*0052*/ 	.short	0x0020
        /*0054*/ 	.byte	0x00, 0xf0, 0x21, 0x00


	//----- nvinfo : EIATTR_KPARAM_INFO
	.align		4
.L_1509:
        /*0058*/ 	.byte	0x04, 0x17
        /*005a*/ 	.short	(.L_1511 - .L_1510)
.L_1510:
        /*005c*/ 	.word	0x00000000
        /*0060*/ 	.short	0x0003
        /*0062*/ 	.short	0x0018
        /*0064*/ 	.byte	0x00, 0xf0, 0x21, 0x00


	//----- nvinfo : EIATTR_KPARAM_INFO
	.align		4
.L_1511:
        /*0068*/ 	.byte	0x04, 0x17
        /*006a*/ 	.short	(.L_1513 - .L_1512)
.L_1512:
        /*006c*/ 	.word	0x00000000
        /*0070*/ 	.short	0x0002
        /*0072*/ 	.short	0x0010
        /*0074*/ 	.byte	0x00, 0xf0, 0x21, 0x00


	//----- nvinfo : EIATTR_KPARAM_INFO
	.align		4
.L_1513:
        /*0078*/ 	.byte	0x04, 0x17
        /*007a*/ 	.short	(.L_1515 - .L_1514)
.L_1514:
        /*007c*/ 	.word	0x00000000
        /*0080*/ 	.short	0x0001
        /*0082*/ 	.short	0x0008
        /*0084*/ 	.byte	0x00, 0xf0, 0x21, 0x00


	//----- nvinfo : EIATTR_KPARAM_INFO
	.align		4
.L_1515:
        /*0088*/ 	.byte	0x04, 0x17
        /*008a*/ 	.short	(.L_1517 - .L_1516)
.L_1516:
        /*008c*/ 	.word	0x00000000
        /*0090*/ 	.short	0x0000
        /*0092*/ 	.short	0x0000
        /*0094*/ 	.byte	0x00, 0xf0, 0x21, 0x00


	//----- nvinfo : EIATTR_SPARSE_MMA_MASK
	.align		4
.L_1517:
        /*0098*/ 	.byte	0x03, 0x50
        /*009a*/ 	.short	0x0000


	//----- nvinfo : EIATTR_MAXREG_COUNT
	.align		4
        /*009c*/ 	.byte	0x03, 0x1b
        /*009e*/ 	.short	0x00ff


	//----- nvinfo : EIATTR_MERCURY_ISA_VERSION
	.align		4
        /*00a0*/ 	.byte	0x03, 0x5f
        /*00a2*/ 	.short	0x0101


	//----- nvinfo : EIATTR_EXIT_INSTR_OFFSETS
	.align		4
        /*00a4*/ 	.byte	0x04, 0x1c
        /*00a6*/ 	.short	(.L_1519 - .L_1518)


	//   ....[0]....
.L_1518:
        /*00a8*/ 	.word	0x000000a0


	//   ....[1]....
        /*00ac*/ 	.word	0x00000350


	//   ....[2]....
        /*00b0*/ 	.word	0x000004b0


	//----- nvinfo : EIATTR_CRS_STACK_SIZE
	.align		4
.L_1519:
        /*00b4*/ 	.byte	0x04, 0x1e
        /*00b6*/ 	.short	(.L_1521 - .L_1520)
.L_1520:
        /*00b8*/ 	.word	0x00000000


	//----- nvinfo : EIATTR_CBANK_PARAM_SIZE
	.align		4
.L_1521:
        /*00bc*/ 	.byte	0x03, 0x19
        /*00be*/ 	.short	0x0035


	//----- nvinfo : EIATTR_PARAM_CBANK
	.align		4
        /*00c0*/ 	.byte	0x04, 0x0a
        /*00c2*/ 	.short	(.L_1523 - .L_1522)
	.align		4
.L_1522:
        /*00c4*/ 	.word	index@(.nv.constant0._ZN4vllm3moe35count_and_sort_expert_tokens_kernelIlEEvPKT_PiS5_S5_miiib)
        /*00c8*/ 	.short	0x0210
        /*00ca*/ 	.short	0x0035


	//----- nvinfo : EIATTR_SW_WAR
	.align		4
.L_1523:
        /*00cc*/ 	.byte	0x04, 0x36
        /*00ce*/ 	.short	(.L_1525 - .L_1524)
.L_1524:
        /*00d0*/ 	.word	0x00000008
.L_1525:


//--------------------- .nv.info._ZN4vllm3moe27moe_align_block_size_kernelIlEEvPKT_PiS5_S5_S5_iiiimS5_iib --------------------------
	.section	.nv.info._ZN4vllm3moe27moe_align_block_size_kernelIlEEvPKT_PiS5_S5_S5_iiiimS5_iib,"",@"SHT_CUDA_INFO"
	.sectionflags	@""
	.align	4


	//----- nvinfo : EIATTR_CUDA_API_VERSION
	.align		4
        /*0000*/ 	.byte	0x04, 0x37
        /*0002*/ 	.short	(.L_1527 - .L_1526)
.L_1526:
        /*0004*/ 	.word	0x00000082


	//----- nvinfo : EIATTR_KPARAM_INFO
	.align		4
.L_1527:
        /*0008*/ 	.byte	0x04, 0x17
        /*000a*/ 	.short	(.L_1529 - .L_1528)
.L_1528:
        /*000c*/ 	.word	0x00000000
        /*0010*/ 	.short	0x000d
        /*0012*/ 	.short	0x0050
        /*0014*/ 	.byte	0x00, 0xf0, 0x05, 0x00


	//----- nvinfo : EIATTR_KPARAM_INFO
	.align		4
.L_1529:
        /*0018*/ 	.byte	0x04, 0x17
        /*001a*/ 	.short	(.L_1531 - .L_1530)
.L_1530:
        /*001c*/ 	.word	0x00000000
        /*0020*/ 	.short	0x000c
        /*0022*/ 	.short	0x004c
        /*0024*/ 	.byte	0x00, 0xf0, 0x11, 0x00


	//----- nvinfo : EIATTR_KPARAM_INFO
	.align		4
.L_1531:
        /*0028*/ 	.byte	0x04, 0x17
        /*002a*/ 	.short	(.L_1533 - .L_1532)
.L_1532:
        /*002c*/ 	.word	0x00000000
        /*0030*/ 	.short	0x000b
        /*0032*/ 	.short	0x0048
        /*0034*/ 	.byte	0x00, 0xf0, 0x11, 0x00


	//----- nvinfo : EIATTR_KPARAM_INFO
	.align		4
.L_1533:
        /*0038*/ 	.byte	0x04, 0x17
        /*003a*/ 	.short	(.L_1535 - .L_1534)
.L_1534:
        /*003c*/ 	.word	0x00000000
        /*0040*/ 	.short	0x000a
        /*0042*/ 	.short	0x0040
        /*0044*/ 	.byte	0x00, 0xf0, 0x21, 0x00


	//----- nvinfo : EIATTR_KPARAM_INFO
	.align		4
.L_1535:
        /*0048*/ 	.byte	0x04, 0x17
        /*004a*/ 	.short	(.L_1537 - .L_1536)
.L_1536:
        /*004c*/ 	.word	0x00000000
        /*0050*/ 	.short	0x0009
        /*0052*/ 	.short	0x0038
        /*0054*/ 	.byte	0x00, 0xf0, 0x21, 0x00


	//----- nvinfo : EIATTR_KPARAM_INFO
	.align		4
.L_1537:
        /*0058*/ 	.byte	0x04, 0x17
        /*005a*/ 	.short	(.L_1539 - .L_1538)
.L_1538:
        /*005c*/ 	.word	0x00000000
        /*0060*/ 	.short	0x0008
        /*0062*/ 	.short	0x0034
        /*0064*/ 	.byte	0x00, 0xf0, 0x11, 0x00


	//----- nvinfo : EIATTR_KPARAM_INFO
	.align		4
.L_1539:
        /*0068*/ 	.byte	0x04, 0x17
        /*006a*/ 	.short	(.L_1541 - .L_1540)
.L_1540:
        /*006c*/ 	.word	0x00000000
        /*0070*/ 	.short	0x0007
        /*0072*/ 	.short	0x0030
        /*0074*/ 	.byte	0x00, 0xf0, 0x11, 0x00


	//----- nvinfo : EIATTR_KPARAM_INFO
	.align		4
.L_1541:
        /*0078*/ 	.byte	0x04, 0x17
        /*007a*/ 	.short	(.L_1543 - .L_1542)
.L_1542:
        /*007c*/ 	.word	0x00000000
        /*0080*/ 	.short	0x0006
        /*0082*/ 	.short	0x002c
        /*0084*/ 	.byte	0x00, 0xf0, 0x11, 0x00


	//----- nvinfo : EIATTR_KPARAM_INFO
	.align		4
.L_1543:
        /*0088*/ 	.byte	0x04, 0x17
        /*008a*/ 	.short	(.L_1545 - .L_1544)
.L_1544:
        /*008c*/ 	.word	0x00000000
        /*0090*/ 	.short	0x0005
        /*0092*/ 	.short	0x0028
        /*0094*/ 	.byte	0x00, 0xf0, 0x11, 0x00


	//----- nvinfo : EIATTR_KPARAM_INFO
	.align		4
.L_1545:
        /*0098*/ 	.byte	0x04, 0x17
        /*009a*/ 	.short	(.L_1547 - .L_1546)
.L_1546:
        /*009c*/ 	.word	0x00000000
        /*00a0*/ 	.short	0x0004
        /*00a2*/ 	.short	0x0020
        /*00a4*/ 	.byte	0x00, 0xf0, 0x21, 0x00


	//----- nvinfo : EIATTR_KPARAM_INFO
	.align		4
.L_1547:
        /*00a8*/ 	.byte	0x04, 0x17
        /*00aa*/ 	.short	(.L_1549 - .L_1548)
.L_1548:
        /*00ac*/ 	.word	0x00000000
        /*00b0*/ 	.short	0x0003
        /*00b2*/ 	.short	0x0018
        /*00b4*/ 	.byte	0x00, 0xf0, 0x21, 0x00


	//----- nvinfo : EIATTR_KPARAM_INFO
	.align		4
.L_1549:
        /*00b8*/ 	.byte	0x04, 0x17
        /*00ba*/ 	.short	(.L_1551 - .L_1550)
.L_1550:
        /*00bc*/ 	.word	0x00000000
        /*00c0*/ 	.short	0x0002
        /*00c2*/ 	.short	0x0010
        /*00c4*/ 	.byte	0x00, 0xf0, 0x21, 0x00


	//----- nvinfo : EIATTR_KPARAM_INFO
	.align		4
.L_1551:
        /*00c8*/ 	.byte	0x04, 0x17
        /*00ca*/ 	.short	(.L_1553 - .L_1552)
.L_1552:
        /*00cc*/ 	.word	0x00000000
        /*00d0*/ 	.short	0x0001
        /*00d2*/ 	.short	0x0008
        /*00d4*/ 	.byte	0x00, 0xf0, 0x21, 0x00


	//----- nvinfo : EIATTR_KPARAM_INFO
	.align		4
.L_1553:
        /*00d8*/ 	.byte	0x04, 0x17
        /*00da*/ 	.short	(.L_1555 - .L_1554)
.L_1554:
        /*00dc*/ 	.word	0x00000000
        /*00e0*/ 	.short	0x0000
        /*00e2*/ 	.short	0x0000
        /*00e4*/ 	.byte	0x00, 0xf0, 0x21, 0x00


	//----- nvinfo : EIATTR_SPARSE_MMA_MASK
	.align		4
.L_1555:
        /*00e8*/ 	.byte	0x03, 0x50
        /*00ea*/ 	.short	0x0000


	//----- nvinfo : EIATTR_MAXREG_COUNT
	.align		4
        /*00ec*/ 	.byte	0x03, 0x1b
        /*00ee*/ 	.short	0x00ff


	//----- nvinfo : EIATTR_NUM_BARRIERS
	.align		4
        /*00f0*/ 	.byte	0x02, 0x4c
        /*00f2*/ 	.byte	0x01
	.zero		1


	//----- nvinfo : EIATTR_MERCURY_ISA_VERSION
	.align		4
        /*00f4*/ 	.byte	0x03, 0x5f
        /*00f6*/ 	.short	0x0101


	//----- nvinfo : EIATTR_COOP_GROUP_MASK_REGIDS
	.align		4
        /*00f8*/ 	.byte	0x04, 0x29
        /*00fa*/ 	.short	(.L_1557 - .L_1556)


	//   ....[0]....
.L_1556:
        /*00fc*/ 	.word	0xffffffff


	//   ....[1]....
        /*0100*/ 	.word	0xffffffff


	//   ....[2]....
        /*0104*/ 	.word	0xffffffff


	//   ....[3]....
        /*0108*/ 	.word	0xffffffff


	//   ....[4]....
        /*010c*/ 	.word	0xffffffff


	//   ....[5]....
        /*0110*/ 	.word	0x05000024


	//   ....[6]....
        /*0114*/ 	.word	0x05000024


	//   ....[7]....
        /*0118*/ 	.word	0x05000024


	//   ....[8]....
        /*011c*/ 	.word	0x05000024


	//   ....[9]....
        /*0120*/ 	.word	0x05000024


	//----- nvinfo : EIATTR_COOP_GROUP_INSTR_OFFSETS
	.align		4
.L_1557:
        /*0124*/ 	.byte	0x04, 0x28
        /*0126*/ 	.short	(.L_1559 - .L_1558)


	//   ....[0]....
.L_1558:
        /*0128*/ 	.word	0x00000f50


	//   ....[1]....
        /*012c*/ 	.word	0x00000f70


	//   ....[2]....
        /*0130*/ 	.word	0x00000f90


	//   ....[3]....
        /*0134*/ 	.word	0x00000fb0


	//   ....[4]....
        /*0138*/ 	.word	0x00000fd0


	//   ....[5]....
        /*013c*/ 	.word	0x00002310


	//   ....[6]....
        /*0140*/ 	.word	0x00002380


	//   ....[7]....
        /*0144*/ 	.word	0x000023f0


	//   ....[8]....
        /*0148*/ 	.word	0x00002460


	//   ....[9]....
        /*014c*/ 	.word	0x000024d0


	//----- nvinfo : EIATTR_EXIT_INSTR_OFFSETS
	.align		4
.L_1559:
        /*0150*/ 	.byte	0x04, 0x1c
        /*0152*/ 	.short	(.L_1561 - .L_1560)


	//   ....[0]....
.L_1560:
        /*0154*/ 	.word	0x000000b0


	//   ....[1]....
        /*0158*/ 	.word	0x00000180


	//   ....[2]....
        /*015c*/ 	.word	0x00002200


	//   ....[3]....
        /*0160*/ 	.word	0x000022b0


	//----- nvinfo : EIATTR_CRS_STACK_SIZE
	.align		4
.L_1561:
        /*0164*/ 	.byte	0x04, 0x1e
        /*0166*/ 	.short	(.L_1563 - .L_1562)
.L_1562:
        /*0168*/ 	.word	0x00000000


	//----- nvinfo : EIATTR_CBANK_PARAM_SIZE
	.align		4
.L_1563:
        /*016c*/ 	.byte	0x03, 0x19
        /*016e*/ 	.short	0x0051


	//----- nvinfo : EIATTR_PARAM_CBANK
	.align		4
        /*0170*/ 	.byte	0x04, 0x0a
        /*0172*/ 	.short	(.L_1565 - .L_1564)
	.align		4
.L_1564:
        /*0174*/ 	.word	index@(.nv.constant0._ZN4vllm3moe27moe_align_block_size_kernelIlEEvPKT_PiS5_S5_S5_iiiimS5_iib)
        /*0178*/ 	.short	0x0210
        /*017a*/ 	.short	0x0051


	//----- nvinfo : EIATTR_SW_WAR
	.align		4
.L_1565:
        /*017c*/ 	.byte	0x04, 0x36
        /*017e*/ 	.short	(.L_1567 - .L_1566)
.L_1566:
        /*0180*/ 	.word	0x00000008
.L_1567:


//--------------------- .nv.info._ZN4vllm3moe46moe_align_block_size_small_batch_expert_kernelIlLi256EEEvPKT_PiS5_S5_S5_iimiib --------------------------
	.section	.nv.info._ZN4vllm3moe46moe_align_block_size_small_batch_expert_kernelIlLi256EEEvPKT_PiS5_S5_S5_iimiib,"",@"SHT_CUDA_INFO"
	.sectionflags	@""
	.align	4


	//----- nvinfo : EIATTR_CUDA_API_VERSION
	.align		4
        /*0000*/ 	.byte	0x04, 0x37
        /*0002*/ 	.short	(.L_1569 - .L_1568)
.L_1568:
        /*0004*/ 	.word	0x00000082


	//----- nvinfo : EIATTR_KPARAM_INFO
	.align		4
.L_1569:
        /*0008*/ 	.byte	0x04, 0x17
        /*000a*/ 	.short	(.L_1571 - .L_1570)
.L_1570:
        /*000c*/ 	.word	0x00000000
        /*0010*/ 	.short	0x000a
        /*0012*/ 	.short	0x0040
        /*0014*/ 	.byte	0x00, 0xf0, 0x05, 0x00


	//----- nvinfo : EIATTR_KPARAM_INFO
	.align		4
.L_1571:
        /*0018*/ 	.byte	0x04, 0x17
        /*001a*/ 	.short	(.L_1573 - .L_1572)
.L_1572:
        /*001c*/ 	.word	0x00000000
        /*0020*/ 	.short	0x0009
        /*0022*/ 	.short	0x003c
        /*0024*/ 	.byte	0x00, 0xf0, 0x11, 0x00


	//----- nvinfo : EIATTR_KPARAM_INFO
	.align		4
.L_1573:
        /*0028*/ 	.byte	0x04, 0x17
        /*002a*/ 	.short	(.L_1575 - .L_1574)
.L_1574:
        /*002c*/ 	.word	0x00000000
        /*0030*/ 	.short	0x0008
        /*0032*/ 	.short	0x0038
        /*0034*/ 	.byte	0x00, 0xf0, 0x11, 0x00


	//----- nvinfo : EIATTR_KPARAM_INFO
	.align		4
.L_1575:
        /*0038*/ 	.byte	0x04, 0x17
        /*003a*/ 	.short	(.L_1577 - .L_1576)
.L_1576:
        /*003c*/ 	.word	0x00000000
        /*0040*/ 	.short	0x0007
        /*0042*/ 	.short	0x0030
        /*0044*/ 	.byte	0x00, 0xf0, 0x21, 0x00


	//----- nvinfo : EIATTR_KPARAM_INFO
	.align		4
.L_1577:
        /*0048*/ 	.byte	0x04, 0x17
        /*004a*/ 	.short	(.L_1579 - .L_1578)
.L_1578:
        /*004c*/ 	.word	0x00000000
        /*0050*/ 	.short	0x0006
        /*0052*/ 	.short	0x002c
        /*0054*/ 	.byte	0x00, 0xf0, 0x11, 0x00


	//----- nvinfo : EIATTR_KPARAM_INFO
	.align		4
.L_1579:
        /*0058*/ 	.byte	0x04, 0x17
        /*005a*/ 	.short	(.L_1581 - .L_1580)
.L_1580:
        /*005c*/ 	.word	0x00000000
        /*0060*/ 	.short	0x0005
        /*0062*/ 	.short	0x0028
        /*0064*/ 	.byte	0x00, 0xf0, 0x11, 0x00


	//----- nvinfo : EIATTR_KPARAM_INFO
	.align		4
.L_1581:
        /*0068*/ 	.byte	0x04, 0x17
        /*006a*/ 	.short	(.L_1583 - .L_1582)
.L_1582:
        /*006c*/ 	.word	0x00000000
        /*0070*/ 	.short	0x0004
        /*0072*/ 	.short	0x0020
        /*0074*/ 	.byte	0x00, 0xf0, 0x21, 0x00


	//----- nvinfo : EIATTR_KPARAM_INFO
	.align		4
.L_1583:
        /*0078*/ 	.byte	0x04, 0x17
        /*007a*/ 	.short	(.L_1585 - .L_1584)
.L_1584:
        /*007c*/ 	.word	0x00000000
        /*0080*/ 	.short	0x0003
        /*0082*/ 	.short	0x0018
        /*0084*/ 	.byte	0x00, 0xf0, 0x21, 0x00


	//----- nvinfo : EIATTR_KPARAM_INFO
	.align		4
.L_1585:
        /*0088*/ 	.byte	0x04, 0x17
        /*008a*/ 	.short	(.L_1587 - .L_1586)
.L_1586:
        /*008c*/ 	.word	0x00000000
        /*0090*/ 	.short	0x0002
        /*0092*/ 	.short	0x0010
        /*0094*/ 	.byte	0x00, 0xf0, 0x21, 0x00


	//----- nvinfo : EIATTR_KPARAM_INFO
	.align		4
.L_1587:
        /*0098*/ 	.byte	0x04, 0x17
        /*009a*/ 	.short	(.L_1589 - .L_1588)
.L_1588:
        /*009c*/ 	.word	0x00000000
        /*00a0*/ 	.short	0x0001
        /*00a2*/ 	.short	0x0008
        /*00a4*/ 	.byte	0x00, 0xf0, 0x21, 0x00


	//----- nvinfo : EIATTR_KPARAM_INFO
	.align		4
.L_1589:
        /*00a8*/ 	.byte	0x04, 0x17
        /*00aa*/ 	.short	(.L_1591 - .L_1590)
.L_1590:
        /*00ac*/ 	.word	0x00000000
        /*00b0*/ 	.short	0x0000
        /*00b2*/ 	.short	0x0000
        /*00b4*/ 	.byte	0x00, 0xf0, 0x21, 0x00


	//----- nvinfo : EIATTR_SPARSE_MMA_MASK
	.align		4
.L_1591:
        /*00b8*/ 	.byte	0x03, 0x50
        /*00ba*/ 	.short	0x0000


	//----- nvinfo : EIATTR_MAXREG_COUNT
	.align		4
        /*00bc*/ 	.byte	0x03, 0x1b
        /*00be*/ 	.short	0x00ff


	//----- nvinfo : EIATTR_NUM_BARRIERS
	.align		4
        /*00c0*/ 	.byte	0x02, 0x4c
        /*00c2*/ 	.byte	0x01
	.zero		1


	//----- nvinfo : EIATTR_MERCURY_ISA_VERSION
	.align		4
        /*00c4*/ 	.byte	0x03, 0x5f
        /*00c6*/ 	.short	0x0101


	//----- nvinfo : EIATTR_EXIT_INSTR_OFFSETS
	.align		4
        /*00c8*/ 	.byte	0x04, 0x1c
        /*00ca*/ 	.short	(.L_1593 - .L_1592)


	//   ....[0]....
.L_1592:
        /*00cc*/ 	.word	0x00002d50


	//   ....[1]....
        /*00d0*/ 	.word	0x00002ff0


	//   ....[2]....
        /*00d4*/ 	.word	0x00003140


	//   ....[3]....
        /*00d8*/ 	.word	0x00003600


	//----- nvinfo : EIATTR_CRS_STACK_SIZE
	.align		4
.L_1593:
        /*00dc*/ 	.byte	0x04, 0x1e
        /*00de*/ 	.short	(.L_1595 - .L_1594)
.L_1594:
        /*00e0*/ 	.word	0x00000000


	//----- nvinfo : EIATTR_CBANK_PARAM_SIZE
	.align		4
.L_1595:
        /*00e4*/ 	.byte	0x03, 0x19
        /*00e6*/ 	.short	0x0041


	//----- nvinfo : EIATTR_PARAM_CBANK
	.align		4
        /*00e8*/ 	.byte	0x04, 0x0a
        /*00ea*/ 	.short	(.L_1597 - .L_1596)
	.align		4
.L_1596:
        /*00ec*/ 	.word	index@(.nv.constant0._ZN4vllm3moe46moe_align_block_size_small_batch_expert_kernelIlLi256EEEvPKT_PiS5_S5_S5_iimiib)
        /*00f0*/ 	.short	0x0210
        /*00f2*/ 	.short	0x0041


	//----- nvinfo : EIATTR_SW_WAR
	.align		4
.L_1597:
        /*00f4*/ 	.byte	0x04, 0x36
        /*00f6*/ 	.short	(.L_1599 - .L_1598)
.L_1598:
        /*00f8*/ 	.word	0x00000008
.L_1599:


//--------------------- .nv.info._ZN4vllm3moe35count_and_sort_expert_tokens_kernelIiEEvPKT_PiS5_S5_miiib --------------------------
	.section	.nv.info._ZN4vllm3moe35count_and_sort_expert_tokens_kernelIiEEvPKT_PiS5_S5_miiib,"",@"SHT_CUDA_INFO"
	.sectionflags	@""
	.align	4


	//----- nvinfo : EIATTR_CUDA_API_VERSION
	.align		4
        /*0000*/ 	.byte	0x04, 0x37
        /*0002*/ 	.short	(.L_1601 - .L_1600)
.L_1600:
        /*0004*/ 	.word	0x00000082


	//----- nvinfo : EIATTR_KPARAM_INFO
	.align		4
.L_1601:
        /*0008*/ 	.byte	0x04, 0x17
        /*000a*/ 	.short	(.L_1603 - .L_1602)
.L_1602:
        /*000c*/ 	.word	0x00000000
        /*0010*/ 	.short	0x0008
        /*0012*/ 	.short	0x0034
        /*0014*/ 	.byte	0x00, 0xf0, 0x05, 0x00


	//----- nvinfo : EIATTR_KPARAM_INFO
	.align		4
.L_1603:
        /*0018*/ 	.byte	0x04, 0x17
        /*001a*/ 	.short	(.L_1605 - .L_1604)
.L_1604:
        /*001c*/ 	.word	0x00000000
        /*0020*/ 	.short	0x0007
        /*0022*/ 	.short	0x0030
        /*0024*/ 	.byte	0x00, 0xf0, 0x11, 0x00


	//----- nvinfo : EIATTR_KPARAM_INFO
	.align		4
.L_1605:
        /*0028*/ 	.byte	0x04, 0x17
        /*002a*/ 	.short	(.L_1607 - .L_1606)
.L_1606:
        /*002c*/ 	.word	0x00000000
        /*0030*/ 	.short	0x0006
        /*0032*/ 	.short	0x002c
        /*0034*/ 	.byte	0x00, 0xf0, 0x11, 0x00


	//----- nvinfo : EIATTR_KPARAM_INFO
	.align		4
.L_1607:
        /*0038*/ 	.byte	0x04, 0x17
        /*003a*/ 	.short	(.L_1609 - .L_1608)
.L_1608:
        /*003c*/ 	.word	0x00000000
        /*0040*/ 	.short	0x0005
        /*0042*/ 	.short	0x0028
        /*0044*/ 	.byte	0x00, 0xf0, 0x11, 0x00


	//----- nvinfo : EIATTR_KPARAM_INFO
	.align		4
.L_1609:
        /*0048*/ 	.byte	0x04, 0x17
        /*004a*/ 	.short	(.L_1611 - .L_1610)
.L_1610:
        /*004c*/ 	.word	0x00000000
        /*0050*/ 	.short	0x0004
        /*0052*/ 	.short	0x0020
        /*0054*/ 	.byte	0x00, 0xf0, 0x21, 0x00


	//----- nvinfo : EIATTR_KPARAM_INFO
	.align		4
.L_1611:
        /*0058*/ 	.byte	0x04, 0x17
        /*005a*/ 	.short	(.L_1613 - .L_1612)
.L_1612:
        /*005c*/ 	.word	0x00000000
        /*0060*/ 	.short	0x0003
        /*0062*/ 	.short	0x0018
        /*0064*/ 	.byte	0x00, 0xf0, 0x21, 0x00


	//----- nvinfo : EIATTR_KPARAM_INFO
	.align		4
.L_1613:
        /*0068*/ 	.byte	0x04, 0x17
        /*006a*/ 	.short	(.L_1615 - .L_1614)
.L_1614:
        /*006c*/ 	.word	0x00000000
        /*0070*/ 	.short	0x0002
        /*0072*/ 	.short	0x0010
        /*0074*/ 	.byte	0x00, 0xf0, 0x21, 0x00


	//----- nvinfo : EIATTR_KPARAM_INFO
	.align		4
.L_1615:
        /*0078*/ 	.byte	0x04, 0x17
        /*007a*/ 	.short	(.L_1617 - .L_1616)
.L_1616:
        /*007c*/ 	.word	0x00000000
        /*0080*/ 	.short	0x0001
        /*0082*/ 	.short	0x0008
        /*0084*/ 	.byte	0x00, 0xf0, 0x21, 0x00


	//----- nvinfo : EIATTR_KPARAM_INFO
	.align		4
.L_1617:
        /*0088*/ 	.byte	0x04, 0x17
        /*008a*/ 	.short	(.L_1619 - .L_1618)
.L_1618:
        /*008c*/ 	.word	0x00000000
        /*0090*/ 	.short	0x0000
        /*0092*/ 	.short	0x0000
        /*0094*/ 	.byte	0x00, 0xf0, 0x21, 0x00


	//----- nvinfo : EIATTR_SPARSE_MMA_MASK
	.align		4
.L_1619:
        /*0098*/ 	.byte	0x03, 0x50
        /*009a*/ 	.short	0x0000


	//----- nvinfo : EIATTR_MAXREG_COUNT
	.align		4
        /*009c*/ 	.byte	0x03, 0x1b
        /*009e*/ 	.short	0x00ff


	//----- nvinfo : EIATTR_MERCURY_ISA_VERSION
	.align		4
        /*00a0*/ 	.byte	0x03, 0x5f
        /*00a2*/ 	.short	0x0101


	//----- nvinfo : EIATTR_EXIT_INSTR_OFFSETS
	.align		4
        /*00a4*/ 	.byte	0x04, 0x1c
        /*00a6*/ 	.short	(.L_1621 - .L_1620)


	//   ....[0]....
.L_1620:
        /*00a8*/ 	.word	0x000000a0


	//   ....[1]....
        /*00ac*/ 	.word	0x00000330


	//   ....[2]....
        /*00b0*/ 	.word	0x00000470


	//----- nvinfo : EIATTR_CRS_STACK_SIZE
	.align		4
.L_1621:
        /*00b4*/ 	.byte	0x04, 0x1e
        /*00b6*/ 	.short	(.L_1623 - .L_1622)
.L_1622:
        /*00b8*/ 	.word	0x00000000


	//----- nvinfo : EIATTR_CBANK_PARAM_SIZE
	.align		4
.L_1623:
        /*00bc*/ 	.byte	0x03, 0x19
        /*00be*/ 	.short	0x0035


	//----- nvinfo : EIATTR_PARAM_CBANK
	.align		4
        /*00c0*/ 	.byte	0x04, 0x0a
        /*00c2*/ 	.short	(.L_1625 - .L_1624)
	.align		4
.L_1624:
        /*00c4*/ 	.word	index@(.nv.constant0._ZN4vllm3moe35count_and_sort_expert_tokens_kernelIiEEvPKT_PiS5_S5_miiib)
        /*00c8*/ 	.short	0x0210
        /*00ca*/ 	.short	0x0035


	//----- nvinfo : EIATTR_SW_WAR
	.align		4
.L_1625:
        /*00cc*/ 	.byte	0x04, 0x36
        /*00ce*/ 	.short	(.L_1627 - .L_1626)
.L_1626:
        /*00d0*/ 	.word	0x00000008
.L_1627:


//--------------------- .nv.info._ZN4vllm3moe27moe_align_block_size_kernelIiEEvPKT_PiS5_S5_S5_iiiimS5_iib --------------------------
	.section	.nv.info._ZN4vllm3moe27moe_align_block_size_kernelIiEEvPKT_PiS5_S5_S5_iiiimS5_iib,"",@"SHT_CUDA_INFO"
	.sectionflags	@""
	.align	4


	//----- nvinfo : EIATTR_CUDA_API_VERSION
	.align		4
        /*0000*/ 	.byte	0x04, 0x37
        /*0002*/ 	.short	(.L_1629 - .L_1628)
.L_1628:
        /*0004*/ 	.word	0x00000082


	//----- nvinfo : EIATTR_KPARAM_INFO
	.align		4
.L_1629:
        /*0008*/ 	.byte	0x04, 0x17
        /*000a*/ 	.short	(.L_1631 - .L_1630)
.L_1630:
        /*000c*/ 	.word	0x00000000
        /*0010*/ 	.short	0x000d
        /*0012*/ 	.short	0x0050
        /*0014*/ 	.byte	0x00, 0xf0, 0x05, 0x00


	//----- nvinfo : EIATTR_KPARAM_INFO
	.align		4
.L_1631:
        /*0018*/ 	.byte	0x04, 0x17
        /*001a*/ 	.short	(.L_1633 - .L_1632)
.L_1632:
        /*001c*/ 	.word	0x00000000
        /*0020*/ 	.short	0x000c
        /*0022*/ 	.short	0x004c
        /*0024*/ 	.byte	0x00, 0xf0, 0x11, 0x00


	//----- nvinfo : EIATTR_KPARAM_INFO
	.align		4
.L_1633:
        /*0028*/ 	.byte	0x04, 0x17
        /*002a*/ 	.short	(.L_1635 - .L_1634)
.L_1634:
        /*002c*/ 	.word	0x00000000
        /*0030*/ 	.short	0x000b
        /*0032*/ 	.short	0x0048
        /*0034*/ 	.byte	0x00, 0xf0, 0x11, 0x00


	//----- nvinfo : EIATTR_KPARAM_INFO
	.align		4
.L_1635:
        /*0038*/ 	.byte	0x04, 0x17
        /*003a*/ 	.short	(.L_1637 - .L_1636)
.L_1636:
        /*003c*/ 	.word	0x00000000
        /*0040*/ 	.short	0x000a
        /*0042*/ 	.short	0x0040
        /*0044*/ 	.byte	0x00, 0xf0, 0x21, 0x00


	//----- nvinfo : EIATTR_KPARAM_INFO
	.align		4
.L_1637:
        /*0048*/ 	.byte	0x04, 0x17
        /*004a*/ 	.short	(.L_1639 - .L_1638)
.L_1638:
        /*004c*/ 	.word	0x00000000
        /*0050*/ 	.short	0x0009
        /*0052*/ 	.short	0x0038
        /*0054*/ 	.byte	0x00, 0xf0, 0x21, 0x00


	//----- nvinfo : EIATTR_KPARAM_INFO
	.align		4
.L_1639:
        /*0058*/ 	.byte	0x04, 0x17
        /*005a*/ 	.short	(.L_1641 - .L_1640)
.L_1640:
        /*005c*/ 	.word	0x00000000
        /*0060*/ 	.short	0x0008
        /*0062*/ 	.short	0x0034
        /*0064*/ 	.byte	0x00, 0xf0, 0x11, 0x00


	//----- nvinfo : EIATTR_KPARAM_INFO
	.align		4
.L_1641:
        /*0068*/ 	.byte	0x04, 0x17
        /*006a*/ 	.short	(.L_1643 - .L_1642)
.L_1642:
        /*006c*/ 	.word	0x00000000
        /*0070*/ 	.short	0x0007
        /*0072*/ 	.short	0x0030
        /*0074*/ 	.byte	0x00, 0xf0, 0x11, 0x00


	//----- nvinfo : EIATTR_KPARAM_INFO
	.align		4
.L_1643:
        /*0078*/ 	.byte	0x04, 0x17
        /*007a*/ 	.short	(.L_1645 - .L_1644)
.L_1644:
        /*007c*/ 	.word	0x00000000
        /*0080*/ 	.short	0x0006
        /*0082*/ 	.short	0x002c
        /*0084*/ 	.byte	0x00, 0xf0, 0x11, 0x00


	//----- nvinfo : EIATTR_KPARAM_INFO
	.align		4
.L_1645:
        /*0088*/ 	.byte	0x04, 0x17
        /*008a*/ 	.short	(.L_1647 - .L_1646)
.L_1646:
        /*008c*/ 	.word	0x00000000
        /*0090*/ 	.short	0x0005
        /*0092*/ 	.short	0x0028
        /*0094*/ 	.byte	0x00, 0xf0, 0x11, 0x00


	//----- nvinfo : EIATTR_KPARAM_INFO
	.align		4
.L_1647:
        /*0098*/ 	.byte	0x04, 0x17
        /*009a*/ 	.short	(.L_1649 - .L_1648)
.L_1648:
        /*009c*/ 	.word	0x00000000
        /*00a0*/ 	.short	0x0004
        /*00a2*/ 	.short	0x0020
        /*00a4*/ 	.byte	0x00, 0xf0, 0x21, 0x00


	//----- nvinfo : EIATTR_KPARAM_INFO
	.align		4
.L_1649:
        /*00a8*/ 	.byte	0x04, 0x17
        /*00aa*/ 	.short	(.L_1651 - .L_1650)
.L_1650:
        /*00ac*/ 	.word	0x00000000
        /*00b0*/ 	.short	0x0003
        /*00b2*/ 	.short	0x0018
        /*00b4*/ 	.byte	0x00, 0xf0, 0x21, 0x00


	//----- nvinfo : EIATTR_KPARAM_INFO
	.align		4
.L_1651:
        /*00b8*/ 	.byte	0x04, 0x17
        /*00ba*/ 	.short	(.L_1653 - .L_1652)
.L_1652:
        /*00bc*/ 	.word	0x00000000
        /*00c0*/ 	.short	0x0002
        /*00c2*/ 	.short	0x0010
        /*00c4*/ 	.byte	0x00, 0xf0, 0x21, 0x00


	//----- nvinfo : EIATTR_KPARAM_INFO
	.align		4
.L_1653:
        /*00c8*/ 	.byte	0x04, 0x17
        /*00ca*/ 	.short	(.L_1655 - .L_1654)
.L_1654:
        /*00cc*/ 	.word	0x00000000
        /*00d0*/ 	.short	0x0001
        /*00d2*/ 	.short	0x0008
        /*00d4*/ 	.byte	0x00, 0xf0, 0x21, 0x00


	//----- nvinfo : EIATTR_KPARAM_INFO
	.align		4
.L_1655:
        /*00d8*/ 	.byte	0x04, 0x17
        /*00da*/ 	.short	(.L_1657 - .L_1656)
.L_1656:
        /*00dc*/ 	.word	0x00000000
        /*00e0*/ 	.short	0x0000
        /*00e2*/ 	.short	0x0000
        /*00e4*/ 	.byte	0x00, 0xf0, 0x21, 0x00


	//----- nvinfo : EIATTR_SPARSE_MMA_MASK
	.align		4
.L_1657:
        /*00e8*/ 	.byte	0x03, 0x50
        /*00ea*/ 	.short	0x0000


	//----- nvinfo : EIATTR_MAXREG_COUNT
	.align		4
        /*00ec*/ 	.byte	0x03, 0x1b
        /*00ee*/ 	.short	0x00ff


	//----- nvinfo : EIATTR_NUM_BARRIERS
	.align		4
        /*00f0*/ 	.byte	0x02, 0x4c
        /*00f2*/ 	.byte	0x01
	.zero		1


	//----- nvinfo : EIATTR_MERCURY_ISA_VERSION
	.align		4
        /*00f4*/ 	.byte	0x03, 0x5f
        /*00f6*/ 	.short	0x0101


	//----- nvinfo : EIATTR_COOP_GROUP_MASK_REGIDS
	.align		4
        /*00f8*/ 	.byte	0x04, 0x29
        /*00fa*/ 	.short	(.L_1659 - .L_1658)


	//   ....[0]....
.L_1658:
        /*00fc*/ 	.word	0xffffffff


	//   ....[1]....
        /*0100*/ 	.word	0xffffffff


	//   ....[2]....
        /*0104*/ 	.word	0xffffffff


	//   ....[3]....
        /*0108*/ 	.word	0xffffffff


	//   ....[4]....
        /*010c*/ 	.word	0xffffffff


	//   ....[5]....
        /*0110*/ 	.word	0x05000024


	//   ....[6]....
        /*0114*/ 	.word	0x05000024


	//   ....[7]....
        /*0118*/ 	.word	0x05000024


	//   ....[8]....
        /*011c*/ 	.word	0x05000024


	//   ....[9]....
        /*0120*/ 	.word	0x05000024


	//----- nvinfo : EIATTR_COOP_GROUP_INSTR_OFFSETS
	.align		4
.L_1659:
        /*0124*/ 	.byte	0x04, 0x28
        /*0126*/ 	.short	(.L_1661 - .L_1660)


	//   ....[0]....
.L_1660:
        /*0128*/ 	.word	0x00000f30


	//   ....[1]....
        /*012c*/ 	.word	0x00000f50


	//   ....[2]....
        /*0130*/ 	.word	0x00000f70


	//   ....[3]....
        /*0134*/ 	.word	0x00000f90


	//   ....[4]....
        /*0138*/ 	.word	0x00000fb0


	//   ....[5]....
        /*013c*/ 	.word	0x000022f0


	//   ....[6]....
        /*0140*/ 	.word	0x00002360


	//   ....[7]....
        /*0144*/ 	.word	0x000023d0


	//   ....[8]....
        /*0148*/ 	.word	0x00002440


	//   ....[9]....
        /*014c*/ 	.word	0x000024b0


	//----- nvinfo : EIATTR_EXIT_INSTR_OFFSETS
	.align		4
.L_1661:
        /*0150*/ 	.byte	0x04, 0x1c
        /*0152*/ 	.short	(.L_1663 - .L_1662)


	//   ....[0]....
.L_1662:
        /*0154*/ 	.word	0x000000b0


	//   ....[1]....
        /*0158*/ 	.word	0x00000180


	//   ....[2]....
        /*015c*/ 	.word	0x000021e0


	//   ....[3]....
        /*0160*/ 	.word	0x00002290


	//----- nvinfo : EIATTR_CRS_STACK_SIZE
	.align		4
.L_1663:
        /*0164*/ 	.byte	0x04, 0x1e
        /*0166*/ 	.short	(.L_1665 - .L_1664)
.L_1664:
        /*0168*/ 	.word	0x00000000


	//----- nvinfo : EIATTR_CBANK_PARAM_SIZE
	.align		4
.L_1665:
        /*016c*/ 	.byte	0x03, 0x19
        /*016e*/ 	.short	0x0051


	//----- nvinfo : EIATTR_PARAM_CBANK
	.align		4
        /*0170*/ 	.byte	0x04, 0x0a
        /*0172*/ 	.short	(.L_1667 - .L_1666)
	.align		4
.L_1666:
        /*0174*/ 	.word	index@(.nv.constant0._ZN4vllm3moe27moe_align_block_size_kernelIiEEvPKT_PiS5_S5_S5_iiiimS5_iib)
        /*0178*/ 	.short	0x0210
        /*017a*/ 	.short	0x0051


	//----- nvinfo : EIATTR_SW_WAR
	.align		4
.L_1667:
        /*017c*/ 	.byte	0x04, 0x36
        /*017e*/ 	.short	(.L_1669 - .L_1668)
.L_1668:
        /*0180*/ 	.word	0x00000008
.L_1669:


//--------------------- .nv.info._ZN4vllm3moe46moe_align_block_size_small_batch_expert_kernelIiLi256EEEvPKT_PiS5_S5_S5_iimiib --------------------------
	.section	.nv.info._ZN4vllm3moe46moe_align_block_size_small_batch_expert_kernelIiLi256EEEvPKT_PiS5_S5_S5_iimiib,"",@"SHT_CUDA_INFO"
	.sectionflags	@""
	.align	4


	//----- nvinfo : EIATTR_CUDA_API_VERSION
	.align		4
        /*0000*/ 	.byte	0x04, 0x37
        /*0002*/ 	.short	(.L_1671 - .L_1670)
.L_1670:
        /*0004*/ 	.word	0x00000082


	//----- nvinfo : EIATTR_KPARAM_INFO
	.align		4
.L_1671:
        /*0008*/ 	.byte	0x04, 0x17
        /*000a*/ 	.short	(.L_1673 - .L_1672)
.L_1672:
        /*000c*/ 	.word	0x00000000
        /*0010*/ 	.short	0x000a
        /*0012*/ 	.short	0x0040
        /*0014*/ 	.byte	0x00, 0xf0, 0x05, 0x00


	//----- nvinfo : EIATTR_KPARAM_INFO
	.align		4
.L_1673:
        /*0018*/ 	.byte	0x04, 0x17
        /*001a*/ 	.short	(.L_1675 - .L_1674)
.L_1674:
        /*001c*/ 	.word	0x00000000
        /*0020*/ 	.short	0x0009
        /*0022*/ 	.short	0x003c
        /*0024*/ 	.byte	0x00, 0xf0, 0x11, 0x00


	//----- nvinfo : EIATTR_KPARAM_INFO
	.align		4
.L_1675:
        /*0028*/ 	.byte	0x04, 0x17
        /*002a*/ 	.short	(.L_1677 - .L_1676)
.L_1676:
        /*002c*/ 	.word	0x00000000
        /*0030*/ 	.short	0x0008
        /*0032*/ 	.short	0x0038
        /*0034*/ 	.byte	0x00, 0xf0, 0x11, 0x00


	//----- nvinfo : EIATTR_KPARAM_INFO
	.align		4
.L_1677:
        /*0038*/ 	.byte	0x04, 0x17
        /*003a*/ 	.short	(.L_1679 - .L_1678)
.L_1678:
        /*003c*/ 	.word	0x00000000
        /*0040*/ 	.short	0x0007
        /*0042*/ 	.short	0x0030
        /*0044*/ 	.byte	0x00, 0xf0, 0x21, 0x00


	//----- nvinfo : EIATTR_KPARAM_INFO
	.align		4
.L_1679:
        /*0048*/ 	.byte	0x04, 0x17
        /*004a*/ 	.short	(.L_1681 - .L_1680)
.L_1680:
        /*004c*/ 	.word	0x00000000
        /*0050*/ 	.short	0x0006
        /*0052*/ 	.short	0x002c
        /*0054*/ 	.byte	0x00, 0xf0, 0x11, 0x00


	//----- nvinfo : EIATTR_KPARAM_INFO
	.align		4
.L_1681:
        /*0058*/ 	.byte	0x04, 0x17
        /*005a*/ 	.short	(.L_1683 - .L_1682)
.L_1682:
        /*005c*/ 	.word	0x00000000
        /*0060*/ 	.short	0x0005
        /*0062*/ 	.short	0x0028
        /*0064*/ 	.byte	0x00, 0xf0, 0x11, 0x00


	//----- nvinfo : EIATTR_KPARAM_INFO
	.align		4
.L_1683:
        /*0068*/ 	.byte	0x04, 0x17
        /*006a*/ 	.short	(.L_1685 - .L_1684)
.L_1684:
        /*006c*/ 	.word	0x00000000
        /*0070*/ 	.short	0x0004
        /*0072*/ 	.short	0x0020
        /*0074*/ 	.byte	0x00, 0xf0, 0x21, 0x00


	//----- nvinfo : EIATTR_KPARAM_INFO
	.align		4
.L_1685:
        /*0078*/ 	.byte	0x04, 0x17
        /*007a*/ 	.short	(.L_1687 - .L_1686)
.L_1686:
        /*007c*/ 	.word	0x00000000
        /*0080*/ 	.short	0x0003
        /*0082*/ 	.short	0x0018
        /*0084*/ 	.byte	0x00, 0xf0, 0x21, 0x00


	//----- nvinfo : EIATTR_KPARAM_INFO
	.align		4
.L_1687:
        /*0088*/ 	.byte	0x04, 0x17
        /*008a*/ 	.short	(.L_1689 - .L_1688)
.L_1688:
        /*008c*/ 	.word	0x00000000
        /*0090*/ 	.short	0x0002
        /*0092*/ 	.short	0x0010
        /*0094*/ 	.byte	0x00, 0xf0, 0x21, 0x00


	//----- nvinfo : EIATTR_KPARAM_INFO
	.align		4
.L_1689:
        /*0098*/ 	.byte	0x04, 0x17
        /*009a*/ 	.short	(.L_1691 - .L_1690)
.L_1690:
        /*009c*/ 	.word	0x00000000
        /*00a0*/ 	.short	0x0001
        /*00a2*/ 	.short	0x0008
        /*00a4*/ 	.byte	0x00, 0xf0, 0x21, 0x00


	//----- nvinfo : EIATTR_KPARAM_INFO
	.align		4
.L_1691:
        /*00a8*/ 	.byte	0x04, 0x17
        /*00aa*/ 	.short	(.L_1693 - .L_1692)
.L_1692:
        /*00ac*/ 	.word	0x00000000
        /*00b0*/ 	.short	0x0000
        /*00b2*/ 	.short	0x0000
        /*00b4*/ 	.byte	0x00, 0xf0, 0x21, 0x00


	//----- nvinfo : EIATTR_SPARSE_MMA_MASK
	.align		4
.L_1693:
        /*00b8*/ 	.byte	0x03, 0x50
        /*00ba*/ 	.short	0x0000


	//----- nvinfo : EIATTR_MAXREG_COUNT
	.align		4
        /*00bc*/ 	.byte	0x03, 0x1b
        /*00be*/ 	.short	0x00ff


	//----- nvinfo : EIATTR_NUM_BARRIERS
	.align		4
        /*00c0*/ 	.byte	0x02, 0x4c
        /*00c2*/ 	.byte	0x01
	.zero		1


	//----- nvinfo : EIATTR_MERCURY_ISA_VERSION
	.align		4
        /*00c4*/ 	.byte	0x03, 0x5f
        /*00c6*/ 	.short	0x0101


	//----- nvinfo : EIATTR_EXIT_INSTR_OFFSETS
	.align		4
        /*00c8*/ 	.byte	0x04, 0x1c
        /*00ca*/ 	.short	(.L_1695 - .L_1694)


	//   ....[0]....
.L_1694:
        /*00cc*/ 	.word	0x00002d30


	//   ....[1]....
        /*00d0*/ 	.word	0x00002f90


	//   ....[2]....
        /*00d4*/ 	.word	0x000030c0


	//   ....[3]....
        /*00d8*/ 	.word	0x00003580


	//----- nvinfo : EIATTR_CRS_STACK_SIZE
	.align		4
.L_1695:
        /*00dc*/ 	.byte	0x04, 0x1e
        /*00de*/ 	.short	(.L_1697 - .L_1696)
.L_1696:
        /*00e0*/ 	.word	0x00000000


	//----- nvinfo : EIATTR_CBANK_PARAM_SIZE
	.align		4
.L_1697:
        /*00e4*/ 	.byte	0x03, 0x19
        /*00e6*/ 	.short	0x0041


	//----- nvinfo : EIATTR_PARAM_CBANK
	.align		4
        /*00e8*/ 	.byte	0x04, 0x0a
        /*00ea*/ 	.short	(.L_1699 - .L_1698)
	.align		4
.L_1698:
        /*00ec*/ 	.word	index@(.nv.constant0._ZN4vllm3moe46moe_align_block_size_small_batch_expert_kernelIiLi256EEEvPKT_PiS5_S5_S5_iimiib)
        /*00f0*/ 	.short	0x0210
        /*00f2*/ 	.short	0x0041


	//----- nvinfo : EIATTR_SW_WAR
	.align		4
.L_1699:
        /*00f4*/ 	.byte	0x04, 0x36
        /*00f6*/ 	.short	(.L_1701 - .L_1700)
.L_1700:
        /*00f8*/ 	.word	0x00000008
.L_1701:


//--------------------- .nv.info._ZN4vllm3moe35count_and_sort_expert_tokens_kernelIsEEvPKT_PiS5_S5_miiib --------------------------
	.section	.nv.info._ZN4vllm3moe35count_and_sort_expert_tokens_kernelIsEEvPKT_PiS5_S5_miiib,"",@"SHT_CUDA_INFO"
	.sectionflags	@""
	.align	4


	//----- nvinfo : EIATTR_CUDA_API_VERSION
	.align		4
        /*0000*/ 	.byte	0x04, 0x37
        /*0002*/ 	.short	(.L_1703 - .L_1702)
.L_1702:
        /*0004*/ 	.word	0x00000082


	//----- nvinfo : EIATTR_KPARAM_INFO
	.align		4
.L_1703:
        /*0008*/ 	.byte	0x04, 0x17
        /*000a*/ 	.short	(.L_1705 - .L_1704)
.L_1704:
        /*000c*/ 	.word	0x00000000
        /*0010*/ 	.short	0x0008
        /*0012*/ 	.short	0x0034
        /*0014*/ 	.byte	0x00, 0xf0, 0x05, 0x00


	//----- nvinfo : EIATTR_KPARAM_INFO
	.align		4
.L_1705:
        /*0018*/ 	.byte	0x04, 0x17
        /*001a*/ 	.short	(.L_1707 - .L_1706)
.L_1706:
        /*001c*/ 	.word	0x00000000
        /*0020*/ 	.short	0x0007
        /*0022*/ 	.short	0x0030
        /*0024*/ 	.byte	0x00, 0xf0, 0x11, 0x00


	//----- nvinfo : EIATTR_KPARAM_INFO
	.align		4
.L_1707:
        /*0028*/ 	.byte	0x04, 0x17
        /*002a*/ 	.short	(.L_1709 - .L_1708)
.L_1708:
        /*002c*/ 	.word	0x00000000
        /*0030*/ 	.short	0x0006
        /*0032*/ 	.short	0x002c
        /*0034*/ 	.byte	0x00, 0xf0, 0x11, 0x00


	//----- nvinfo : EIATTR_KPARAM_INFO
	.align		4
.L_1709:
        /*0038*/ 	.byte	0x04, 0x17
        /*003a*/ 	.short	(.L_1711 - .L_1710)
.L_1710:
        /*003c*/ 	.word	0x00000000
        /*0040*/ 	.short	0x0005
        /*0042*/ 	.short	0x0028
        /*0044*/ 	.byte	0x00, 0xf0, 0x11, 0x00


	//----- nvinfo : EIATTR_KPARAM_INFO
	.align		4
.L_1711:
        /*0048*/ 	.byte	0x04, 0x17
        /*004a*/ 	.short	(.L_1713 - .L_1712)
.L_1712:
        /*004c*/ 	.word	0x00000000
        /*0050*/ 	.short	0x0004
        /*0052*/ 	.short	0x0020
        /*0054*/ 	.byte	0x00, 0xf0, 0x21, 0x00


	//----- nvinfo : EIATTR_KPARAM_INFO
	.align		4
.L_1713:
        /*0058*/ 	.byte	0x04, 0x17
        /*005a*/ 	.short	(.L_1715 - .L_1714)
.L_1714:
        /*005c*/ 	.word	0x00000000
        /*0060*/ 	.short	0x0003
        /*0062*/ 	.short	0x0018
        /*0064*/ 	.byte	0x00, 0xf0, 0x21, 0x00


	//----- nvinfo : EIATTR_KPARAM_INFO
	.align		4
.L_1715:
        /*0068*/ 	.byte	0x04, 0x17
        /*006a*/ 	.short	(.L_1717 - .L_1716)
.L_1716:
        /*006c*/ 	.word	0x00000000
        /*0070*/ 	.short	0x0002
        /*0072*/ 	.short	0x0010
        /*0074*/ 	.byte	0x00, 0xf0, 0x21, 0x00


	//----- nvinfo : EIATTR_KPARAM_INFO
	.align		4
.L_1717:
        /*0078*/ 	.byte	0x04, 0x17
        /*007a*/ 	.short	(.L_1719 - .L_1718)
.L_1718:
        /*007c*/ 	.word	0x00000000
        /*0080*/ 	.short	0x0001
        /*0082*/ 	.short	0x0008
        /*0084*/ 	.byte	0x00, 0xf0, 0x21, 0x00


	//----- nvinfo : EIATTR_KPARAM_INFO
	.align		4
.L_1719:
        /*0088*/ 	.byte	0x04, 0x17
        /*008a*/ 	.short	(.L_1721 - .L_1720)
.L_1720:
        /*008c*/ 	.word	0x00000000
        /*0090*/ 	.short	0x0000
        /*0092*/ 	.short	0x0000
        /*0094*/ 	.byte	0x00, 0xf0, 0x21, 0x00


	//----- nvinfo : EIATTR_SPARSE_MMA_MASK
	.align		4
.L_1721:
        /*0098*/ 	.byte	0x03, 0x50
        /*009a*/ 	.short	0x0000


	//----- nvinfo : EIATTR_MAXREG_COUNT
	.align		4
        /*009c*/ 	.byte	0x03, 0x1b
        /*009e*/ 	.short	0x00ff


	//----- nvinfo : EIATTR_MERCURY_ISA_VERSION
	.align		4
        /*00a0*/ 	.byte	0x03, 0x5f
        /*00a2*/ 	.short	0x0101


	//----- nvinfo : EIATTR_EXIT_INSTR_OFFSETS
	.align		4
        /*00a4*/ 	.byte	0x04, 0x1c
        /*00a6*/ 	.short	(.L_1723 - .L_1722)


	//   ....[0]....
.L_1722:
        /*00a8*/ 	.word	0x000000a0


	//   ....[1]....
        /*00ac*/ 	.word	0x00000340


	//   ....[2]....
        /*00b0*/ 	.word	0x00000490


	//----- nvinfo : EIATTR_CRS_STACK_SIZE
	.align		4
.L_1723:
        /*00b4*/ 	.byte	0x04, 0x1e
        /*00b6*/ 	.short	(.L_1725 - .L_1724)
.L_1724:
        /*00b8*/ 	.word	0x00000000


	//----- nvinfo : EIATTR_CBANK_PARAM_SIZE
	.align		4
.L_1725:
        /*00bc*/ 	.byte	0x03, 0x19
        /*00be*/ 	.short	0x0035


	//----- nvinfo : EIATTR_PARAM_CBANK
	.align		4
        /*00c0*/ 	.byte	0x04, 0x0a
        /*00c2*/ 	.short	(.L_1727 - .L_1726)
	.align		4
.L_1726:
        /*00c4*/ 	.word	index@(.nv.constant0._ZN4vllm3moe35count_and_sort_expert_tokens_kernelIsEEvPKT_PiS5_S5_miiib)
        /*00c8*/ 	.short	0x0210
        /*00ca*/ 	.short	0x0035


	//----- nvinfo : EIATTR_SW_WAR
	.align		4
.L_1727:
        /*00cc*/ 	.byte	0x04, 0x36
        /*00ce*/ 	.short	(.L_1729 - .L_1728)
.L_1728:
        /*00d0*/ 	.word	0x00000008
.L_1729:


//--------------------- .nv.info._ZN4vllm3moe27moe_align_block_size_kernelIsEEvPKT_PiS5_S5_S5_iiiimS5_iib --------------------------
	.section	.nv.info._ZN4vllm3moe27moe_align_block_size_kernelIsEEvPKT_PiS5_S5_S5_iiiimS5_iib,"",@"SHT_CUDA_INFO"
	.sectionflags	@""
	.align	4


	//----- nvinfo : EIATTR_CUDA_API_VERSION
	.align		4
        /*0000*/ 	.byte	0x04, 0x37
        /*0002*/ 	.short	(.L_1731 - .L_1730)
.L_1730:
        /*0004*/ 	.word	0x00000082


	//----- nvinfo : EIATTR_KPARAM_INFO
	.align		4
.L_1731:
        /*0008*/ 	.byte	0x04, 0x17
        /*000a*/ 	.short	(.L_1733 - .L_1732)
.L_1732:
        /*000c*/ 	.word	0x00000000
        /*0010*/ 	.short	0x000d
        /*0012*/ 	.short	0x0050
        /*0014*/ 	.byte	0x00, 0xf0, 0x05, 0x00


	//----- nvinfo : EIATTR_KPARAM_INFO
	.align		4
.L_1733:
        /*0018*/ 	.byte	0x04, 0x17
        /*001a*/ 	.short	(.L_1735 - .L_1734)
.L_1734:
        /*001c*/ 	.word	0x00000000
        /*0020*/ 	.short	0x000c
        /*0022*/ 	.short	0x004c
        /*0024*/ 	.byte	0x00, 0xf0, 0x11, 0x00


	//----- nvinfo : EIATTR_KPARAM_INFO
	.align		4
.L_1735:
        /*0028*/ 	.byte	0x04, 0x17
        /*002a*/ 	.short	(.L_1737 - .L_1736)
.L_1736:
        /*002c*/ 	.word	0x00000000
        /*0030*/ 	.short	0x000b
        /*0032*/ 	.short	0x0048
        /*0034*/ 	.byte	0x00, 0xf0, 0x11, 0x00


	//----- nvinfo : EIATTR_KPARAM_INFO
	.align		4
.L_1737:
        /*0038*/ 	.byte	0x04, 0x17
        /*003a*/ 	.short	(.L_1739 - .L_1738)
.L_1738:
        /*003c*/ 	.word	0x00000000
        /*0040*/ 	.short	0x000a
        /*0042*/ 	.short	0x0040
        /*0044*/ 	.byte	0x00, 0xf0, 0x21, 0x00


	//----- nvinfo : EIATTR_KPARAM_INFO
	.align		4
.L_1739:
        /*0048*/ 	.byte	0x04, 0x17
        /*004a*/ 	.short	(.L_1741 - .L_1740)
.L_1740:
        /*004c*/ 	.word	0x00000000
        /*0050*/ 	.short	0x0009
        /*0052*/ 	.short	0x0038
        /*0054*/ 	.byte	0x00, 0xf0, 0x21, 0x00


	//----- nvinfo : EIATTR_KPARAM_INFO
	.align		4
.L_1741:
        /*0058*/ 	.byte	0x04, 0x17
        /*005a*/ 	.short	(.L_1743 - .L_1742)
.L_1742:
        /*005c*/ 	.word	0x00000000
        /*0060*/ 	.short	0x0008
        /*0062*/ 	.short	0x0034
        /*0064*/ 	.byte	0x00, 0xf0, 0x11, 0x00


	//----- nvinfo : EIATTR_KPARAM_INFO
	.align		4
.L_1743:
        /*0068*/ 	.byte	0x04, 0x17
        /*006a*/ 	.short	(.L_1745 - .L_1744)
.L_1744:
        /*006c*/ 	.word	0x00000000
        /*0070*/ 	.short	0x0007
        /*0072*/ 	.short	0x0030
        /*0074*/ 	.byte	0x00, 0xf0, 0x11, 0x00


	//----- nvinfo : EIATTR_KPARAM_INFO
	.align		4
.L_1745:
        /*0078*/ 	.byte	0x04, 0x17
        /*007a*/ 	.short	(.L_1747 - .L_1746)
.L_1746:
        /*007c*/ 	.word	0x00000000
        /*0080*/ 	.short	0x0006
        /*0082*/ 	.short	0x002c
        /*0084*/ 	.byte	0x00, 0xf0, 0x11, 0x00


	//----- nvinfo : EIATTR_KPARAM_INFO
	.align		4
.L_1747:
        /*0088*/ 	.byte	0x04, 0x17
        /*008a*/ 	.short	(.L_1749 - .L_1748)
.L_1748:
        /*008c*/ 	.word	0x00000000
        /*0090*/ 	.short	0x0005
        /*0092*/ 	.short	0x0028
        /*0094*/ 	.byte	0x00, 0xf0, 0x11, 0x00


	//----- nvinfo : EIATTR_KPARAM_INFO
	.align		4
.L_1749:
        /*0098*/ 	.byte	0x04, 0x17
        /*009a*/ 	.short	(.L_1751 - .L_1750)
.L_1750:
        /*009c*/ 	.word	0x00000000
        /*00a0*/ 	.short	0x0004
        /*00a2*/ 	.short	0x0020
        /*00a4*/ 	.byte	0x00, 0xf0, 0x21, 0x00


	//----- nvinfo : EIATTR_KPARAM_INFO
	.align		4
.L_1751:
        /*00a8*/ 	.byte	0x04, 0x17
        /*00aa*/ 	.short	(.L_1753 - .L_1752)
.L_1752:
        /*00ac*/ 	.word	0x00000000
        /*00b0*/ 	.short	0x0003
        /*00b2*/ 	.short	0x0018
        /*00b4*/ 	.byte	0x00, 0xf0, 0x21, 0x00


	//----- nvinfo : EIATTR_KPARAM_INFO
	.align		4
.L_1753:
        /*00b8*/ 	.byte	0x04, 0x17
        /*00ba*/ 	.short	(.L_1755 - .L_1754)
.L_1754:
        /*00bc*/ 	.word	0x00000000
        /*00c0*/ 	.short	0x0002
        /*00c2*/ 	.short	0x0010
        /*00c4*/ 	.byte	0x00, 0xf0, 0x21, 0x00


	//----- nvinfo : EIATTR_KPARAM_INFO
	.align		4
.L_1755:
        /*00c8*/ 	.byte	0x04, 0x17
        /*00ca*/ 	.short	(.L_1757 - .L_1756)
.L_1756:
        /*00cc*/ 	.word	0x00000000
        /*00d0*/ 	.short	0x0001
        /*00d2*/ 	.short	0x0008
        /*00d4*/ 	.byte	0x00, 0xf0, 0x21, 0x00


	//----- nvinfo : EIATTR_KPARAM_INFO
	.align		4
.L_1757:
        /*00d8*/ 	.byte	0x04, 0x17
        /*00da*/ 	.short	(.L_1759 - .L_1758)
.L_1758:
        /*00dc*/ 	.word	0x00000000
        /*00e0*/ 	.short	0x0000
        /*00e2*/ 	.short	0x0000
        /*00e4*/ 	.byte	0x00, 0xf0, 0x21, 0x00


	//----- nvinfo : EIATTR_SPARSE_MMA_MASK
	.align		4
.L_1759:
        /*00e8*/ 	.byte	0x03, 0x50
        /*00ea*/ 	.short	0x0000


	//----- nvinfo : EIATTR_MAXREG_COUNT
	.align		4
        /*00ec*/ 	.byte	0x03, 0x1b
        /*00ee*/ 	.short	0x00ff


	//----- nvinfo : EIATTR_NUM_BARRIERS
	.align		4
        /*00f0*/ 	.byte	0x02, 0x4c
        /*00f2*/ 	.byte	0x01
	.zero		1


	//----- nvinfo : EIATTR_MERCURY_ISA_VERSION
	.align		4
        /*00f4*/ 	.byte	0x03, 0x5f
        /*00f6*/ 	.short	0x0101


	//----- nvinfo : EIATTR_COOP_GROUP_MASK_REGIDS
	.align		4
        /*00f8*/ 	.byte	0x04, 0x29
        /*00fa*/ 	.short	(.L_1761 - .L_1760)


	//   ....[0]....
.L_1760:
        /*00fc*/ 	.word	0xffffffff


	//   ....[1]....
        /*0100*/ 	.word	0xffffffff


	//   ....[2]....
        /*0104*/ 	.word	0xffffffff


	//   ....[3]....
        /*0108*/ 	.word	0xffffffff


	//   ....[4]....
        /*010c*/ 	.word	0xffffffff


	//   ....[5]....
        /*0110*/ 	.word	0x05000024


	//   ....[6]....
        /*0114*/ 	.word	0x05000024


	//   ....[7]....
        /*0118*/ 	.word	0x05000024


	//   ....[8]....
        /*011c*/ 	.word	0x05000024


	//   ....[9]....
        /*0120*/ 	.word	0x05000024


	//----- nvinfo : EIATTR_COOP_GROUP_INSTR_OFFSETS
	.align		4
.L_1761:
        /*0124*/ 	.byte	0x04, 0x28
        /*0126*/ 	.short	(.L_1763 - .L_1762)


	//   ....[0]....
.L_1762:
        /*0128*/ 	.word	0x00000f50


	//   ....[1]....
        /*012c*/ 	.word	0x00000f70


	//   ....[2]....
        /*0130*/ 	.word	0x00000f90


	//   ....[3]....
        /*0134*/ 	.word	0x00000fb0


	//   ....[4]....
        /*0138*/ 	.word	0x00000fd0


	//   ....[5]....
        /*013c*/ 	.word	0x00002310


	//   ....[6]....
        /*0140*/ 	.word	0x00002380


	//   ....[7]....
        /*0144*/ 	.word	0x000023f0


	//   ....[8]....
        /*0148*/ 	.word	0x00002460


	//   ....[9]....
        /*014c*/ 	.word	0x000024d0


	//----- nvinfo : EIATTR_EXIT_INSTR_OFFSETS
	.align		4
.L_1763:
        /*0150*/ 	.byte	0x04, 0x1c
        /*0152*/ 	.short	(.L_1765 - .L_1764)


	//   ....[0]....
.L_1764:
        /*0154*/ 	.word	0x000000b0


	//   ....[1]....
        /*0158*/ 	.word	0x00000180


	//   ....[2]....
        /*015c*/ 	.word	0x00002200


	//   ....[3]....
        /*0160*/ 	.word	0x000022b0


	//----- nvinfo : EIATTR_CRS_STACK_SIZE
	.align		4
.L_1765:
        /*0164*/ 	.byte	0x04, 0x1e
        /*0166*/ 	.short	(.L_1767 - .L_1766)
.L_1766:
        /*0168*/ 	.word	0x00000000


	//----- nvinfo : EIATTR_CBANK_PARAM_SIZE
	.align		4
.L_1767:
        /*016c*/ 	.byte	0x03, 0x19
        /*016e*/ 	.short	0x0051


	//----- nvinfo : EIATTR_PARAM_CBANK
	.align		4
        /*0170*/ 	.byte	0x04, 0x0a
        /*0172*/ 	.short	(.L_1769 - .L_1768)
	.align		4
.L_1768:
        /*0174*/ 	.word	index@(.nv.constant0._ZN4vllm3moe27moe_align_block_size_kernelIsEEvPKT_PiS5_S5_S5_iiiimS5_iib)
        /*0178*/ 	.short	0x0210
        /*017a*/ 	.short	0x0051


	//----- nvinfo : EIATTR_SW_WAR
	.align		4
.L_1769:
        /*017c*/ 	.byte	0x04, 0x36
        /*017e*/ 	.short	(.L_1771 - .L_1770)
.L_1770:
        /*0180*/ 	.word	0x00000008
.L_1771:


//--------------------- .nv.info._ZN4vllm3moe46moe_align_block_size_small_batch_expert_kernelIsLi256EEEvPKT_PiS5_S5_S5_iimiib --------------------------
	.section	.nv.info._ZN4vllm3moe46moe_align_block_size_small_batch_expert_kernelIsLi256EEEvPKT_PiS5_S5_S5_iimiib,"",@"SHT_CUDA_INFO"
	.sectionflags	@""
	.align	4


	//----- nvinfo : EIATTR_CUDA_API_VERSION
	.align		4
        /*0000*/ 	.byte	0x04, 0x37
        /*0002*/ 	.short	(.L_1773 - .L_1772)
.L_1772:
        /*0004*/ 	.word	0x00000082


	//----- nvinfo : EIATTR_KPARAM_INFO
	.align		4
.L_1773:
        /*0008*/ 	.byte	0x04, 0x17
        /*000a*/ 	.short	(.L_1775 - .L_1774)
.L_1774:
        /*000c*/ 	.word	0x00000000
        /*0010*/ 	.short	0x000a
        /*0012*/ 	.short	0x0040
        /*0014*/ 	.byte	0x00, 0xf0, 0x05, 0x00


	//----- nvinfo : EIATTR_KPARAM_INFO
	.align		4
.L_1775:
        /*0018*/ 	.byte	0x04, 0x17
        /*001a*/ 	.short	(.L_1777 - .L_1776)
.L_1776:
        /*001c*/ 	.word	0x00000000
        /*0020*/ 	.short	0x0009
        /*0022*/ 	.short	0x003c
        /*0024*/ 	.byte	0x00, 0xf0, 0x11, 0x00


	//----- nvinfo : EIATTR_KPARAM_INFO
	.align		4
.L_1777:
        /*0028*/ 	.byte	0x04, 0x17
        /*002a*/ 	.short	(.L_1779 - .L_1778)
.L_1778:
        /*002c*/ 	.word	0x00000000
        /*0030*/ 	.short	0x0008
        /*0032*/ 	.short	0x0038
        /*0034*/ 	.byte	0x00, 0xf0, 0x11, 0x00


	//----- nvinfo : EIATTR_KPARAM_INFO
	.align		4
.L_1779:
        /*0038*/ 	.byte	0x04, 0x17
        /*003a*/ 	.short	(.L_1781 - .L_1780)
.L_1780:
        /*003c*/ 	.word	0x00000000
        /*0040*/ 	.short	0x0007
        /*0042*/ 	.short	0x0030
        /*0044*/ 	.byte	0x00, 0xf0, 0x21, 0x00


	//----- nvinfo : EIATTR_KPARAM_INFO
	.align		4
.L_1781:
        /*0048*/ 	.byte	0x04, 0x17
        /*004a*/ 	.short	(.L_1783 - .L_1782)
.L_1782:
        /*004c*/ 	.word	0x00000000
        /*0050*/ 	.short	0x0006
        /*0052*/ 	.short	0x002c
        /*0054*/ 	.byte	0x00, 0xf0, 0x11, 0x00


	//----- nvinfo : EIATTR_KPARAM_INFO
	.align		4
.L_1783:
        /*0058*/ 	.byte	0x04, 0x17
        /*005a*/ 	.short	(.L_1785 - .L_1784)
.L_1784:
        /*005c*/ 	.word	0x00000000
        /*0060*/ 	.short	0x0005
        /*0062*/ 	.short	0x0028
        /*0064*/ 	.byte	0x00, 0xf0, 0x11, 0x00


	//----- nvinfo : EIATTR_KPARAM_INFO
	.align		4
.L_1785:
        /*0068*/ 	.byte	0x04, 0x17
        /*006a*/ 	.short	(.L_1787 - .L_1786)
.L_1786:
        /*006c*/ 	.word	0x00000000
        /*0070*/ 	.short	0x0004
        /*0072*/ 	.short	0x0020
        /*0074*/ 	.byte	0x00, 0xf0, 0x21, 0x00


	//----- nvinfo : EIATTR_KPARAM_INFO
	.align		4
.L_1787:
        /*0078*/ 	.byte	0x04, 0x17
        /*007a*/ 	.short	(.L_1789 - .L_1788)
.L_1788:
        /*007c*/ 	.word	0x00000000
        /*0080*/ 	.short	0x0003
        /*0082*/ 	.short	0x0018
        /*0084*/ 	.byte	0x00, 0xf0, 0x21, 0x00


	//----- nvinfo : EIATTR_KPARAM_INFO
	.align		4
.L_1789:
        /*0088*/ 	.byte	0x04, 0x17
        /*008a*/ 	.short	(.L_1791 - .L_1790)
.L_1790:
        /*008c*/ 	.word	0x00000000
        /*0090*/ 	.short	0x0002
        /*0092*/ 	.short	0x0010
        /*0094*/ 	.byte	0x00, 0xf0, 0x21, 0x00


	//----- nvinfo : EIATTR_KPARAM_INFO
	.align		4
.L_1791:
        /*0098*/ 	.byte	0x04, 0x17
        /*009a*/ 	.short	(.L_1793 - .L_1792)
.L_1792:
        /*009c*/ 	.word	0x00000000
        /*00a0*/ 	.short	0x0001
        /*00a2*/ 	.short	0x0008
        /*00a4*/ 	.byte	0x00, 0xf0, 0x21, 0x00


	//----- nvinfo : EIATTR_KPARAM_INFO
	.align		4
.L_1793:
        /*00a8*/ 	.byte	0x04, 0x17
        /*00aa*/ 	.short	(.L_1795 - .L_1794)
.L_1794:
        /*00ac*/ 	.word	0x00000000
        /*00b0*/ 	.short	0x0000
        /*00b2*/ 	.short	0x0000
        /*00b4*/ 	.byte	0x00, 0xf0, 0x21, 0x00


	//----- nvinfo : EIATTR_SPARSE_MMA_MASK
	.align		4
.L_1795:
        /*00b8*/ 	.byte	0x03, 0x50
        /*00ba*/ 	.short	0x0000


	//----- nvinfo : EIATTR_MAXREG_COUNT
	.align		4
        /*00bc*/ 	.byte	0x03, 0x1b
        /*00be*/ 	.short	0x00ff


	//----- nvinfo : EIATTR_NUM_BARRIERS
	.align		4
        /*00c0*/ 	.byte	0x02, 0x4c
        /*00c2*/ 	.byte	0x01
	.zero		1


	//----- nvinfo : EIATTR_MERCURY_ISA_VERSION
	.align		4
        /*00c4*/ 	.byte	0x03, 0x5f
        /*00c6*/ 	.short	0x0101


	//----- nvinfo : EIATTR_EXIT_INSTR_OFFSETS
	.align		4
        /*00c8*/ 	.byte	0x04, 0x1c
        /*00ca*/ 	.short	(.L_1797 - .L_1796)


	//   ....[0]....
.L_1796:
        /*00cc*/ 	.word	0x00002d50


	//   ....[1]....
        /*00d0*/ 	.word	0x00002fc0


	//   ....[2]....
        /*00d4*/ 	.word	0x00003100


	//   ....[3]....
        /*00d8*/ 	.word	0x000035c0


	//----- nvinfo : EIATTR_CRS_STACK_SIZE
	.align		4
.L_1797:
        /*00dc*/ 	.byte	0x04, 0x1e
        /*00de*/ 	.short	(.L_1799 - .L_1798)
.L_1798:
        /*00e0*/ 	.word	0x00000000


	//----- nvinfo : EIATTR_CBANK_PARAM_SIZE
	.align		4
.L_1799:
        /*00e4*/ 	.byte	0x03, 0x19
        /*00e6*/ 	.short	0x0041


	//----- nvinfo : EIATTR_PARAM_CBANK
	.align		4
        /*00e8*/ 	.byte	0x04, 0x0a
        /*00ea*/ 	.short	(.L_1801 - .L_1800)
	.align		4
.L_1800:
        /*00ec*/ 	.word	index@(.nv.constant0._ZN4vllm3moe46moe_align_block_size_small_batch_expert_kernelIsLi256EEEvPKT_PiS5_S5_S5_iimiib)
        /*00f0*/ 	.short	0x0210
        /*00f2*/ 	.short	0x0041


	//----- nvinfo : EIATTR_SW_WAR
	.align		4
.L_1801:
        /*00f4*/ 	.byte	0x04, 0x36
        /*00f6*/ 	.short	(.L_1803 - .L_1802)
.L_1802:
        /*00f8*/ 	.word	0x00000008
.L_1803:


//--------------------- .nv.info._ZN4vllm3moe35count_and_sort_expert_tokens_kernelIaEEvPKT_PiS5_S5_miiib --------------------------
	.section	.nv.info._ZN4vllm3moe35count_and_sort_expert_tokens_kernelIaEEvPKT_PiS5_S5_miiib,"",@"SHT_CUDA_INFO"
	.sectionflags	@""
	.align	4


	//----- nvinfo : EIATTR_CUDA_API_VERSION
	.align		4
        /*0000*/ 	.byte	0x04, 0x37
        /*0002*/ 	.short	(.L_1805 - .L_1804)
.L_1804:
        /*0004*/ 	.word	0x00000082


	//----- nvinfo : EIATTR_KPARAM_INFO
	.align		4
.L_1805:
        /*0008*/ 	.byte	0x04, 0x17
        /*000a*/ 	.short	(.L_1807 - .L_1806)
.L_1806:
        /*000c*/ 	.word	0x00000000
        /*0010*/ 	.short	0x0008
        /*0012*/ 	.short	0x0034
        /*0014*/ 	.byte	0x00, 0xf0, 0x05, 0x00


	//----- nvinfo : EIATTR_KPARAM_INFO
	.align		4
.L_1807:
        /*0018*/ 	.byte	0x04, 0x17
        /*001a*/ 	.short	(.L_1809 - .L_1808)
.L_1808:
        /*001c*/ 	.word	0x00000000
        /*0020*/ 	.short	0x0007
        /*0022*/ 	.short	0x0030
        /*0024*/ 	.byte	0x00, 0xf0, 0x11, 0x00


	//----- nvinfo : EIATTR_KPARAM_INFO
	.align		4
.L_1809:
        /*0028*/ 	.byte	0x04, 0x17
        /*002a*/ 	.short	(.L_1811 - .L_1810)
.L_1810:
        /*002c*/ 	.word	0x00000000
        /*0030*/ 	.short	0x0006
        /*0032*/ 	.short	0x002c
        /*0034*/ 	.byte	0x00, 0xf0, 0x11, 0x00


	//----- nvinfo : EIATTR_KPARAM_INFO
	.align		4
.L_1811:
        /*0038*/ 	.byte	0x04, 0x17
        /*003a*/ 	.short	(.L_1813 - .L_1812)
.L_1812:
        /*003c*/ 	.word	0x00000000
        /*0040*/ 	.short	0x0005
        /*0042*/ 	.short	0x0028
        /*0044*/ 	.byte	0x00, 0xf0, 0x11, 0x00


	//----- nvinfo : EIATTR_KPARAM_INFO
	.align		4
.L_1813:
        /*0048*/ 	.byte	0x04, 0x17
        /*004a*/ 	.short	(.L_1815 - .L_1814)
.L_1814:
        /*004c*/ 	.word	0x00000000
        /*0050*/ 	.short	0x0004
        /*0052*/ 	.short	0x0020
        /*0054*/ 	.byte	0x00, 0xf0, 0x21, 0x00


	//----- nvinfo : EIATTR_KPARAM_INFO
	.align		4
.L_1815:
        /*0058*/ 	.byte	0x04, 0x17
        /*005a*/ 	.short	(.L_1817 - .L_1816)
.L_1816:
        /*005c*/ 	.word	0x00000000
        /*0060*/ 	.short	0x0003
        /*0062*/ 	.short	0x0018
        /*0064*/ 	.byte	0x00, 0xf0, 0x21, 0x00


	//----- nvinfo : EIATTR_KPARAM_INFO
	.align		4
.L_1817:
        /*0068*/ 	.byte	0x04, 0x17
        /*006a*/ 	.short	(.L_1819 - .L_1818)
.L_1818:
        /*006c*/ 	.word	0x00000000
        /*0070*/ 	.short	0x0002
        /*0072*/ 	.short	0x0010
        /*0074*/ 	.byte	0x00, 0xf0, 0x21, 0x00


	//----- nvinfo : EIATTR_KPARAM_INFO
	.align		4
.L_1819:
        /*0078*/ 	.byte	0x04, 0x17
        /*007a*/ 	.short	(.L_1821 - .L_1820)
.L_1820:
        /*007c*/ 	.word	0x00000000
        /*0080*/ 	.short	0x0001
        /*0082*/ 	.short	0x0008
        /*0084*/ 	.byte	0x00, 0xf0, 0x21, 0x00


	//----- nvinfo : EIATTR_KPARAM_INFO
	.align		4
.L_1821:
        /*0088*/ 	.byte	0x04, 0x17
        /*008a*/ 	.short	(.L_1823 - .L_1822)
.L_1822:
        /*008c*/ 	.word	0x00000000
        /*0090*/ 	.short	0x0000
        /*0092*/ 	.short	0x0000
        /*0094*/ 	.byte	0x00, 0xf0, 0x21, 0x00


	//----- nvinfo : EIATTR_SPARSE_MMA_MASK
	.align		4
.L_1823:
        /*0098*/ 	.byte	0x03, 0x50
        /*009a*/ 	.short	0x0000


	//----- nvinfo : EIATTR_MAXREG_COUNT
	.align		4
        /*009c*/ 	.byte	0x03, 0x1b
        /*009e*/ 	.short	0x00ff


	//----- nvinfo : EIATTR_MERCURY_ISA_VERSION
	.align		4
        /*00a0*/ 	.byte	0x03, 0x5f
        /*00a2*/ 	.short	0x0101


	//----- nvinfo : EIATTR_EXIT_INSTR_OFFSETS
	.align		4
        /*00a4*/ 	.byte	0x04, 0x1c
        /*00a6*/ 	.short	(.L_1825 - .L_1824)


	//   ....[0]....
.L_1824:
        /*00a8*/ 	.word	0x000000a0


	//   ....[1]....
        /*00ac*/ 	.word	0x00000340


	//   ....[2]....
        /*00b0*/ 	.word	0x00000490


	//----- nvinfo : EIATTR_CRS_STACK_SIZE
	.align		4
.L_1825:
        /*00b4*/ 	.byte	0x04, 0x1e
        /*00b6*/ 	.short	(.L_1827 - .L_1826)
.L_1826:
        /*00b8*/ 	.word	0x00000000


	//----- nvinfo : EIATTR_CBANK_PARAM_SIZE
	.align		4
.L_1827:
        /*00bc*/ 	.byte	0x03, 0x19
        /*00be*/ 	.short	0x0035


	//----- nvinfo : EIATTR_PARAM_CBANK
	.align		4
        /*00c0*/ 	.byte	0x04, 0x0a
        /*00c2*/ 	.short	(.L_1829 - .L_1828)
	.align		4
.L_1828:
        /*00c4*/ 	.word	index@(.nv.constant0._ZN4vllm3moe35count_and_sort_expert_tokens_kernelIaEEvPKT_PiS5_S5_miiib)
        /*00c8*/ 	.short	0x0210
        /*00ca*/ 	.short	0x0035


	//----- nvinfo : EIATTR_SW_WAR
	.align		4
.L_1829:
        /*00cc*/ 	.byte	0x04, 0x36
        /*00ce*/ 	.short	(.L_1831 - .L_1830)
.L_1830:
        /*00d0*/ 	.word	0x00000008
.L_1831:


//--------------------- .nv.info._ZN4vllm3moe27moe_align_block_size_kernelIaEEvPKT_PiS5_S5_S5_iiiimS5_iib --------------------------
	.section	.nv.info._ZN4vllm3moe27moe_align_block_size_kernelIaEEvPKT_PiS5_S5_S5_iiiimS5_iib,"",@"SHT_CUDA_INFO"
	.sectionflags	@""
	.align	4


	//----- nvinfo : EIATTR_CUDA_API_VERSION
	.align		4
        /*0000*/ 	.byte	0x04, 0x37
        /*0002*/ 	.short	(.L_1833 - .L_1832)
.L_1832:
        /*0004*/ 	.word	0x00000082


	//----- nvinfo : EIATTR_KPARAM_INFO
	.align		4
.L_1833:
        /*0008*/ 	.byte	0x04, 0x17
        /*000a*/ 	.short	(.L_1835 - .L_1834)
.L_1834:
        /*000c*/ 	.word	0x00000000
        /*0010*/ 	.short	0x000d
        /*0012*/ 	.short	0x0050
        /*0014*/ 	.byte	0x00, 0xf0, 0x05, 0x00


	//----- nvinfo : EIATTR_KPARAM_INFO
	.align		4
.L_1835:
        /*0018*/ 	.byte	0x04, 0x17
        /*001a*/ 	.short	(.L_1837 - .L_1836)
.L_1836:
        /*001c*/ 	.word	0x00000000
        /*0020*/ 	.short	0x000c
        /*0022*/ 	.short	0x004c
        /*0024*/ 	.byte	0x00, 0xf0, 0x11, 0x00


	//----- nvinfo : EIATTR_KPARAM_INFO
	.align		4
.L_1837:
        /*0028*/ 	.byte	0x04, 0x17
        /*002a*/ 	.short	(.L_1839 - .L_1838)
.L_1838:
        /*002c*/ 	.word	0x00000000
        /*0030*/ 	.short	0x000b
        /*0032*/ 	.short	0x0048
        /*0034*/ 	.byte	0x00, 0xf0, 0x11, 0x00


	//----- nvinfo : EIATTR_KPARAM_INFO
	.align		4
.L_1839:
        /*0038*/ 	.byte	0x04, 0x17
        /*003a*/ 	.short	(.L_1841 - .L_1840)
.L_1840:
        /*003c*/ 	.word	0x00000000
        /*0040*/ 	.short	0x000a
        /*0042*/ 	.short	0x0040
        /*0044*/ 	.byte	0x00, 0xf0, 0x21, 0x00


	//----- nvinfo : EIATTR_KPARAM_INFO
	.align		4
.L_1841:
        /*0048*/ 	.byte	0x04, 0x17
        /*004a*/ 	.short	(.L_1843 - .L_1842)
.L_1842:
        /*004c*/ 	.word	0x00000000
        /*0050*/ 	.short	0x0009
        /*0052*/ 	.short	0x0038
        /*0054*/ 	.byte	0x00, 0xf0, 0x21, 0x00


	//----- nvinfo : EIATTR_KPARAM_INFO
	.align		4
.L_1843:
        /*0058*/ 	.byte	0x04, 0x17
        /*005a*/ 	.short	(.L_1845 - .L_1844)
.L_1844:
        /*005c*/ 	.word	0x00000000
        /*0060*/ 	.short	0x0008
        /*0062*/ 	.short	0x0034
        /*0064*/ 	.byte	0x00, 0xf0, 0x11, 0x00


	//----- nvinfo : EIATTR_KPARAM_INFO
	.align		4
.L_1845:
        /*0068*/ 	.byte	0x04, 0x17
        /*006a*/ 	.short	(.L_1847 - .L_1846)
.L_1846:
        /*006c*/ 	.word	0x00000000
        /*0070*/ 	.short	0x0007
        /*0072*/ 	.short	0x0030
        /*0074*/ 	.byte	0x00, 0xf0, 0x11, 0x00


	//----- nvinfo : EIATTR_KPARAM_INFO
	.align		4
.L_1847:
        /*0078*/ 	.byte	0x04, 0x17
        /*007a*/ 	.short	(.L_1849 - .L_1848)
.L_1848:
        /*007c*/ 	.word	0x00000000
        /*0080*/ 	.short	0x0006
        /*0082*/ 	.short	0x002c
        /*0084*/ 	.byte	0x00, 0xf0, 0x11, 0x00


	//----- nvinfo : EIATTR_KPARAM_INFO
	.align		4
.L_1849:
        /*0088*/ 	.byte	0x04, 0x17
        /*008a*/ 	.short	(.L_1851 - .L_1850)
.L_1850:
        /*008c*/ 	.word	0x00000000
        /*0090*/ 	.short	0x0005
        /*0092*/ 	.short	0x0028
        /*0094*/ 	.byte	0x00, 0xf0, 0x11, 0x00


	//----- nvinfo : EIATTR_KPARAM_INFO
	.align		4
.L_1851:
        /*0098*/ 	.byte	0x04, 0x17
        /*009a*/ 	.short	(.L_1853 - .L_1852)
.L_1852:
        /*009c*/ 	.word	0x00000000
        /*00a0*/ 	.short	0x0004
        /*00a2*/ 	.short	0x0020
        /*00a4*/ 	.byte	0x00, 0xf0, 0x21, 0x00


	//----- nvinfo : EIATTR_KPARAM_INFO
	.align		4
.L_1853:
        /*00a8*/ 	.byte	0x04, 0x17
        /*00aa*/ 	.short	(.L_1855 - .L_1854)
.L_1854:
        /*00ac*/ 	.word	0x00000000
        /*00b0*/ 	.short	0x0003
        /*00b2*/ 	.short	0x0018
        /*00b4*/ 	.byte	0x00, 0xf0, 0x21, 0x00


	//----- nvinfo : EIATTR_KPARAM_INFO
	.align		4
.L_1855:
        /*00b8*/ 	.byte	0x04, 0x17
        /*00ba*/ 	.short	(.L_1857 - .L_1856)
.L_1856:
        /*00bc*/ 	.word	0x00000000
        /*00c0*/ 	.short	0x0002
        /*00c2*/ 	.short	0x0010
        /*00c4*/ 	.byte	0x00, 0xf0, 0x21, 0x00


	//----- nvinfo : EIATTR_KPARAM_INFO
	.align		4
.L_1857:
        /*00c8*/ 	.byte	0x04, 0x17
        /*00ca*/ 	.short	(.L_1859 - .L_1858)
.L_1858:
        /*00cc*/ 	.word	0x00000000
        /*00d0*/ 	.short	0x0001
        /*00d2*/ 	.short	0x0008
        /*00d4*/ 	.byte	0x00, 0xf0, 0x21, 0x00


	//----- nvinfo : EIATTR_KPARAM_INFO
	.align		4
.L_1859:
        /*00d8*/ 	.byte	0x04, 0x17
        /*00da*/ 	.short	(.L_1861 - .L_1860)
.L_1860:
        /*00dc*/ 	.word	0x00000000
        /*00e0*/ 	.short	0x0000
        /*00e2*/ 	.short	0x0000
        /*00e4*/ 	.byte	0x00, 0xf0, 0x21, 0x00


	//----- nvinfo : EIATTR_SPARSE_MMA_MASK
	.align		4
.L_1861:
        /*00e8*/ 	.byte	0x03, 0x50
        /*00ea*/ 	.short	0x0000


	//----- nvinfo : EIATTR_MAXREG_COUNT
	.align		4
        /*00ec*/ 	.byte	0x03, 0x1b
        /*00ee*/ 	.short	0x00ff


	//----- nvinfo : EIATTR_NUM_BARRIERS
	.align		4
        /*00f0*/ 	.byte	0x02, 0x4c
        /*00f2*/ 	.byte	0x01
	.zero		1


	//----- nvinfo : EIATTR_MERCURY_ISA_VERSION
	.align		4
        /*00f4*/ 	.byte	0x03, 0x5f
        /*00f6*/ 	.short	0x0101


	//----- nvinfo : EIATTR_COOP_GROUP_MASK_REGIDS
	.align		4
        /*00f8*/ 	.byte	0x04, 0x29
        /*00fa*/ 	.short	(.L_1863 - .L_1862)


	//   ....[0]....
.L_1862:
        /*00fc*/ 	.word	0xffffffff


	//   ....[1]....
        /*0100*/ 	.word	0xffffffff


	//   ....[2]....
        /*0104*/ 	.word	0xffffffff


	//   ....[3]....
        /*0108*/ 	.word	0xffffffff


	//   ....[4]....
        /*010c*/ 	.word	0xffffffff


	//   ....[5]....
        /*0110*/ 	.word	0x05000024


	//   ....[6]....
        /*0114*/ 	.word	0x05000024


	//   ....[7]....
        /*0118*/ 	.word	0x05000024


	//   ....[8]....
        /*011c*/ 	.word	0x05000024


	//   ....[9]....
        /*0120*/ 	.word	0x05000024


	//----- nvinfo : EIATTR_COOP_GROUP_INSTR_OFFSETS
	.align		4
.L_1863:
        /*0124*/ 	.byte	0x04, 0x28
        /*0126*/ 	.short	(.L_1865 - .L_1864)


	//   ....[0]....
.L_1864:
        /*0128*/ 	.word	0x00000f50


	//   ....[1]....
        /*012c*/ 	.word	0x00000f70


	//   ....[2]....
        /*0130*/ 	.word	0x00000f90


	//   ....[3]....
        /*0134*/ 	.word	0x00000fb0


	//   ....[4]....
        /*0138*/ 	.word	0x00000fd0


	//   ....[5]....
        /*013c*/ 	.word	0x00002310


	//   ....[6]....
        /*0140*/ 	.word	0x00002380


	//   ....[7]....
        /*0144*/ 	.word	0x000023f0


	//   ....[8]....
        /*0148*/ 	.word	0x00002460


	//   ....[9]....
        /*014c*/ 	.word	0x000024d0


	//----- nvinfo : EIATTR_EXIT_INSTR_OFFSETS
	.align		4
.L_1865:
        /*0150*/ 	.byte	0x04, 0x1c
        /*0152*/ 	.short	(.L_1867 - .L_1866)


	//   ....[0]....
.L_1866:
        /*0154*/ 	.word	0x000000b0


	//   ....[1]....
        /*0158*/ 	.word	0x00000180


	//   ....[2]....
        /*015c*/ 	.word	0x00002200


	//   ....[3]....
        /*0160*/ 	.word	0x000022b0


	//----- nvinfo : EIATTR_CRS_STACK_SIZE
	.align		4
.L_1867:
        /*0164*/ 	.byte	0x04, 0x1e
        /*0166*/ 	.short	(.L_1869 - .L_1868)
.L_1868:
        /*0168*/ 	.word	0x00000000


	//----- nvinfo : EIATTR_CBANK_PARAM_SIZE
	.align		4
.L_1869:
        /*016c*/ 	.byte	0x03, 0x19
        /*016e*/ 	.short	0x0051


	//----- nvinfo : EIATTR_PARAM_CBANK
	.align		4
        /*0170*/ 	.byte	0x04, 0x0a
        /*0172*/ 	.short	(.L_1871 - .L_1870)
	.align		4
.L_1870:
        /*0174*/ 	.word	index@(.nv.constant0._ZN4vllm3moe27moe_align_block_size_kernelIaEEvPKT_PiS5_S5_S5_iiiimS5_iib)
        /*0178*/ 	.short	0x0210
        /*017a*/ 	.short	0x0051


	//----- nvinfo : EIATTR_SW_WAR
	.align		4
.L_1871:
        /*017c*/ 	.byte	0x04, 0x36
        /*017e*/ 	.short	(.L_1873 - .L_1872)
.L_1872:
        /*0180*/ 	.word	0x00000008
.L_1873:


//--------------------- .nv.info._ZN4vllm3moe46moe_align_block_size_small_batch_expert_kernelIaLi256EEEvPKT_PiS5_S5_S5_iimiib --------------------------
	.section	.nv.info._ZN4vllm3moe46moe_align_block_size_small_batch_expert_kernelIaLi256EEEvPKT_PiS5_S5_S5_iimiib,"",@"SHT_CUDA_INFO"
	.sectionflags	@""
	.align	4


	//----- nvinfo : EIATTR_CUDA_API_VERSION
	.align		4
        /*0000*/ 	.byte	0x04, 0x37
        /*0002*/ 	.short	(.L_1875 - .L_1874)
.L_1874:
        /*0004*/ 	.word	0x00000082


	//----- nvinfo : EIATTR_KPARAM_INFO
	.align		4
.L_1875:
        /*0008*/ 	.byte	0x04, 0x17
        /*000a*/ 	.short	(.L_1877 - .L_1876)
.L_1876:
        /*000c*/ 	.word	0x00000000
        /*0010*/ 	.short	0x000a
        /*0012*/ 	.short	0x0040
        /*0014*/ 	.byte	0x00, 0xf0, 0x05, 0x00


	//----- nvinfo : EIATTR_KPARAM_INFO
	.align		4
.L_1877:
        /*0018*/ 	.byte	0x04, 0x17
        /*001a*/ 	.short	(.L_1879 - .L_1878)
.L_1878:
        /*001c*/ 	.word	0x00000000
        /*0020*/ 	.short	0x0009
        /*0022*/ 	.short	0x003c
        /*0024*/ 	.byte	0x00, 0xf0, 0x11, 0x00


	//----- nvinfo : EIATTR_KPARAM_INFO
	.align		4
.L_1879:
        /*0028*/ 	.byte	0x04, 0x17
        /*002a*/ 	.short	(.L_1881 - .L_1880)
.L_1880:
        /*002c*/ 	.word	0x00000000
        /*0030*/ 	.short	0x0008
        /*0032*/ 	.short	0x0038
        /*0034*/ 	.byte	0x00, 0xf0, 0x11, 0x00


	//----- nvinfo : EIATTR_KPARAM_INFO
	.align		4
.L_1881:
        /*0038*/ 	.byte	0x04, 0x17
        /*003a*/ 	.short	(.L_1883 - .L_1882)
.L_1882:
        /*003c*/ 	.word	0x00000000
        /*0040*/ 	.short	0x0007
        /*0042*/ 	.short	0x0030
        /*0044*/ 	.byte	0x00, 0xf0, 0x21, 0x00


	//----- nvinfo : EIATTR_KPARAM_INFO
	.align		4
.L_1883:
        /*0048*/ 	.byte	0x04, 0x17
        /*004a*/ 	.short	(.L_1885 - .L_1884)
.L_1884:
        /*004c*/ 	.word	0x00000000
        /*0050*/ 	.short	0x0006
        /*0052*/ 	.short	0x002c
        /*0054*/ 	.byte	0x00, 0xf0, 0x11, 0x00


	//----- nvinfo : EIATTR_KPARAM_INFO
	.align		4
.L_1885:
        /*0058*/ 	.byte	0x04, 0x17
        /*005a*/ 	.short	(.L_1887 - .L_1886)
.L_1886:
        /*005c*/ 	.word	0x00000000
        /*0060*/ 	.short	0x0005
        /*0062*/ 	.short	0x0028
        /*0064*/ 	.byte	0x00, 0xf0, 0x11, 0x00


	//----- nvinfo : EIATTR_KPARAM_INFO
	.align		4
.L_1887:
        /*0068*/ 	.byte	0x04, 0x17
        /*006a*/ 	.short	(.L_1889 - .L_1888)
.L_1888:
        /*006c*/ 	.word	0x00000000
        /*0070*/ 	.short	0x0004
        /*0072*/ 	.short	0x0020
        /*0074*/ 	.byte	0x00, 0xf0, 0x21, 0x00


	//----- nvinfo : EIATTR_KPARAM_INFO
	.align		4
.L_1889:
        /*0078*/ 	.byte	0x04, 0x17
        /*007a*/ 	.short	(.L_1891 - .L_1890)
.L_1890:
        /*007c*/ 	.word	0x00000000
        /*0080*/ 	.short	0x0003
        /*0082*/ 	.short	0x0018
        /*0084*/ 	.byte	0x00, 0xf0, 0x21, 0x00


	//----- nvinfo : EIATTR_KPARAM_INFO
	.align		4
.L_1891:
        /*0088*/ 	.byte	0x04, 0x17
        /*008a*/ 	.short	(.L_1893 - .L_1892)
.L_1892:
        /*008c*/ 	.word	0x00000000
        /*0090*/ 	.short	0x0002
        /*0092*/ 	.short	0x0010
        /*0094*/ 	.byte	0x00, 0xf0, 0x21, 0x00


	//----- nvinfo : EIATTR_KPARAM_INFO
	.align		4
.L_1893:
        /*0098*/ 	.byte	0x04, 0x17
        /*009a*/ 	.short	(.L_1895 - .L_1894)
.L_1894:
        /*009c*/ 	.word	0x00000000
        /*00a0*/ 	.short	0x0001
        /*00a2*/ 	.short	0x0008
        /*00a4*/ 	.byte	0x00, 0xf0, 0x21, 0x00


	//----- nvinfo : EIATTR_KPARAM_INFO
	.align		4
.L_1895:
        /*00a8*/ 	.byte	0x04, 0x17
        /*00aa*/ 	.short	(.L_1897 - .L_1896)
.L_1896:
        /*00ac*/ 	.word	0x00000000
        /*00b0*/ 	.short	0x0000
        /*00b2*/ 	.short	0x0000
        /*00b4*/ 	.byte	0x00, 0xf0, 0x21, 0x00


	//----- nvinfo : EIATTR_SPARSE_MMA_MASK
	.align		4
.L_1897:
        /*00b8*/ 	.byte	0x03, 0x50
        /*00ba*/ 	.short	0x0000


	//----- nvinfo : EIATTR_MAXREG_COUNT
	.align		4
        /*00bc*/ 	.byte	0x03, 0x1b
        /*00be*/ 	.short	0x00ff


	//----- nvinfo : EIATTR_NUM_BARRIERS
	.align		4
        /*00c0*/ 	.byte	0x02, 0x4c
        /*00c2*/ 	.byte	0x01
	.zero		1


	//----- nvinfo : EIATTR_MERCURY_ISA_VERSION
	.align		4
        /*00c4*/ 	.byte	0x03, 0x5f
        /*00c6*/ 	.short	0x0101


	//----- nvinfo : EIATTR_EXIT_INSTR_OFFSETS
	.align		4
        /*00c8*/ 	.byte	0x04, 0x1c
        /*00ca*/ 	.short	(.L_1899 - .L_1898)


	//   ....[0]....
.L_1898:
        /*00cc*/ 	.word	0x00002d50


	//   ....[1]....
        /*00d0*/ 	.word	0x00002fc0


	//   ....[2]....
        /*00d4*/ 	.word	0x00003100


	//   ....[3]....
        /*00d8*/ 	.word	0x000035c0


	//----- nvinfo : EIATTR_CRS_STACK_SIZE
	.align		4
.L_1899:
        /*00dc*/ 	.byte	0x04, 0x1e
        /*00de*/ 	.short	(.L_1901 - .L_1900)
.L_1900:
        /*00e0*/ 	.word	0x00000000


	//----- nvinfo : EIATTR_CBANK_PARAM_SIZE
	.align		4
.L_1901:
        /*00e4*/ 	.byte	0x03, 0x19
        /*00e6*/ 	.short	0x0041


	//----- nvinfo : EIATTR_PARAM_CBANK
	.align		4
        /*00e8*/ 	.byte	0x04, 0x0a
        /*00ea*/ 	.short	(.L_1903 - .L_1902)
	.align		4
.L_1902:
        /*00ec*/ 	.word	index@(.nv.constant0._ZN4vllm3moe46moe_align_block_size_small_batch_expert_kernelIaLi256EEEvPKT_PiS5_S5_S5_iimiib)
        /*00f0*/ 	.short	0x0210
        /*00f2*/ 	.short	0x0041


	//----- nvinfo : EIATTR_SW_WAR
	.align		4
.L_1903:
        /*00f4*/ 	.byte	0x04, 0x36
        /*00f6*/ 	.short	(.L_1905 - .L_1904)
.L_1904:
        /*00f8*/ 	.word	0x00000008
.L_1905:


//--------------------- .nv.info._ZN4vllm3moe35count_and_sort_expert_tokens_kernelIhEEvPKT_PiS5_S5_miiib --------------------------
	.section	.nv.info._ZN4vllm3moe35count_and_sort_expert_tokens_kernelIhEEvPKT_PiS5_S5_miiib,"",@"SHT_CUDA_INFO"
	.sectionflags	@""
	.align	4


	//----- nvinfo : EIATTR_CUDA_API_VERSION
	.align		4
        /*0000*/ 	.byte	0x04, 0x37
        /*0002*/ 	.short	(.L_1907 - .L_1906)
.L_1906:
        /*0004*/ 	.word	0x00000082


	//----- nvinfo : EIATTR_KPARAM_INFO
	.align		4
.L_1907:
        /*0008*/ 	.byte	0x04, 0x17
        /*000a*/ 	.short	(.L_1909 - .L_1908)
.L_1908:
        /*000c*/ 	.word	0x00000000
        /*0010*/ 	.short	0x0008
        /*0012*/ 	.short	0x0034
        /*0014*/ 	.byte	0x00, 0xf0, 0x05, 0x00


	//----- nvinfo : EIATTR_KPARAM_INFO
	.align		4
.L_1909:
        /*0018*/ 	.byte	0x04, 0x17
        /*001a*/ 	.short	(.L_1911 - .L_1910)
.L_1910:
        /*001c*/ 	.word	0x00000000
        /*0020*/ 	.short	0x0007
        /*0022*/ 	.short	0x0030
        /*0024*/ 	.byte	0x00, 0xf0, 0x11, 0x00


	//----- nvinfo : EIATTR_KPARAM_INFO
	.align		4
.L_1911:
        /*0028*/ 	.byte	0x04, 0x17
        /*002a*/ 	.short	(.L_1913 - .L_1912)
.L_1912:
        /*002c*/ 	.word	0x00000000
        /*0030*/ 	.short	0x0006
        /*0032*/ 	.short	0x002c
        /*0034*/ 	.byte	0x00, 0xf0, 0x11, 0x00


	//----- nvinfo : EIATTR_KPARAM_INFO
	.align		4
.L_1913:
        /*0038*/ 	.byte	0x04, 0x17
        /*003a*/ 	.short	(.L_1915 - .L_1914)
.L_1914:
        /*003c*/ 	.word	0x00000000
        /*0040*/ 	.short	0x0005
        /*0042*/ 	.short	0x0028
        /*0044*/ 	.byte	0x00, 0xf0, 0x11, 0x00


	//----- nvinfo : EIATTR_KPARAM_INFO
	.align		4
.L_1915:
        /*0048*/ 	.byte	0x04, 0x17
        /*004a*/ 	.short	(.L_1917 - .L_1916)
.L_1916:
        /*004c*/ 	.word	0x00000000
        /*0050*/ 	.short	0x0004
        /*0052*/ 	.short	0x0020
        /*0054*/ 	.byte	0x00, 0xf0, 0x21, 0x00


	//----- nvinfo : EIATTR_KPARAM_INFO
	.align		4
.L_1917:
        /*0058*/ 	.byte	0x04, 0x17
        /*005a*/ 	.short	(.L_1919 - .L_1918)
.L_1918:
        /*005c*/ 	.word	0x00000000
        /*0060*/ 	.short	0x0003
        /*0062*/ 	.short	0x0018
        /*0064*/ 	.byte	0x00, 0xf0, 0x21, 0x00


	//----- nvinfo : EIATTR_KPARAM_INFO
	.align		4
.L_1919:
        /*0068*/ 	.byte	0x04, 0x17
        /*006a*/ 	.short	(.L_1921 - .L_1920)
.L_1920:
        /*006c*/ 	.word	0x00000000
        /*0070*/ 	.short	0x0002
        /*0072*/ 	.short	0x0010
        /*0074*/ 	.byte	0x00, 0xf0, 0x21, 0x00


	//----- nvinfo : EIATTR_KPARAM_INFO
	.align		4
.L_1921:
        /*0078*/ 	.byte	0x04, 0x17
        /*007a*/ 	.short	(.L_1923 - .L_1922)
.L_1922:
        /*007c*/ 	.word	0x00000000
        /*0080*/ 	.short	0x0001
        /*0082*/ 	.short	0x0008
        /*0084*/ 	.byte	0x00, 0xf0, 0x21, 0x00


	//----- nvinfo : EIATTR_KPARAM_INFO
	.align		4
.L_1923:
        /*0088*/ 	.byte	0x04, 0x17
        /*008a*/ 	.short	(.L_1925 - .L_1924)
.L_1924:
        /*008c*/ 	.word	0x00000000
        /*0090*/ 	.short	0x0000
        /*0092*/ 	.short	0x0000
        /*0094*/ 	.byte	0x00, 0xf0, 0x21, 0x00


	//----- nvinfo : EIATTR_SPARSE_MMA_MASK
	.align		4
.L_1925:
        /*0098*/ 	.byte	0x03, 0x50
        /*009a*/ 	.short	0x0000


	//----- nvinfo : EIATTR_MAXREG_COUNT
	.align		4
        /*009c*/ 	.byte	0x03, 0x1b
        /*009e*/ 	.short	0x00ff


	//----- nvinfo : EIATTR_MERCURY_ISA_VERSION
	.align		4
        /*00a0*/ 	.byte	0x03, 0x5f
        /*00a2*/ 	.short	0x0101


	//----- nvinfo : EIATTR_EXIT_INSTR_OFFSETS
	.align		4
        /*00a4*/ 	.byte	0x04, 0x1c
        /*00a6*/ 	.short	(.L_1927 - .L_1926)


	//   ....[0]....
.L_1926:
        /*00a8*/ 	.word	0x000000a0


	//   ....[1]....
        /*00ac*/ 	.word	0x00000330


	//   ....[2]....
        /*00b0*/ 	.word	0x00000470


	//----- nvinfo : EIATTR_CRS_STACK_SIZE
	.align		4
.L_1927:
        /*00b4*/ 	.byte	0x04, 0x1e
        /*00b6*/ 	.short	(.L_1929 - .L_1928)
.L_1928:
        /*00b8*/ 	.word	0x00000000


	//----- nvinfo : EIATTR_CBANK_PARAM_SIZE
	.align		4
.L_1929:
        /*00bc*/ 	.byte	0x03, 0x19
        /*00be*/ 	.short	0x0035


	//----- nvinfo : EIATTR_PARAM_CBANK
	.align		4
        /*00c0*/ 	.byte	0x04, 0x0a
        /*00c2*/ 	.short	(.L_1931 - .L_1930)
	.align		4
.L_1930:
        /*00c4*/ 	.word	index@(.nv.constant0._ZN4vllm3moe35count_and_sort_expert_tokens_kernelIhEEvPKT_PiS5_S5_miiib)
        /*00c8*/ 	.short	0x0210
        /*00ca*/ 	.short	0x0035


	//----- nvinfo : EIATTR_SW_WAR
	.align		4
.L_1931:
        /*00cc*/ 	.byte	0x04, 0x36
        /*00ce*/ 	.short	(.L_1933 - .L_1932)
.L_1932:
        /*00d0*/ 	.word	0x00000008
.L_1933:


//--------------------- .nv.info._ZN4vllm3moe27moe_align_block_size_kernelIhEEvPKT_PiS5_S5_S5_iiiimS5_iib --------------------------
	.section	.nv.info._ZN4vllm3moe27moe_align_block_size_kernelIhEEvPKT_PiS5_S5_S5_iiiimS5_iib,"",@"SHT_CUDA_INFO"
	.sectionflags	@""
	.align	4


	//----- nvinfo : EIATTR_CUDA_API_VERSION
	.align		4
        /*0000*/ 	.byte	0x04, 0x37
        /*0002*/ 	.short	(.L_1935 - .L_1934)
.L_1934:
        /*0004*/ 	.word	0x00000082


	//----- nvinfo : EIATTR_KPARAM_INFO
	.align		4
.L_1935:
        /*0008*/ 	.byte	0x04, 0x17
        /*000a*/ 	.short	(.L_1937 - .L_1936)
.L_1936:
        /*000c*/ 	.word	0x00000000
        /*0010*/ 	.short	0x000d
        /*0012*/ 	.short	0x0050
        /*0014*/ 	.byte	0x00, 0xf0, 0x05, 0x00


	//----- nvinfo : EIATTR_KPARAM_INFO
	.align		4
.L_1937:
        /*0018*/ 	.byte	0x04, 0x17
        /*001a*/ 	.short	(.L_1939 - .L_1938)
.L_1938:
        /*001c*/ 	.word	0x00000000
        /*0020*/ 	.short	0x000c
        /*0022*/ 	.short	0x004c
        /*0024*/ 	.byte	0x00, 0xf0, 0x11, 0x00


	//----- nvinfo : EIATTR_KPARAM_INFO
	.align		4
.L_1939:
        /*0028*/ 	.byte	0x04, 0x17
        /*002a*/ 	.short	(.L_1941 - .L_1940)
.L_1940:
        /*002c*/ 	.word	0x00000000
        /*0030*/ 	.short	0x000b
        /*0032*/ 	.short	0x0048
        /*0034*/ 	.byte	0x00, 0xf0, 0x11, 0x00


	//----- nvinfo : EIATTR_KPARAM_INFO
	.align		4
.L_1941:
        /*0038*/ 	.byte	0x04, 0x17
        /*003a*/ 	.short	(.L_1943 - .L_1942)
.L_1942:
        /*003c*/ 	.word	0x00000000
        /*0040*/ 	.short	0x000a
        /*0042*/ 	.short	0x0040
        /*0044*/ 	.byte	0x00, 0xf0, 0x21, 0x00


	//----- nvinfo : EIATTR_KPARAM_INFO
	.align		4
.L_1943:
        /*0048*/ 	.byte	0x04, 0x17
        /*004a*/ 	.short	(.L_1945 - .L_1944)
.L_1944:
        /*004c*/ 	.word	0x00000000
        /*0050*/ 	.short	0x0009
        /*0052*/ 	.short	0x0038
        /*0054*/ 	.byte	0x00, 0xf0, 0x21, 0x00


	//----- nvinfo : EIATTR_KPARAM_INFO
	.align		4
.L_1945:
        /*0058*/ 	.byte	0x04, 0x17
        /*005a*/ 	.short	(.L_1947 - .L_1946)
.L_1946:
        /*005c*/ 	.word	0x00000000
        /*0060*/ 	.short	0x0008
        /*0062*/ 	.short	0x0034
        /*0064*/ 	.byte	0x00, 0xf0, 0x11, 0x00


	//----- nvinfo : EIATTR_KPARAM_INFO
	.align		4
.L_1947:
        /*0068*/ 	.byte	0x04, 0x17
        /*006a*/ 	.short	(.L_1949 - .L_1948)
.L_1948:
        /*006c*/ 	.word	0x00000000
        /*0070*/ 	.short	0x0007
        /*0072*/ 	.short	0x0030
        /*0074*/ 	.byte	0x00, 0xf0, 0x11, 0x00


	//----- nvinfo : EIATTR_KPARAM_INFO
	.align		4
.L_1949:
        /*0078*/ 	.byte	0x04, 0x17
        /*007a*/ 	.short	(.L_1951 - .L_1950)
.L_1950:
        /*007c*/ 	.word	0x00000000
        /*0080*/ 	.short	0x0006
        /*0082*/ 	.short	0x002c
        /*0084*/ 	.byte	0x00, 0xf0, 0x11, 0x00


	//----- nvinfo : EIATTR_KPARAM_INFO
	.align		4
.L_1951:
        /*0088*/ 	.byte	0x04, 0x17
        /*008a*/ 	.short	(.L_1953 - .L_1952)
.L_1952:
        /*008c*/ 	.word	0x00000000
        /*0090*/ 	.short	0x0005
        /*0092*/ 	.short	0x0028
        /*0094*/ 	.byte	0x00, 0xf0, 0x11, 0x00


	//----- nvinfo : EIATTR_KPARAM_INFO
	.align		4
.L_1953:
        /*0098*/ 	.byte	0x04, 0x17
        /*009a*/ 	.short	(.L_1955 - .L_1954)
.L_1954:
        /*009c*/ 	.word	0x00000000
        /*00a0*/ 	.short	0x0004
        /*00a2*/ 	.short	0x0020
        /*00a4*/ 	.byte	0x00, 0xf0, 0x21, 0x00


	//----- nvinfo : EIATTR_KPARAM_INFO
	.align		4
.L_1955:
        /*00a8*/ 	.byte	0x04, 0x17
        /*00aa*/ 	.short	(.L_1957 - .L_1956)
.L_1956:
        /*00ac*/ 	.word	0x00000000
        /*00b0*/ 	.short	0x0003
        /*00b2*/ 	.short	0x0018
        /*00b4*/ 	.byte	0x00, 0xf0, 0x21, 0x00


	//----- nvinfo : EIATTR_KPARAM_INFO
	.align		4
.L_1957:
        /*00b8*/ 	.byte	0x04, 0x17
        /*00ba*/ 	.short	(.L_1959 - .L_1958)
.L_1958:
        /*00bc*/ 	.word	0x00000000
        /*00c0*/ 	.short	0x0002
        /*00c2*/ 	.short	0x0010
        /*00c4*/ 	.byte	0x00, 0xf0, 0x21, 0x00


	//----- nvinfo : EIATTR_KPARAM_INFO
	.align		4
.L_1959:
        /*00c8*/ 	.byte	0x04, 0x17
        /*00ca*/ 	.short	(.L_1961 - .L_1960)
.L_1960:
        /*00cc*/ 	.word	0x00000000
        /*00d0*/ 	.short	0x0001
        /*00d2*/ 	.short	0x0008
        /*00d4*/ 	.byte	0x00, 0xf0, 0x21, 0x00


	//----- nvinfo : EIATTR_KPARAM_INFO
	.align		4
.L_1961:
        /*00d8*/ 	.byte	0x04, 0x17
        /*00da*/ 	.short	(.L_1963 - .L_1962)
.L_1962:
        /*00dc*/ 	.word	0x00000000
        /*00e0*/ 	.short	0x0000
        /*00e2*/ 	.short	0x0000
        /*00e4*/ 	.byte	0x00, 0xf0, 0x21, 0x00


	//----- nvinfo : EIATTR_SPARSE_MMA_MASK
	.align		4
.L_1963:
        /*00e8*/ 	.byte	0x03, 0x50
        /*00ea*/ 	.short	0x0000


	//----- nvinfo : EIATTR_MAXREG_COUNT
	.align		4
        /*00ec*/ 	.byte	0x03, 0x1b
        /*00ee*/ 	.short	0x00ff


	//----- nvinfo : EIATTR_NUM_BARRIERS
	.align		4
        /*00f0*/ 	.byte	0x02, 0x4c
        /*00f2*/ 	.byte	0x01
	.zero		1


	//----- nvinfo : EIATTR_MERCURY_ISA_VERSION
	.align		4
        /*00f4*/ 	.byte	0x03, 0x5f
        /*00f6*/ 	.short	0x0101


	//----- nvinfo : EIATTR_COOP_GROUP_MASK_REGIDS
	.align		4
        /*00f8*/ 	.byte	0x04, 0x29
        /*00fa*/ 	.short	(.L_1965 - .L_1964)


	//   ....[0]....
.L_1964:
        /*00fc*/ 	.word	0xffffffff


	//   ....[1]....
        /*0100*/ 	.word	0xffffffff


	//   ....[2]....
        /*0104*/ 	.word	0xffffffff


	//   ....[3]....
        /*0108*/ 	.word	0xffffffff


	//   ....[4]....
        /*010c*/ 	.word	0xffffffff


	//   ....[5]....
        /*0110*/ 	.word	0x05000024


	//   ....[6]....
        /*0114*/ 	.word	0x05000024


	//   ....[7]....
        /*0118*/ 	.word	0x05000024


	//   ....[8]....
        /*011c*/ 	.word	0x05000024


	//   ....[9]....
        /*0120*/ 	.word	0x05000024


	//----- nvinfo : EIATTR_COOP_GROUP_INSTR_OFFSETS
	.align		4
.L_1965:
        /*0124*/ 	.byte	0x04, 0x28
        /*0126*/ 	.short	(.L_1967 - .L_1966)


	//   ....[0]....
.L_1966:
        /*0128*/ 	.word	0x00000f30


	//   ....[1]....
        /*012c*/ 	.word	0x00000f50


	//   ....[2]....
        /*0130*/ 	.word	0x00000f70


	//   ....[3]....
        /*0134*/ 	.word	0x00000f90


	//   ....[4]....
        /*0138*/ 	.word	0x00000fb0


	//   ....[5]....
        /*013c*/ 	.word	0x000022f0


	//   ....[6]....
        /*0140*/ 	.word	0x00002360


	//   ....[7]....
        /*0144*/ 	.word	0x000023d0


	//   ....[8]....
        /*0148*/ 	.word	0x00002440


	//   ....[9]....
        /*014c*/ 	.word	0x000024b0


	//----- nvinfo : EIATTR_EXIT_INSTR_OFFSETS
	.align		4
.L_1967:
        /*0150*/ 	.byte	0x04, 0x1c
        /*0152*/ 	.short	(.L_1969 - .L_1968)


	//   ....[0]....
.L_1968:
        /*0154*/ 	.word	0x000000b0


	//   ....[1]....
        /*0158*/ 	.word	0x00000180


	//   ....[2]....
        /*015c*/ 	.word	0x000021e0


	//   ....[3]....
        /*0160*/ 	.word	0x00002290


	//----- nvinfo : EIATTR_CRS_STACK_SIZE
	.align		4
.L_1969:
        /*0164*/ 	.byte	0x04, 0x1e
        /*0166*/ 	.short	(.L_1971 - .L_1970)
.L_1970:
        /*0168*/ 	.word	0x00000000


	//----- nvinfo : EIATTR_CBANK_PARAM_SIZE
	.align		4
.L_1971:
        /*016c*/ 	.byte	0x03, 0x19
        /*016e*/ 	.short	0x0051


	//----- nvinfo : EIATTR_PARAM_CBANK
	.align		4
        /*0170*/ 	.byte	0x04, 0x0a
        /*0172*/ 	.short	(.L_1973 - .L_1972)
	.align		4
.L_1972:
        /*0174*/ 	.word	index@(.nv.constant0._ZN4vllm3moe27moe_align_block_size_kernelIhEEvPKT_PiS5_S5_S5_iiiimS5_iib)
        /*0178*/ 	.short	0x0210
        /*017a*/ 	.short	0x0051


	//----- nvinfo : EIATTR_SW_WAR
	.align		4
.L_1973:
        /*017c*/ 	.byte	0x04, 0x36
        /*017e*/ 	.short	(.L_1975 - .L_1974)
.L_1974:
        /*0180*/ 	.word	0x00000008
.L_1975:


//--------------------- .nv.info._ZN4vllm3moe46moe_align_block_size_small_batch_expert_kernelIhLi256EEEvPKT_PiS5_S5_S5_iimiib --------------------------
	.section	.nv.info._ZN4vllm3moe46moe_align_block_size_small_batch_expert_kernelIhLi256EEEvPKT_PiS5_S5_S5_iimiib,"",@"SHT_CUDA_INFO"
	.sectionflags	@""
	.align	4


	//----- nvinfo : EIATTR_CUDA_API_VERSION
	.align		4
        /*0000*/ 	.byte	0x04, 0x37
        /*0002*/ 	.short	(.L_1977 - .L_1976)
.L_1976:
        /*0004*/ 	.word	0x00000082


	//----- nvinfo : EIATTR_KPARAM_INFO
	.align		4
.L_1977:
        /*0008*/ 	.byte	0x04, 0x17
        /*000a*/ 	.short	(.L_1979 - .L_1978)
.L_1978:
        /*000c*/ 	.word	0x00000000
        /*0010*/ 	.short	0x000a
        /*0012*/ 	.short	0x0040
        /*0014*/ 	.byte	0x00, 0xf0, 0x05, 0x00


	//----- nvinfo : EIATTR_KPARAM_INFO
	.align		4
.L_1979:
        /*0018*/ 	.byte	0x04, 0x17
        /*001a*/ 	.short	(.L_1981 - .L_1980)
.L_1980:
        /*001c*/ 	.word	0x00000000
        /*0020*/ 	.short	0x0009
        /*0022*/ 	.short	0x003c
        /*0024*/ 	.byte	0x00, 0xf0, 0x11, 0x00


	//----- nvinfo : EIATTR_KPARAM_INFO
	.align		4
.L_1981:
        /*0028*/ 	.byte	0x04, 0x17
        /*002a*/ 	.short	(.L_1983 - .L_1982)
.L_1982:
        /*002c*/ 	.word	0x00000000
        /*0030*/ 	.short	0x0008
        /*0032*/ 	.short	0x0038
        /*0034*/ 	.byte	0x00, 0xf0, 0x11, 0x00


	//----- nvinfo : EIATTR_KPARAM_INFO
	.align		4
.L_1983:
        /*0038*/ 	.byte	0x04, 0x17
        /*003a*/ 	.short	(.L_1985 - .L_1984)
.L_1984:
        /*003c*/ 	.word	0x00000000
        /*0040*/ 	.short	0x0007
        /*0042*/ 	.short	0x0030
        /*0044*/ 	.byte	0x00, 0xf0, 0x21, 0x00


	//----- nvinfo : EIATTR_KPARAM_INFO
	.align		4
.L_1985:
        /*0048*/ 	.byte	0x04, 0x17
        /*004a*/ 	.short	(.L_1987 - .L_1986)
.L_1986:
        /*004c*/ 	.word	0x00000000
        /*0050*/ 	.short	0x0006
        /*0052*/ 	.short	0x002c
        /*0054*/ 	.byte	0x00, 0xf0, 0x11, 0x00


	//----- nvinfo : EIATTR_KPARAM_INFO
	.align		4
.L_1987:
        /*0058*/ 	.byte	0x04, 0x17
        /*005a*/ 	.short	(.L_1989 - .L_1988)
.L_1988:
        /*005c*/ 	.word	0x00000000
        /*0060*/ 	.short	0x0005
        /*0062*/ 	.short	0x0028
        /*0064*/ 	.byte	0x00, 0xf0, 0x11, 0x00


	//----- nvinfo : EIATTR_KPARAM_INFO
	.align		4
.L_1989:
        /*0068*/ 	.byte	0x04, 0x17
        /*006a*/ 	.short	(.L_1991 - .L_1990)
.L_1990:
        /*006c*/ 	.word	0x00000000
        /*0070*/ 	.short	0x0004
        /*0072*/ 	.short	0x0020
        /*0074*/ 	.byte	0x00, 0xf0, 0x21, 0x00


	//----- nvinfo : EIATTR_KPARAM_INFO
	.align		4
.L_1991:
        /*0078*/ 	.byte	0x04, 0x17
        /*007a*/ 	.short	(.L_1993 - .L_1992)
.L_1992:
        /*007c*/ 	.word	0x00000000
        /*0080*/ 	.short	0x0003
        /*0082*/ 	.short	0x0018
        /*0084*/ 	.byte	0x00, 0xf0, 0x21, 0x00


	//----- nvinfo : EIATTR_KPARAM_INFO
	.align		4
.L_1993:
        /*0088*/ 	.byte	0x04, 0x17
        /*008a*/ 	.short	(.L_1995 - .L_1994)
.L_1994:
        /*008c*/ 	.word	0x00000000
        /*0090*/ 	.short	0x0002
        /*0092*/ 	.short	0x0010
        /*0094*/ 	.byte	0x00, 0xf0, 0x21, 0x00


	//----- nvinfo : EIATTR_KPARAM_INFO
	.align		4
.L_1995:
        /*0098*/ 	.byte	0x04, 0x17
        /*009a*/ 	.short	(.L_1997 - .L_1996)
.L_1996:
        /*009c*/ 	.word	0x00000000
        /*00a0*/ 	.short	0x0001
        /*00a2*/ 	.short	0x0008
        /*00a4*/ 	.byte	0x00, 0xf0, 0x21, 0x00


	//----- nvinfo : EIATTR_KPARAM_INFO
	.align		4
.L_1997:
        /*00a8*/ 	.byte	0x04, 0x17
        /*00aa*/ 	.short	(.L_1999 - .L_1998)
.L_1998:
        /*00ac*/ 	.word	0x00000000
        /*00b0*/ 	.short	0x0000
        /*00b2*/ 	.short	0x0000
        /*00b4*/ 	.byte	0x00, 0xf0, 0x21, 0x00


	//----- nvinfo : EIATTR_SPARSE_MMA_MASK
	.align		4
.L_1999:
        /*00b8*/ 	.byte	0x03, 0x50
        /*00ba*/ 	.short	0x0000


	//----- nvinfo : EIATTR_MAXREG_COUNT
	.align		4
        /*00bc*/ 	.byte	0x03, 0x1b
        /*00be*/ 	.short	0x00ff


	//----- nvinfo : EIATTR_NUM_BARRIERS
	.align		4
        /*00c0*/ 	.byte	0x02, 0x4c
        /*00c2*/ 	.byte	0x01
	.zero		1


	//----- nvinfo : EIATTR_MERCURY_ISA_VERSION
	.align		4
        /*00c4*/ 	.byte	0x03, 0x5f
        /*00c6*/ 	.short	0x0101


	//----- nvinfo : EIATTR_EXIT_INSTR_OFFSETS
	.align		4
        /*00c8*/ 	.byte	0x04, 0x1c
        /*00ca*/ 	.short	(.L_2001 - .L_2000)


	//   ....[0]....
.L_2000:
        /*00cc*/ 	.word	0x00002d30


	//   ....[1]....
        /*00d0*/ 	.word	0x00002f90


	//   ....[2]....
        /*00d4*/ 	.word	0x000030c0


	//   ....[3]....
        /*00d8*/ 	.word	0x00003580


	//----- nvinfo : EIATTR_CRS_STACK_SIZE
	.align		4
.L_2001:
        /*00dc*/ 	.byte	0x04, 0x1e
        /*00de*/ 	.short	(.L_2003 - .L_2002)
.L_2002:
        /*00e0*/ 	.word	0x00000000


	//----- nvinfo : EIATTR_CBANK_PARAM_SIZE
	.align		4
.L_2003:
        /*00e4*/ 	.byte	0x03, 0x19
        /*00e6*/ 	.short	0x0041


	//----- nvinfo : EIATTR_PARAM_CBANK
	.align		4
        /*00e8*/ 	.byte	0x04, 0x0a
        /*00ea*/ 	.short	(.L_2005 - .L_2004)
	.align		4
.L_2004:
        /*00ec*/ 	.word	index@(.nv.constant0._ZN4vllm3moe46moe_align_block_size_small_batch_expert_kernelIhLi256EEEvPKT_PiS5_S5_S5_iimiib)
        /*00f0*/ 	.short	0x0210
        /*00f2*/ 	.short	0x0041


	//----- nvinfo : EIATTR_SW_WAR
	.align		4
.L_2005:
        /*00f4*/ 	.byte	0x04, 0x36
        /*00f6*/ 	.short	(.L_2007 - .L_2006)
.L_2006:
        /*00f8*/ 	.word	0x00000008
.L_2007:


//--------------------- .nv.info._ZN3cub17CUB_300001_SM_9006detail11EmptyKernelIvEEvv --------------------------
	.section	.nv.info._ZN3cub17CUB_300001_SM_9006detail11EmptyKernelIvEEvv,"",@"SHT_CUDA_INFO"
	.sectionflags	@""
	.align	4


	//----- nvinfo : EIATTR_CUDA_API_VERSION
	.align		4
        /*0000*/ 	.byte	0x04, 0x37
        /*0002*/ 	.short	(.L_2009 - .L_2008)
.L_2008:
        /*0004*/ 	.word	0x00000082


	//----- nvinfo : EIATTR_SPARSE_MMA_MASK
	.align		4
.L_2009:
        /*0008*/ 	.byte	0x03, 0x50
        /*000a*/ 	.short	0x0000


	//----- nvinfo : EIATTR_MAXREG_COUNT
	.align		4
        /*000c*/ 	.byte	0x03, 0x1b
        /*000e*/ 	.short	0x00ff


	//----- nvinfo : EIATTR_MERCURY_ISA_VERSION
	.align		4
        /*0010*/ 	.byte	0x03, 0x5f
        /*0012*/ 	.short	0x0101


	//----- nvinfo : EIATTR_EXIT_INSTR_OFFSETS
	.align		4
        /*0014*/ 	.byte	0x04, 0x1c
        /*0016*/ 	.short	(.L_2011 - .L_2010)


	//   ....[0]....
.L_2010:
        /*0018*/ 	.word	0x00000010


	//----- nvinfo : EIATTR_SW_WAR
	.align		4
.L_2011:
        /*001c*/ 	.byte	0x04, 0x36
        /*001e*/ 	.short	(.L_2013 - .L_2012)
.L_2012:
        /*0020*/ 	.word	0x00000008
.L_2013:


//--------------------- .nv.callgraph             --------------------------
	.section	.nv.callgraph,"",@"SHT_CUDA_CALLGRAPH"
	.align	4
	.sectionentsize	8
	.align		4
        /*0000*/ 	.word	0x00000000
	.align		4
        /*0004*/ 	.word	0xffffffff
	.align		4
        /*0008*/ 	.word	0x00000000
	.align		4
        /*000c*/ 	.word	0xfffffffe
	.align		4
        /*0010*/ 	.word	0x00000000
	.align		4
        /*0014*/ 	.word	0xfffffffd
	.align		4
        /*0018*/ 	.word	0x00000000
	.align		4
        /*001c*/ 	.word	0xfffffffc


//--------------------- .nv.constant4             --------------------------
	.section	.nv.constant4,"a",@progbits
	.align	8
	.align		8
.nv.constant4:
        /*0000*/ 	.dword	_ZN55_INTERNAL_9c60e064_24_moe_align_sum_kernels_cu_7672d19f4cuda3std3__45__cpo5beginE
	.align		8
        /*0008*/ 	.dword	_ZN55_INTERNAL_9c60e064_24_moe_align_sum_kernels_cu_7672d19f4cuda3std3__45__cpo3endE
	.align		8
        /*0010*/ 	.dword	_ZN55_INTERNAL_9c60e064_24_moe_align_sum_kernels_cu_7672d19f4cuda3std3__45__cpo6cbeginE
	.align		8
        /*0018*/ 	.dword	_ZN55_INTERNAL_9c60e064_24_moe_align_sum_kernels_cu_7672d19f4cuda3std3__45__cpo4cendE
	.align		8
        /*0020*/ 	.dword	_ZN55_INTERNAL_9c60e064_24_moe_align_sum_kernels_cu_7672d19f4cuda3std3__45__cpo6rbeginE
	.align		8
        /*0028*/ 	.dword	_ZN55_INTERNAL_9c60e064_24_moe_align_sum_kernels_cu_7672d19f4cuda3std3__45__cpo4rendE
	.align		8
        /*0030*/ 	.dword	_ZN55_INTERNAL_9c60e064_24_moe_align_sum_kernels_cu_7672d19f4cuda3std3__45__cpo7crbeginE
	.align		8
        /*0038*/ 	.dword	_ZN55_INTERNAL_9c60e064_24_moe_align_sum_kernels_cu_7672d19f4cuda3std3__45__cpo5crendE
	.align		8
        /*0040*/ 	.dword	_ZN55_INTERNAL_9c60e064_24_moe_align_sum_kernels_cu_7672d19f4cuda3std3__457_GLOBAL__N__9c60e064_24_moe_align_sum_kernels_cu_7672d19f6ignoreE
	.align		8
        /*0048*/ 	.dword	_ZN55_INTERNAL_9c60e064_24_moe_align_sum_kernels_cu_7672d19f4cuda3std3__419piecewise_constructE
	.align		8
        /*0050*/ 	.dword	_ZN55_INTERNAL_9c60e064_24_moe_align_sum_kernels_cu_7672d19f4cuda3std3__48in_placeE
	.align		8
        /*0058*/ 	.dword	_ZN55_INTERNAL_9c60e064_24_moe_align_sum_kernels_cu_7672d19f4cuda3std3__420unreachable_sentinelE
	.align		8
        /*0060*/ 	.dword	_ZN55_INTERNAL_9c60e064_24_moe_align_sum_kernels_cu_7672d19f4cuda3std3__47nulloptE
	.align		8
        /*0068*/ 	.dword	_ZN55_INTERNAL_9c60e064_24_moe_align_sum_kernels_cu_7672d19f4cuda3std3__48unexpectE
	.align		8
        /*0070*/ 	.dword	_ZN55_INTERNAL_9c60e064_24_moe_align_sum_kernels_cu_7672d19f4cuda3std6ranges3__45__cpo4swapE
	.align		8
        /*0078*/ 	.dword	_ZN55_INTERNAL_9c60e064_24_moe_align_sum_kernels_cu_7672d19f4cuda3std6ranges3__45__cpo9iter_moveE
	.align		8
        /*0080*/ 	.dword	_ZN55_INTERNAL_9c60e064_24_moe_align_sum_kernels_cu_7672d19f4cuda3std6ranges3__45__cpo5beginE
	.align		8
        /*0088*/ 	.dword	_ZN55_INTERNAL_9c60e064_24_moe_align_sum_kernels_cu_7672d19f4cuda3std6ranges3__45__cpo3endE
	.align		8
        /*0090*/ 	.dword	_ZN55_INTERNAL_9c60e064_24_moe_align_sum_kernels_cu_7672d19f4cuda3std6ranges3__45__cpo6cbeginE
	.align		8
        /*0098*/ 	.dword	_ZN55_INTERNAL_9c60e064_24_moe_align_sum_kernels_cu_7672d19f4cuda3std6ranges3__45__cpo4cendE
	.align		8
        /*00a0*/ 	.dword	_ZN55_INTERNAL_9c60e064_24_moe_align_sum_kernels_cu_7672d19f4cuda3std6ranges3__45__cpo7advanceE
	.align		8
        /*00a8*/ 	.dword	_ZN55_INTERNAL_9c60e064_24_moe_align_sum_kernels_cu_7672d19f4cuda3std6ranges3__45__cpo9iter_swapE
	.align		8
        /*00b0*/ 	.dword	_ZN55_INTERNAL_9c60e064_24_moe_align_sum_kernels_cu_7672d19f4cuda3std6ranges3__45__cpo4nextE
	.align		8
        /*00b8*/ 	.dword	_ZN55_INTERNAL_9c60e064_24_moe_align_sum_kernels_cu_7672d19f4cuda3std6ranges3__45__cpo4prevE
	.align		8
        /*00c0*/ 	.dword	_ZN55_INTERNAL_9c60e064_24_moe_align_sum_kernels_cu_7672d19f4cuda3std6ranges3__45__cpo4dataE
	.align		8
        /*00c8*/ 	.dword	_ZN55_INTERNAL_9c60e064_24_moe_align_sum_kernels_cu_7672d19f4cuda3std6ranges3__45__cpo5cdataE
	.align		8
        /*00d0*/ 	.dword	_ZN55_INTERNAL_9c60e064_24_moe_align_sum_kernels_cu_7672d19f4cuda3std6ranges3__45__cpo4sizeE
	.align		8
        /*00d8*/ 	.dword	_ZN55_INTERNAL_9c60e064_24_moe_align_sum_kernels_cu_7672d19f4cuda3std6ranges3__45__cpo5ssizeE
	.align		8
        /*00e0*/ 	.dword	_ZN55_INTERNAL_9c60e064_24_moe_align_sum_kernels_cu_7672d19f4cuda3std6ranges3__45__cpo8distanceE
	.align		8
        /*00e8*/ 	.dword	_ZN55_INTERNAL_9c60e064_24_moe_align_sum_kernels_cu_7672d19f6thrust23THRUST_300001_SM_900_NS6system6detail10sequential3seqE
	.align		8
        /*00f0*/ 	.dword	_ZN55_INTERNAL_9c60e064_24_moe_align_sum_kernels_cu_7672d19f6thrust23THRUST_300001_SM_900_NS12placeholders2_1E
	.align		8
        /*00f8*/ 	.dword	_ZN55_INTERNAL_9c60e064_24_moe_align_sum_kernels_cu_7672d19f6thrust23THRUST_300001_SM_900_NS12placeholders2_2E
	.align		8
        /*0100*/ 	.dword	_ZN55_INTERNAL_9c60e064_24_moe_align_sum_kernels_cu_7672d19f6thrust23THRUST_300001_SM_900_NS12placeholders2_3E
	.align		8
        /*0108*/ 	.dword	_ZN55_INTERNAL_9c60e064_24_moe_align_sum_kernels_cu_7672d19f6thrust23THRUST_300001_SM_900_NS12placeholders2_4E
	.align		8
        /*0110*/ 	.dword	_ZN55_INTERNAL_9c60e064_24_moe_align_sum_kernels_cu_7672d19f6thrust23THRUST_300001_SM_900_NS12placeholders2_5E
	.align		8
        /*0118*/ 	.dword	_ZN55_INTERNAL_9c60e064_24_moe_align_sum_kernels_cu_7672d19f6thrust23THRUST_300001_SM_900_NS12placeholders2_6E
	.align		8
        /*0120*/ 	.dword	_ZN55_INTERNAL_9c60e064_24_moe_align_sum_kernels_cu_7672d19f6thrust23THRUST_300001_SM_900_NS12placeholders2_7E
	.align		8
        /*0128*/ 	.dword	_ZN55_INTERNAL_9c60e064_24_moe_align_sum_kernels_cu_7672d19f6thrust23THRUST_300001_SM_900_NS12placeholders2_8E
	.align		8
        /*0130*/ 	.dword	_ZN55_INTERNAL_9c60e064_24_moe_align_sum_kernels_cu_7672d19f6thrust23THRUST_300001_SM_900_NS12placeholders2_9E
	.align		8
        /*0138*/ 	.dword	_ZN55_INTERNAL_9c60e064_24_moe_align_sum_kernels_cu_7672d19f6thrust23THRUST_300001_SM_900_NS12placeholders3_10E


//--------------------- .text._ZN4vllm3moe28batched_moe_align_block_size35batched_moe_align_block_size_kernelEiiiPKiPiS4_S4_ --------------------------
	.section	.text._ZN4vllm3moe28batched_moe_align_block_size35batched_moe_align_block_size_kernelEiiiPKiPiS4_S4_,"ax",@progbits
	.align	128
        .global         _ZN4vllm3moe28batched_moe_align_block_size35batched_moe_align_block_size_kernelEiiiPKiPiS4_S4_
        .type           _ZN4vllm3moe28batched_moe_align_block_size35batched_moe_align_block_size_kernelEiiiPKiPiS4_S4_,@function
        .size           _ZN4vllm3moe28batched_moe_align_block_size35batched_moe_align_block_size_kernelEiiiPKiPiS4_S4_,(.L_x_1603 - _ZN4vllm3moe28batched_moe_align_block_size35batched_moe_align_block_size_kernelEiiiPKiPiS4_S4_)
        .other          _ZN4vllm3moe28batched_moe_align_block_size35batched_moe_align_block_size_kernelEiiiPKiPiS4_S4_,@"STO_CUDA_ENTRY STV_DEFAULT"
_ZN4vllm3moe28batched_moe_align_block_size35batched_moe_align_block_size_kernelEiiiPKiPiS4_S4_:
.text._ZN4vllm3moe28batched_moe_align_block_size35batched_moe_align_block_size_kernelEiiiPKiPiS4_S4_:
[----:B------:R-:W-:Y:S08]  /*0000*/  LDC R1, c[0x0][0x28] ;  /* 0x00000a00ff017b82 */ /* 0x000ff00000000800 */
[----:B------:R-:W0:Y:S01]  /*0010*/  LDC R10, c[0x0][0x218] ;  /* 0x00008600ff0a7b82 */ /* 0x000e220000000800 */
[----:B------:R-:W-:Y:S01]  /*0020*/  ULDC UR8, c[0x0][0x210] ;  /* 0x0000840000087ab9 */ /* 0x000fe20000000800 */
[----:B------:R-:W-:Y:S01]  /*0030*/  ULDC UR4, c[0x0][0xc] ;  /* 0x0000030000047ab9 */ /* 0x000fe20000000800 */
[----:B------:R-:W-:Y:S01]  /*0040*/  ULDC UR5, c[0x0][0x0] ;  /* 0x0000000000057ab9 */ /* 0x000fe20000000800 */
[----:B------:R-:W-:Y:S01]  /*0050*/  ULDC.64 UR6, c[0x0][0x208] ;  /* 0x0000820000067ab9 */ /* 0x000fe20000000a00 */
[----:B------:R-:W-:Y:S01]  /*0060*/  UIMAD UR4, UR4, UR5, URZ ;  /* 0x00000005040472a4 */ /* 0x000fe2000f8e023f */
[----:B------:R-:W-:Y:S02]  /*0070*/  BSSY B0, `(.L_x_0) ;  /* 0x0000031000007945 */ /* 0x000fe40003800000 */
[----:B------:R-:W1:Y:S01]  /*0080*/  LDC R9, c[0x0][0x214] ;  /* 0x00008500ff097b82 */ /* 0x000e620000000800 */
[----:B0-----:R-:W-:-:S02]  /*0090*/  IABS R0, R10 ;  /* 0x0000000a00007213 */ /* 0x001fc40000000000 */
[----:B------:R-:W-:Y:S02]  /*00a0*/  LOP3.LUT R8, RZ, R10, RZ, 0x33, !PT ;  /* 0x0000000aff087212 */ /* 0x000fe400078e33ff */
[----:B------:R-:W0:Y:S01]  /*00b0*/  I2F.RP R5, R0 ;  /* 0x0000000000057306 */ /* 0x000e220000209400 */
[----:B-1----:R-:W-:-:S07]  /*00c0*/  IADD3 R4, R9, -0x1, R10 ;  /* 0xffffffff09047810 */ /* 0x002fce0007ffe00a */
[----:B0-----:R-:W0:Y:S02]  /*00d0*/  MUFU.RCP R5, R5 ;  /* 0x0000000500057308 */ /* 0x001e240000001000 */
[----:B0-----:R-:W-:Y:S01]  /*00e0*/  VIADD R2, R5, 0xffffffe ;  /* 0x0ffffffe05027836 */ /* 0x001fe20000000000 */
[----:B------:R-:W-:Y:S02]  /*00f0*/  IABS R5, R4 ;  /* 0x0000000400057213 */ /* 0x000fe40000000000 */
[----:B------:R-:W-:-:S03]  /*0100*/  LOP3.LUT R4, R4, R10, RZ, 0x3c, !PT ;  /* 0x0000000a04047212 */ /* 0x000fc600078e3cff */
[----:B------:R0:W1:Y:S01]  /*0110*/  F2I.FTZ.U32.TRUNC.NTZ R3, R2 ;  /* 0x0000000200037305 */ /* 0x000062000021f000 */
[----:B------:R-:W-:Y:S01]  /*0120*/  ISETP.GE.AND P2, PT, R4, RZ, PT ;  /* 0x000000ff0400720c */ /* 0x000fe20003f46270 */
[----:B0-----:R-:W-:Y:S02]  /*0130*/  IMAD.MOV.U32 R2, RZ, RZ, RZ ;  /* 0x000000ffff027224 */ /* 0x001fe400078e00ff */
[----:B-1----:R-:W-:-:S04]  /*0140*/  IMAD.MOV R7, RZ, RZ, -R3 ;  /* 0x000000ffff077224 */ /* 0x002fc800078e0a03 */
[----:B------:R-:W-:-:S04]  /*0150*/  IMAD R7, R7, R0, RZ ;  /* 0x0000000007077224 */ /* 0x000fc800078e02ff */
[----:B------:R-:W-:-:S06]  /*0160*/  IMAD.HI.U32 R7, R3, R7, R2 ;  /* 0x0000000703077227 */ /* 0x000fcc00078e0002 */
[----:B------:R-:W-:-:S04]  /*0170*/  IMAD.HI.U32 R3, R7, R5, RZ ;  /* 0x0000000507037227 */ /* 0x000fc800078e00ff */
[----:B------:R-:W-:-:S04]  /*0180*/  IMAD.MOV R6, RZ, RZ, -R3 ;  /* 0x000000ffff067224 */ /* 0x000fc800078e0a03 */
[C---:B------:R-:W-:Y:S02]  /*0190*/  IMAD R5, R0.reuse, R6, R5 ;  /* 0x0000000600057224 */ /* 0x040fe400078e0205 */
[----:B------:R-:W0:Y:S03]  /*01a0*/  S2R R6, SR_TID.X ;  /* 0x0000000000067919 */ /* 0x000e260000002100 */
[----:B------:R-:W-:-:S13]  /*01b0*/  ISETP.GT.U32.AND P1, PT, R0, R5, PT ;  /* 0x000000050000720c */ /* 0x000fda0003f24070 */
[----:B------:R-:W-:Y:S02]  /*01c0*/  @!P1 IMAD.IADD R5, R5, 0x1, -R0 ;  /* 0x0000000105059824 */ /* 0x000fe400078e0a00 */
[----:B------:R-:W-:Y:S01]  /*01d0*/  @!P1 VIADD R3, R3, 0x1 ;  /* 0x0000000103039836 */ /* 0x000fe20000000000 */
[----:B------:R-:W-:Y:S02]  /*01e0*/  ISETP.NE.AND P1, PT, R10, RZ, PT ;  /* 0x000000ff0a00720c */ /* 0x000fe40003f25270 */
[----:B------:R-:W-:-:S13]  /*01f0*/  ISETP.GE.U32.AND P0, PT, R5, R0, PT ;  /* 0x000000000500720c */ /* 0x000fda0003f06070 */
[----:B------:R-:W-:-:S04]  /*0200*/  @P0 VIADD R3, R3, 0x1 ;  /* 0x0000000103030836 */ /* 0x000fc80000000000 */
[----:B------:R-:W-:-:S05]  /*0210*/  @!P2 IMAD.MOV R3, RZ, RZ, -R3 ;  /* 0x000000ffff03a224 */ /* 0x000fca00078e0a03 */
[----:B------:R-:W-:-:S05]  /*0220*/  SEL R3, R8, R3, !P1 ;  /* 0x0000000308037207 */ /* 0x000fca0004800000 */
[----:B------:R-:W-:-:S04]  /*0230*/  IMAD R11, R3, UR8, RZ ;  /* 0x00000008030b7c24 */ /* 0x000fc8000f8e02ff */
[----:B------:R-:W-:Y:S01]  /*0240*/  IMAD R15, R11, R10, RZ ;  /* 0x0000000a0b0f7224 */ /* 0x000fe200078e02ff */
[C---:B0-----:R-:W-:Y:S02]  /*0250*/  ISETP.GE.U32.AND P0, PT, R6.reuse, R11, PT ;  /* 0x0000000b0600720c */ /* 0x041fe40003f06070 */
[----:B------:R-:W-:Y:S02]  /*0260*/  SHF.R.S32.HI R16, RZ, 0x1f, R11 ;  /* 0x0000001fff107819 */ /* 0x000fe4000001140b */
[----:B------:R-:W-:Y:S02]  /*0270*/  ISETP.GE.U32.AND P2, PT, R6, R15, PT ;  /* 0x0000000f0600720c */ /* 0x000fe40003f46070 */
[----:B------:R-:W-:Y:S02]  /*0280*/  SHF.R.S32.HI R14, RZ, 0x1f, R15 ;  /* 0x0000001fff0e7819 */ /* 0x000fe4000001140f */
[----:B------:R-:W-:Y:S02]  /*0290*/  ISETP.GE.U32.AND.EX P0, PT, RZ, R16, PT, P0 ;  /* 0x00000010ff00720c */ /* 0x000fe40003f06100 */
[----:B------:R-:W-:-:S13]  /*02a0*/  ISETP.GE.U32.AND.EX P2, PT, RZ, R14, PT, P2 ;  /* 0x0000000eff00720c */ /* 0x000fda0003f46120 */
[----:B------:R-:W-:Y:S05]  /*02b0*/  @P2 BRA `(.L_x_1) ;  /* 0x0000000000302947 */ /* 0x000fea0003800000 */
[----:B------:R-:W0:Y:S01]  /*02c0*/  LDC.64 R12, c[0x0][0x228] ;  /* 0x00008a00ff0c7b82 */ /* 0x000e220000000a00 */
[----:B------:R-:W-:Y:S02]  /*02d0*/  IMAD R5, R9, UR8, RZ ;  /* 0x0000000809057c24 */ /* 0x000fe4000f8e02ff */
[----:B------:R-:W-:Y:S02]  /*02e0*/  IMAD.MOV.U32 R4, RZ, RZ, R6 ;  /* 0x000000ffff047224 */ /* 0x000fe400078e0006 */
[----:B------:R-:W-:-:S07]  /*02f0*/  IMAD.MOV.U32 R9, RZ, RZ, RZ ;  /* 0x000000ffff097224 */ /* 0x000fce00078e00ff */
.L_x_2:
[----:B0-----:R-:W-:-:S04]  /*0300*/  LEA R2, P2, R4, R12, 0x2 ;  /* 0x0000000c04027211 */ /* 0x001fc800078410ff */
[C---:B------:R-:W-:Y:S02]  /*0310*/  LEA.HI.X R3, R4.reuse, R13, R9, 0x2, P2 ;  /* 0x0000000d04037211 */ /* 0x040fe400010f1409 */
[----:B------:R-:W-:-:S03]  /*0320*/  IADD3 R4, P2, R4, UR4, RZ ;  /* 0x0000000404047c10 */ /* 0x000fc6000ff5e0ff */
[----:B------:R1:W-:Y:S02]  /*0330*/  STG.E desc[UR6][R2.64], R5 ;  /* 0x0000000502007986 */ /* 0x0003e4000c101906 */
[----:B------:R-:W-:Y:S01]  /*0340*/  IMAD.X R9, RZ, RZ, R9, P2 ;  /* 0x000000ffff097224 */ /* 0x000fe200010e0609 */
[----:B------:R-:W-:-:S04]  /*0350*/  ISETP.GE.U32.AND P2, PT, R4, R15, PT ;  /* 0x0000000f0400720c */ /* 0x000fc80003f46070 */
[----:B------:R-:W-:-:S13]  /*0360*/  ISETP.GE.U32.AND.EX P2, PT, R9, R14, PT, P2 ;  /* 0x0000000e0900720c */ /* 0x000fda0003f46120 */
[----:B-1----:R-:W-:Y:S05]  /*0370*/  @!P2 BRA `(.L_x_2) ;  /* 0xfffffffc00e0a947 */ /* 0x002fea000383ffff */
.L_x_1:
[----:B------:R-:W-:Y:S05]  /*0380*/  BSYNC B0 ;  /* 0x0000000000007941 */ /* 0x000fea0003800000 */
.L_x_0:
[----:B------:R-:W-:Y:S04]  /*0390*/  BSSY B0, `(.L_x_3) ;  /* 0x000000e000007945 */ /* 0x000fe80003800000 */
[----:B------:R-:W-:Y:S05]  /*03a0*/  @P0 BRA `(.L_x_4) ;  /* 0x0000000000300947 */ /* 0x000fea0003800000 */
[----:B------:R-:W0:Y:S01]  /*03b0*/  LDC.64 R12, c[0x0][0x230] ;  /* 0x00008c00ff0c7b82 */ /* 0x000e220000000a00 */
[----:B------:R-:W-:Y:S02]  /*03c0*/  IMAD.MOV.U32 R4, RZ, RZ, R6 ;  /* 0x000000ffff047224 */ /* 0x000fe400078e0006 */
[----:B------:R-:W-:Y:S02]  /*03d0*/  IMAD.MOV.U32 R5, RZ, RZ, RZ ;  /* 0x000000ffff057224 */ /* 0x000fe400078e00ff */
[----:B------:R-:W-:-:S07]  /*03e0*/  IMAD.MOV.U32 R9, RZ, RZ, -0x1 ;  /* 0xffffffffff097424 */ /* 0x000fce00078e00ff */
.L_x_5:
        /* <DEDUP_REMOVED lines=8> */
.L_x_4:
[----:B------:R-:W-:Y:S05]  /*0470*/  BSYNC B0 ;  /* 0x0000000000007941 */ /* 0x000fea0003800000 */
.L_x_3:
[----:B------:R-:W-:Y:S02]  /*0480*/  USHF.R.S32.HI UR4, URZ, 0x1f, UR8 ;  /* 0x0000001f3f047899 */ /* 0x000fe40008011408 */
[----:B------:R-:W-:Y:S01]  /*0490*/  ISETP.GE.U32.AND P0, PT, R6, UR8, PT ;  /* 0x0000000806007c0c */ /* 0x000fe2000bf06070 */
[----:B------:R-:W-:Y:S01]  /*04a0*/  BSSY B0, `(.L_x_6) ;  /* 0x0000008000007945 */ /* 0x000fe20003800000 */
[----:B------:R-:W-:Y:S02]  /*04b0*/  IMAD.MOV.U32 R5, RZ, RZ, RZ ;  /* 0x000000ffff057224 */ /* 0x000fe400078e00ff */
[----:B------:R-:W-:-:S13]  /*04c0*/  ISETP.GE.U32.AND.EX P0, PT, RZ, UR4, PT, P0 ;  /* 0x00000004ff007c0c */ /* 0x000fda000bf06100 */
[----:B------:R-:W-:Y:S05]  /*04d0*/  @P0 BRA `(.L_x_7) ;  /* 0x0000000000100947 */ /* 0x000fea0003800000 */
[----:B------:R-:W-:Y:S02]  /*04e0*/  ULDC.64 UR4, c[0x0][0x220] ;  /* 0x0000880000047ab9 */ /* 0x000fe40000000a00 */
[----:B------:R-:W-:-:S04]  /*04f0*/  LEA R2, P2, R6, UR4, 0x2 ;  /* 0x0000000406027c11 */ /* 0x000fc8000f8410ff */
[----:B------:R-:W-:-:S05]  /*0500*/  LEA.HI.X R3, R6, UR5, RZ, 0x2, P2 ;  /* 0x0000000506037c11 */ /* 0x000fca00090f14ff */
[----:B------:R0:W5:Y:S04]  /*0510*/  LDG.E.CONSTANT R5, desc[UR6][R2.64] ;  /* 0x0000000602057981 */ /* 0x000168000c1e9900 */
.L_x_7:
[----:B------:R-:W-:Y:S05]  /*0520*/  BSYNC B0 ;  /* 0x0000000000007941 */ /* 0x000fea0003800000 */
.L_x_6:
[----:B-----5:R-:W-:Y:S01]  /*0530*/  IADD3 R11, R5, -0x1, R10 ;  /* 0xffffffff050b7810 */ /* 0x020fe20007ffe00a */
[----:B------:R-:W1:Y:S03]  /*0540*/  S2R R9, SR_CgaCtaId ;  /* 0x0000000000097919 */ /* 0x000e660000008800 */
[----:B0-----:R-:W-:Y:S02]  /*0550*/  IABS R3, R11 ;  /* 0x0000000b00037213 */ /* 0x001fe40000000000 */
[----:B------:R-:W-:-:S03]  /*0560*/  ISETP.GE.AND P4, PT, R11, RZ, PT ;  /* 0x000000ff0b00720c */ /* 0x000fc60003f86270 */
[----:B------:R-:W-:-:S04]  /*0570*/  IMAD.HI.U32 R4, R7, R3, RZ ;  /* 0x0000000307047227 */ /* 0x000fc800078e00ff */
[----:B------:R-:W-:-:S04]  /*0580*/  IMAD.MOV R2, RZ, RZ, -R4 ;  /* 0x000000ffff027224 */ /* 0x000fc800078e0a04 */
[----:B------:R-:W-:-:S05]  /*0590*/  IMAD R3, R0, R2, R3 ;  /* 0x0000000200037224 */ /* 0x000fca00078e0203 */
[----:B------:R-:W-:-:S13]  /*05a0*/  ISETP.GT.U32.AND P3, PT, R0, R3, PT ;  /* 0x000000030000720c */ /* 0x000fda0003f64070 */
[----:B------:R-:W-:-:S05]  /*05b0*/  @!P3 IMAD.IADD R3, R3, 0x1, -R0 ;  /* 0x000000010303b824 */ /* 0x000fca00078e0a00 */
[----:B------:R-:W-:Y:S01]  /*05c0*/  ISETP.GT.U32.AND P2, PT, R0, R3, PT ;  /* 0x000000030000720c */ /* 0x000fe20003f44070 */
[----:B------:R-:W-:-:S05]  /*05d0*/  IMAD.IADD R0, R3, 0x1, -R0 ;  /* 0x0000000103007824 */ /* 0x000fca00078e0a00 */
[----:B------:R-:W-:Y:S02]  /*05e0*/  SEL R7, R0, R3, !P2 ;  /* 0x0000000300077207 */ /* 0x000fe40005000000 */
[----:B------:R-:W-:Y:S02]  /*05f0*/  MOV R0, 0x400 ;  /* 0x0000040000007802 */ /* 0x000fe40000000f00 */
[C---:B------:R-:W-:Y:S01]  /*0600*/  ISETP.GT.U32.AND P2, PT, R6.reuse, 0x1f, PT ;  /* 0x0000001f0600780c */ /* 0x040fe20003f44070 */
[----:B------:R-:W-:Y:S01]  /*0610*/  @!P4 IMAD.MOV R7, RZ, RZ, -R7 ;  /* 0x000000ffff07c224 */ /* 0x000fe200078e0a07 */
[----:B-1----:R-:W-:Y:S02]  /*0620*/  LEA R9, R9, R0, 0x18 ;  /* 0x0000000009097211 */ /* 0x002fe400078ec0ff */
[----:B------:R-:W-:Y:S02]  /*0630*/  LEA.HI R0, R6, R6, RZ, 0x1b ;  /* 0x0000000606007211 */ /* 0x000fe400078fd8ff */
[----:B------:R-:W-:-:S03]  /*0640*/  SEL R2, R8, R7, !P1 ;  /* 0x0000000708027207 */ /* 0x000fc60004800000 */
[----:B------:R-:W-:Y:S02]  /*0650*/  IMAD R7, R0, 0x4, R9 ;  /* 0x0000000400077824 */ /* 0x000fe400078e0209 */
[----:B------:R-:W-:-:S05]  /*0660*/  IMAD.IADD R2, R11, 0x1, -R2 ;  /* 0x000000010b027824 */ /* 0x000fca00078e0a02 */
[----:B------:R0:W-:Y:S01]  /*0670*/  STS [R7+0x10], R2 ;  /* 0x0000100207007388 */ /* 0x0001e20000000800 */
[----:B------:R-:W-:Y:S06]  /*0680*/  BAR.SYNC.DEFER_BLOCKING 0x0 ;  /* 0x0000000000007b1d */ /* 0x000fec0000010000 */
[----:B------:R-:W-:Y:S05]  /*0690*/  @P2 BRA `(.L_x_8) ;  /* 0x0000000400f42947 */ /* 0x000fea0003800000 */
[----:B------:R-:W-:Y:S01]  /*06a0*/  IMAD R0, R6, 0x84, R9 ;  /* 0x0000008406007824 */ /* 0x000fe200078e0209 */
[----:B------:R-:W-:-:S04]  /*06b0*/  UMOV UR4, 0xffffffff ;  /* 0xffffffff00047882 */ /* 0x000fc80000000000 */
[----:B------:R-:W-:Y:S04]  /*06c0*/  LDS R33, [R0+0x14] ;  /* 0x0000140000217984 */ /* 0x000fe80000000800 */
[----:B------:R-:W-:Y:S04]  /*06d0*/  LDS R36, [R0+0x10] ;  /* 0x0000100000247984 */ /* 0x000fe80000000800 */
[----:B------:R-:W1:Y:S04]  /*06e0*/  LDS R34, [R0+0x18] ;  /* 0x0000180000227984 */ /* 0x000e680000000800 */
[----:B------:R-:W-:Y:S04]  /*06f0*/  LDS R37, [R0+0x1c] ;  /* 0x00001c0000257984 */ /* 0x000fe80000000800 */
[----:B------:R-:W2:Y:S04]  /*0700*/  LDS R32, [R0+0x20] ;  /* 0x0000200000207984 */ /* 0x000ea80000000800 */
[----:B------:R-:W-:Y:S04]  /*0710*/  LDS R41, [R0+0x24] ;  /* 0x0000240000297984 */ /* 0x000fe80000000800 */
[----:B------:R-:W3:Y:S04]  /*0720*/  LDS R30, [R0+0x28] ;  /* 0x00002800001e7984 */ /* 0x000ee80000000800 */
[----:B------:R-:W-:Y:S04]  /*0730*/  LDS R45, [R0+0x2c] ;  /* 0x00002c00002d7984 */ /* 0x000fe80000000800 */
[----:B------:R-:W4:Y:S04]  /*0740*/  LDS R28, [R0+0x30] ;  /* 0x00003000001c7984 */ /* 0x000f280000000800 */
[----:B------:R-:W-:Y:S04]  /*0750*/  LDS R31, [R0+0x34] ;  /* 0x00003400001f7984 */ /* 0x000fe80000000800 */
[----:B------:R-:W5:Y:S04]  /*0760*/  LDS R6, [R0+0x38] ;  /* 0x0000380000067984 */ /* 0x000f680000000800 */
[----:B0-----:R-:W-:Y:S04]  /*0770*/  LDS R7, [R0+0x3c] ;  /* 0x00003c0000077984 */ /* 0x001fe80000000800 */
[----:B------:R-:W0:Y:S01]  /*0780*/  LDS R8, [R0+0x40] ;  /* 0x0000400000087984 */ /* 0x000e220000000800 */
[----:B-1----:R-:W-:-:S03]  /*0790*/  IADD3 R21, R34, R33, R36 ;  /* 0x0000002122157210 */ /* 0x002fc60007ffe024 */
[----:B------:R-:W-:Y:S04]  /*07a0*/  LDS R9, [R0+0x44] ;  /* 0x0000440000097984 */ /* 0x000fe80000000800 */
[----:B------:R-:W1:Y:S01]  /*07b0*/  LDS R10, [R0+0x48] ;  /* 0x00004800000a7984 */ /* 0x000e620000000800 */
[----:B--2---:R-:W-:-:S03]  /*07c0*/  IADD3 R23, R32, R21, R37 ;  /* 0x0000001520177210 */ /* 0x004fc60007ffe025 */
[----:B------:R-:W-:Y:S04]  /*07d0*/  LDS R11, [R0+0x4c] ;  /* 0x00004c00000b7984 */ /* 0x000fe80000000800 */
[----:B------:R-:W2:Y:S01]  /*07e0*/  LDS R12, [R0+0x50] ;  /* 0x00005000000c7984 */ /* 0x000ea20000000800 */
[----:B---3--:R-:W-:-:S03]  /*07f0*/  IADD3 R25, R30, R23, R41 ;  /* 0x000000171e197210 */ /* 0x008fc60007ffe029 */
[----:B------:R-:W-:Y:S04]  /*0800*/  LDS R13, [R0+0x54] ;  /* 0x00005400000d7984 */ /* 0x000fe80000000800 */
[----:B------:R-:W3:Y:S01]  /*0810*/  LDS R14, [R0+0x58] ;  /* 0x00005800000e7984 */ /* 0x000ee20000000800 */
[----:B----4-:R-:W-:-:S03]  /*0820*/  IADD3 R27, R28, R25, R45 ;  /* 0x000000191c1b7210 */ /* 0x010fc60007ffe02d */
[----:B------:R-:W-:Y:S04]  /*0830*/  LDS R15, [R0+0x5c] ;  /* 0x00005c00000f7984 */ /* 0x000fe80000000800 */
[----:B------:R-:W4:Y:S01]  /*0840*/  LDS R16, [R0+0x60] ;  /* 0x0000600000107984 */ /* 0x000f220000000800 */
[----:B-----5:R-:W-:-:S03]  /*0850*/  IADD3 R29, R6, R27, R31 ;  /* 0x0000001b061d7210 */ /* 0x020fc60007ffe01f */
[----:B------:R-:W-:Y:S04]  /*0860*/  LDS R17, [R0+0x64] ;  /* 0x0000640000117984 */ /* 0x000fe80000000800 */
[----:B------:R-:W5:Y:S01]  /*0870*/  LDS R18, [R0+0x68] ;  /* 0x0000680000127984 */ /* 0x000f620000000800 */
[----:B0-----:R-:W-:-:S03]  /*0880*/  IADD3 R29, R8, R29, R7 ;  /* 0x0000001d081d7210 */ /* 0x001fc60007ffe007 */
[----:B------:R-:W-:Y:S04]  /*0890*/  LDS R19, [R0+0x6c] ;  /* 0x00006c0000137984 */ /* 0x000fe80000000800 */
        /* <DEDUP_REMOVED lines=11> */
[----:B------:R-:W4:Y:S01]  /*0950*/  LDS R27, [R0+0x8c] ;  /* 0x00008c00001b7984 */ /* 0x000f220000000800 */
[----:B-----5:R-:W-:-:S04]  /*0960*/  IADD3 R29, R18, R29, R17 ;  /* 0x0000001d121d7210 */ /* 0x020fc80007ffe011 */
[----:B0-----:R-:W-:-:S04]  /*0970*/  IADD3 R29, R20, R29, R19 ;  /* 0x0000001d141d7210 */ /* 0x001fc80007ffe013 */
[----:B-1----:R-:W-:-:S04]  /*0980*/  IADD3 R29, R22, R29, R21 ;  /* 0x0000001d161d7210 */ /* 0x002fc80007ffe015 */
[----:B--2---:R-:W-:-:S04]  /*0990*/  IADD3 R29, R24, R29, R23 ;  /* 0x0000001d181d7210 */ /* 0x004fc80007ffe017 */
[----:B---3--:R-:W-:-:S05]  /*09a0*/  IADD3 R38, R26, R29, R25 ;  /* 0x0000001d1a267210 */ /* 0x008fca0007ffe019 */
[----:B----4-:R-:W-:Y:S01]  /*09b0*/  IMAD.IADD R27, R38, 0x1, R27 ;  /* 0x00000001261b7824 */ /* 0x010fe200078e021b */
[----:B------:R-:W-:Y:S06]  /*09c0*/  BRA.DIV UR4, `(.L_x_9) ;  /* 0x00000016040c7947 */ /* 0x000fec000b800000 */
[----:B------:R-:W0:Y:S02]  /*09d0*/  SHFL.UP P2, R38, R27, 0x1, RZ ;  /* 0x042000001b267989 */ /* 0x000e2400000400ff */
[----:B0-----:R-:W-:-:S05]  /*09e0*/  @P2 IMAD.IADD R38, R27, 0x1, R38 ;  /* 0x000000011b262824 */ /* 0x001fca00078e0226 */
[----:B------:R-:W0:Y:S02]  /*09f0*/  SHFL.UP P2, R29, R38, 0x2, RZ ;  /* 0x04400000261d7989 */ /* 0x000e2400000400ff */
[----:B0-----:R-:W-:-:S05]  /*0a00*/  @P2 IMAD.IADD R29, R38, 0x1, R29 ;  /* 0x00000001261d2824 */ /* 0x001fca00078e021d */
[----:B------:R-:W0:Y:S02]  /*0a10*/  SHFL.UP P2, R40, R29, 0x4, RZ ;  /* 0x048000001d287989 */ /* 0x000e2400000400ff */
[----:B0-----:R-:W-:-:S05]  /*0a20*/  @P2 IMAD.IADD R40, R29, 0x1, R40 ;  /* 0x000000011d282824 */ /* 0x001fca00078e0228 */
[----:B------:R-:W0:Y:S02]  /*0a30*/  SHFL.UP P2, R35, R40, 0x8, RZ ;  /* 0x0500000028237989 */ /* 0x000e2400000400ff */
[----:B0-----:R-:W-:-:S05]  /*0a40*/  @P2 IMAD.IADD R35, R40, 0x1, R35 ;  /* 0x0000000128232824 */ /* 0x001fca00078e0223 */
[----:B------:R0:W1:Y:S02]  /*0a50*/  SHFL.UP P2, R42, R35, 0x10, RZ ;  /* 0x06000000232a7989 */ /* 0x00006400000400ff */
.L_x_31:
[----:B-1----:R-:W-:-:S04]  /*0a60*/  @P2 IMAD.IADD R42, R35, 0x1, R42 ;  /* 0x00000001232a2824 */ /* 0x002fc800078e022a */
[----:B------:R-:W-:-:S04]  /*0a70*/  IMAD.IADD R27, R42, 0x1, -R27 ;  /* 0x000000012a1b7824 */ /* 0x000fc800078e0a1b */
[----:B------:R-:W-:Y:S01]  /*0a80*/  IMAD.IADD R29, R36, 0x1, R27 ;  /* 0x00000001241d7824 */ /* 0x000fe200078e021b */
[----:B------:R-:W-:Y:S03]  /*0a90*/  STS [R0+0x10], R27 ;  /* 0x0000101b00007388 */ /* 0x000fe60000000800 */
[----:B------:R-:W-:Y:S01]  /*0aa0*/  IMAD.IADD R33, R33, 0x1, R29 ;  /* 0x0000000121217824 */ /* 0x000fe200078e021d */
[----:B------:R-:W-:Y:S03]  /*0ab0*/  STS [R0+0x14], R29 ;  /* 0x0000141d00007388 */ /* 0x000fe60000000800 */
[----:B0-----:R-:W-:Y:S01]  /*0ac0*/  IMAD.IADD R35, R34, 0x1, R33 ;  /* 0x0000000122237824 */ /* 0x001fe200078e0221 */
[----:B------:R-:W-:Y:S03]  /*0ad0*/  STS [R0+0x18], R33 ;  /* 0x0000182100007388 */ /* 0x000fe60000000800 */
[----:B------:R-:W-:Y:S01]  /*0ae0*/  IMAD.IADD R37, R37, 0x1, R35 ;  /* 0x0000000125257824 */ /* 0x000fe200078e0223 */
        /* <DEDUP_REMOVED lines=18> */
[----:B------:R0:W-:Y:S03]  /*0c10*/  STS [R0+0x40], R7 ;  /* 0x0000400700007388 */ /* 0x0001e60000000800 */
        /* <DEDUP_REMOVED lines=34> */
[----:B0-----:R-:W-:Y:S01]  /*0e40*/  IMAD.IADD R7, R26, 0x1, R25 ;  /* 0x000000011a077824 */ /* 0x001fe200078e0219 */
[----:B------:R1:W-:Y:S04]  /*0e50*/  STS [R0+0x88], R25 ;  /* 0x0000881900007388 */ /* 0x0003e80000000800 */
[----:B------:R1:W-:Y:S02]  /*0e60*/  STS [R0+0x8c], R7 ;  /* 0x00008c0700007388 */ /* 0x0003e40000000800 */
.L_x_8:
[----:B-1----:R-:W1:Y:S01]  /*0e70*/  S2R R0, SR_TID.X ;  /* 0x0000000000007919 */ /* 0x002e620000002100 */
[----:B------:R-:W2:Y:S01]  /*0e80*/  S2UR UR5, SR_CgaCtaId ;  /* 0x00000000000579c3 */ /* 0x000ea20000008800 */
[----:B------:R-:W-:-:S07]  /*0e90*/  UMOV UR4, 0x400 ;  /* 0x0000040000047882 */ /* 0x000fce0000000000 */
[----:B------:R-:W3:Y:S01]  /*0ea0*/  LDC R9, c[0x0][0x210] ;  /* 0x00008400ff097b82 */ /* 0x000ee20000000800 */
[----:B--2---:R-:W-:Y:S01]  /*0eb0*/  ULEA UR4, UR5, UR4, 0x18 ;  /* 0x0000000405047291 */ /* 0x004fe2000f8ec03f */
[----:B-1----:R-:W-:Y:S01]  /*0ec0*/  LEA.HI R6, R0, R0, RZ, 0x1b ;  /* 0x0000000000067211 */ /* 0x002fe200078fd8ff */
[----:B---3--:R-:W-:-:S04]  /*0ed0*/  VIADD R9, R9, 0xffffffff ;  /* 0xffffffff09097836 */ /* 0x008fc80000000000 */
[----:B------:R-:W-:Y:S01]  /*0ee0*/  LEA R6, R6, UR4, 0x2 ;  /* 0x0000000406067c11 */ /* 0x000fe2000f8e10ff */
[----:B------:R-:W-:Y:S05]  /*0ef0*/  WARPSYNC.ALL ;  /* 0x0000000000007948 */ /* 0x000fea0003800000 */
[----:B------:R-:W-:Y:S01]  /*0f00*/  BAR.SYNC.DEFER_BLOCKING 0x0 ;  /* 0x0000000000007b1d */ /* 0x000fe20000010000 */
[----:B------:R-:W-:Y:S02]  /*0f10*/  ISETP.NE.U32.AND P2, PT, R0, R9, PT ;  /* 0x000000090000720c */ /* 0x000fe40003f45070 */
[----:B------:R-:W-:-:S04]  /*0f20*/  SHF.R.S32.HI R9, RZ, 0x1f, R9 ;  /* 0x0000001fff097819 */ /* 0x000fc80000011409 */
[----:B------:R-:W-:-:S13]  /*0f30*/  ISETP.NE.AND.EX P2, PT, RZ, R9, PT, P2 ;  /* 0x00000009ff00720c */ /* 0x000fda0003f45320 */
[----:B------:R-:W1:Y:S01]  /*0f40*/  @!P2 LDC.64 R8, c[0x0][0x238] ;  /* 0x00008e00ff08ab82 */ /* 0x000e620000000a00 */
[----:B0-----:R-:W0:Y:S02]  /*0f50*/  LDS R7, [R6+0x10] ;  /* 0x0000100006077984 */ /* 0x001e240000000800 */
[----:B0-----:R-:W-:-:S05]  /*0f60*/  @!P2 IMAD.IADD R11, R2, 0x1, R7 ;  /* 0x00000001020ba824 */ /* 0x001fca00078e0207 */
[----:B------:R-:W-:Y:S06]  /*0f70*/  BAR.SYNC.DEFER_BLOCKING 0x0 ;  /* 0x0000000000007b1d */ /* 0x000fec0000010000 */
[----:B-1----:R0:W-:Y:S01]  /*0f80*/  @!P2 STG.E desc[UR6][R8.64], R11 ;  /* 0x0000000b0800a986 */ /* 0x0021e2000c101906 */
[----:B------:R-:W-:Y:S05]  /*0f90*/  @P0 EXIT ;  /* 0x000000000000094d */ /* 0x000fea0003800000 */
[----:B------:R-:W-:Y:S01]  /*0fa0*/  ISETP.NE.AND P0, PT, R5, RZ, PT ;  /* 0x000000ff0500720c */ /* 0x000fe20003f05270 */
[----:B------:R-:W-:Y:S01]  /*0fb0*/  ULDC.64 UR4, c[0x0][0x228] ;  /* 0x00008a0000047ab9 */ /* 0x000fe20000000a00 */
[----:B------:R-:W-:Y:S11]  /*0fc0*/  BSSY B0, `(.L_x_10) ;  /* 0x0000043000007945 */ /* 0x000ff60003800000 */
[----:B------:R-:W-:Y:S05]  /*0fd0*/  @!P0 BRA `(.L_x_11) ;  /* 0x0000000400048947 */ /* 0x000fea0003800000 */
[----:B------:R-:W-:Y:S01]  /*0fe0*/  ISETP.GT.U32.AND P0, PT, R5, 0x1, PT ;  /* 0x000000010500780c */ /* 0x000fe20003f04070 */
[----:B------:R-:W1:Y:S01]  /*0ff0*/  LDC R23, c[0x0][0x214] ;  /* 0x00008500ff177b82 */ /* 0x000e620000000800 */
[----:B------:R-:W-:Y:S01]  /*1000*/  SHF.R.S32.HI R2, RZ, 0x1f, R5 ;  /* 0x0000001fff027819 */ /* 0x000fe20000011405 */
[----:B------:R-:W-:Y:S01]  /*1010*/  BSSY B1, `(.L_x_12) ;  /* 0x0000029000017945 */ /* 0x000fe20003800000 */
[----:B------:R-:W-:Y:S02]  /*1020*/  IMAD.MOV.U32 R14, RZ, RZ, RZ ;  /* 0x000000ffff0e7224 */ /* 0x000fe400078e00ff */
[----:B------:R-:W-:Y:S01]  /*1030*/  ISETP.GT.U32.AND.EX P0, PT, R2, RZ, PT, P0 ;  /* 0x000000ff0200720c */ /* 0x000fe20003f04100 */
[----:B------:R-:W-:-:S03]  /*1040*/  IMAD.MOV.U32 R19, RZ, RZ, RZ ;  /* 0x000000ffff137224 */ /* 0x000fc600078e00ff */
[----:B------:R-:W-:Y:S02]  /*1050*/  SEL R10, R5, 0x1, P0 ;  /* 0x00000001050a7807 */ /* 0x000fe40000000000 */
[----:B------:R-:W-:Y:S02]  /*1060*/  SEL R12, R2, RZ, P0 ;  /* 0x000000ff020c7207 */ /* 0x000fe40000000000 */
[C---:B------:R-:W-:Y:S02]  /*1070*/  IADD3 R6, P4, R10.reuse, -0x1, RZ ;  /* 0xffffffff0a067810 */ /* 0x040fe40007f9e0ff */
[----:B------:R-:W-:Y:S02]  /*1080*/  LOP3.LUT R21, R10, 0x3, RZ, 0xc0, !PT ;  /* 0x000000030a157812 */ /* 0x000fe400078ec0ff */
[----:B------:R-:W-:Y:S02]  /*1090*/  ISETP.GE.U32.AND P2, PT, R6, 0x3, PT ;  /* 0x000000030600780c */ /* 0x000fe40003f46070 */
[----:B------:R-:W-:-:S02]  /*10a0*/  IADD3.X R2, R12, -0x1, RZ, P4, !PT ;  /* 0xffffffff0c027810 */ /* 0x000fc400027fe4ff */
[----:B------:R-:W-:Y:S02]  /*10b0*/  ISETP.NE.U32.AND P0, PT, R21, RZ, PT ;  /* 0x000000ff1500720c */ /* 0x000fe40003f05070 */
[----:B------:R-:W-:Y:S02]  /*10c0*/  ISETP.GE.U32.AND.EX P2, PT, R2, RZ, PT, P2 ;  /* 0x000000ff0200720c */ /* 0x000fe40003f46120 */
[----:B------:R-:W-:Y:S02]  /*10d0*/  ISETP.NE.AND.EX P0, PT, RZ, RZ, PT, P0 ;  /* 0x000000ffff00720c */ /* 0x000fe40003f05300 */
[----:B------:R-:W-:-:S09]  /*10e0*/  SHF.R.S32.HI R2, RZ, 0x1f, R7 ;  /* 0x0000001fff027819 */ /* 0x000fd20000011407 */
[----:B------:R-:W-:Y:S05]  /*10f0*/  @!P2 BRA `(.L_x_13) ;  /* 0x000000000068a947 */ /* 0x000fea0003800000 */
[----:B------:R-:W-:Y:S01]  /*1100*/  IADD3 R10, P2, -R21, R10, RZ ;  /* 0x0000000a150a7210 */ /* 0x000fe20007f5e1ff */
[----:B------:R-:W-:Y:S02]  /*1110*/  IMAD.MOV.U32 R14, RZ, RZ, RZ ;  /* 0x000000ffff0e7224 */ /* 0x000fe400078e00ff */
[----:B------:R-:W-:Y:S01]  /*1120*/  IMAD.MOV.U32 R19, RZ, RZ, RZ ;  /* 0x000000ffff137224 */ /* 0x000fe200078e00ff */
[----:B------:R-:W-:-:S09]  /*1130*/  IADD3.X R12, R12, -0x1, RZ, P2, !PT ;  /* 0xffffffff0c0c7810 */ /* 0x000fd200017fe4ff */
.L_x_14:
[----:B------:R-:W-:Y:S01]  /*1140*/  IADD3 R6, P2, R7, R14, RZ ;  /* 0x0000000e07067210 */ /* 0x000fe20007f5e0ff */
[C---:B--2---:R-:W-:Y:S02]  /*1150*/  VIADD R13, R14.reuse, 0x1 ;  /* 0x000000010e0d7836 */ /* 0x044fe40000000000 */
[----:B------:R-:W-:Y:S02]  /*1160*/  VIADD R15, R14, 0x2 ;  /* 0x000000020e0f7836 */ /* 0x000fe40000000000 */
[----:B0-----:R-:W-:Y:S01]  /*1170*/  IMAD.X R9, R2, 0x1, R19, P2 ;  /* 0x0000000102097824 */ /* 0x001fe200010e0613 */
[----:B------:R-:W-:Y:S01]  /*1180*/  LEA R8, P2, R6, UR4, 0x2 ;  /* 0x0000000406087c11 */ /* 0x000fe2000f8410ff */
[----:B------:R-:W-:Y:S02]  /*1190*/  VIADD R17, R14, 0x3 ;  /* 0x000000030e117836 */ /* 0x000fe40000000000 */
[-C--:B-1----:R-:W-:Y:S01]  /*11a0*/  IMAD R11, R0, R23.reuse, R14 ;  /* 0x00000017000b7224 */ /* 0x082fe200078e020e */
[----:B------:R-:W-:Y:S01]  /*11b0*/  LEA.HI.X R9, R6, UR5, R9, 0x2, P2 ;  /* 0x0000000506097c11 */ /* 0x000fe200090f1409 */
[-C--:B------:R-:W-:Y:S01]  /*11c0*/  IMAD R13, R0, R23.reuse, R13 ;  /* 0x00000017000d7224 */ /* 0x080fe200078e020d */
[----:B------:R-:W-:Y:S01]  /*11d0*/  IADD3 R10, P2, R10, -0x4, RZ ;  /* 0xfffffffc0a0a7810 */ /* 0x000fe20007f5e0ff */
[-C--:B------:R-:W-:Y:S01]  /*11e0*/  IMAD R15, R0, R23.reuse, R15 ;  /* 0x00000017000f7224 */ /* 0x080fe200078e020f */
[----:B------:R-:W-:Y:S01]  /*11f0*/  IADD3 R14, P4, R14, 0x4, RZ ;  /* 0x000000040e0e7810 */ /* 0x000fe20007f9e0ff */
[----:B------:R-:W-:Y:S01]  /*1200*/  IMAD R17, R0, R23, R17 ;  /* 0x0000001700117224 */ /* 0x000fe200078e0211 */
[----:B------:R2:W-:Y:S01]  /*1210*/  STG.E desc[UR6][R8.64], R11 ;  /* 0x0000000b08007986 */ /* 0x0005e2000c101906 */
[----:B------:R-:W-:-:S02]  /*1220*/  IADD3.X R12, R12, -0x1, RZ, P2, !PT ;  /* 0xffffffff0c0c7810 */ /* 0x000fc400017fe4ff */
[----:B------:R-:W-:Y:S01]  /*1230*/  ISETP.NE.U32.AND P2, PT, R10, RZ, PT ;  /* 0x000000ff0a00720c */ /* 0x000fe20003f45070 */
[----:B------:R2:W-:Y:S01]  /*1240*/  STG.E desc[UR6][R8.64+0x4], R13 ;  /* 0x0000040d08007986 */ /* 0x0005e2000c101906 */
[----:B------:R-:W-:Y:S02]  /*1250*/  IMAD.X R19, RZ, RZ, R19, P4 ;  /* 0x000000ffff137224 */ /* 0x000fe400020e0613 */
[----:B------:R-:W-:Y:S01]  /*1260*/  ISETP.NE.AND.EX P2, PT, R12, RZ, PT, P2 ;  /* 0x000000ff0c00720c */ /* 0x000fe20003f45320 */
[----:B------:R2:W-:Y:S04]  /*1270*/  STG.E desc[UR6][R8.64+0x8], R15 ;  /* 0x0000080f08007986 */ /* 0x0005e8000c101906 */
[----:B------:R2:W-:Y:S08]  /*1280*/  STG.E desc[UR6][R8.64+0xc], R17 ;  /* 0x00000c1108007986 */ /* 0x0005f0000c101906 */
[----:B------:R-:W-:Y:S05]  /*1290*/  @P2 BRA `(.L_x_14) ;  /* 0xfffffffc00a82947 */ /* 0x000fea000383ffff */
.L_x_13:
[----:B------:R-:W-:Y:S05]  /*12a0*/  BSYNC B1 ;  /* 0x0000000000017941 */ /* 0x000fea0003800000 */
.L_x_12:
[----:B------:R-:W-:Y:S05]  /*12b0*/  @!P0 BRA `(.L_x_11) ;  /* 0x00000000004c8947 */ /* 0x000fea0003800000 */
[----:B--2---:R-:W-:Y:S01]  /*12c0*/  IADD3 R13, P0, R7, R14, RZ ;  /* 0x0000000e070d7210 */ /* 0x004fe20007f1e0ff */
[----:B------:R-:W-:Y:S01]  /*12d0*/  ULDC.64 UR8, c[0x0][0x228] ;  /* 0x00008a0000087ab9 */ /* 0x000fe20000000a00 */
[----:B------:R-:W-:Y:S01]  /*12e0*/  IADD3 R6, P4, RZ, -R21, RZ ;  /* 0x80000015ff067210 */ /* 0x000fe20007f9e0ff */
[----:B01----:R-:W-:Y:S01]  /*12f0*/  IMAD R11, R0, R23, R14 ;  /* 0x00000017000b7224 */ /* 0x003fe200078e020e */
[----:B------:R-:W-:Y:S01]  /*1300*/  LEA R10, P2, R13, UR8, 0x2 ;  /* 0x000000080d0a7c11 */ /* 0x000fe2000f8410ff */
[----:B------:R-:W-:Y:S02]  /*1310*/  IMAD.X R8, R2, 0x1, R19, P0 ;  /* 0x0000000102087824 */ /* 0x000fe400000e0613 */
[----:B------:R-:W-:-:S03]  /*1320*/  IMAD.X R2, RZ, RZ, -0x1, P4 ;  /* 0xffffffffff027424 */ /* 0x000fc600020e06ff */
[----:B------:R-:W-:-:S07]  /*1330*/  LEA.HI.X R13, R13, UR9, R8, 0x2, P2 ;  /* 0x000000090d0d7c11 */ /* 0x000fce00090f1408 */
.L_x_15:
[----:B------:R-:W-:Y:S01]  /*1340*/  IADD3 R6, P0, R6, 0x1, RZ ;  /* 0x0000000106067810 */ /* 0x000fe20007f1e0ff */
[----:B------:R-:W-:Y:S01]  /*1350*/  IMAD.MOV.U32 R8, RZ, RZ, R10 ;  /* 0x000000ffff087224 */ /* 0x000fe200078e000a */
[----:B------:R-:W-:Y:S01]  /*1360*/  IADD3 R10, P2, R10, 0x4, RZ ;  /* 0x000000040a0a7810 */ /* 0x000fe20007f5e0ff */
[--C-:B------:R-:W-:Y:S02]  /*1370*/  IMAD.MOV.U32 R9, RZ, RZ, R13.reuse ;  /* 0x000000ffff097224 */ /* 0x100fe400078e000d */
[----:B------:R-:W-:Y:S01]  /*1380*/  IMAD.X R2, RZ, RZ, R2, P0 ;  /* 0x000000ffff027224 */ /* 0x000fe200000e0602 */
[----:B------:R-:W-:Y:S01]  /*1390*/  ISETP.NE.U32.AND P0, PT, R6, RZ, PT ;  /* 0x000000ff0600720c */ /* 0x000fe20003f05070 */
[----:B------:R-:W-:Y:S01]  /*13a0*/  IMAD.X R13, RZ, RZ, R13, P2 ;  /* 0x000000ffff0d7224 */ /* 0x000fe200010e060d */
[----:B------:R0:W-:Y:S02]  /*13b0*/  STG.E desc[UR6][R8.64], R11 ;  /* 0x0000000b08007986 */ /* 0x0001e4000c101906 */
[----:B------:R-:W-:Y:S01]  /*13c0*/  ISETP.NE.AND.EX P0, PT, R2, RZ, PT, P0 ;  /* 0x000000ff0200720c */ /* 0x000fe20003f05300 */
[----:B0-----:R-:W-:-:S12]  /*13d0*/  VIADD R11, R11, 0x1 ;  /* 0x000000010b0b7836 */ /* 0x001fd80000000000 */
[----:B------:R-:W-:Y:S05]  /*13e0*/  @P0 BRA `(.L_x_15) ;  /* 0xfffffffc00d40947 */ /* 0x000fea000383ffff */
.L_x_11:
[----:B------:R-:W-:Y:S05]  /*13f0*/  BSYNC B0 ;  /* 0x0000000000007941 */ /* 0x000fea0003800000 */
.L_x_10:
[----:B------:R-:W0:Y:S01]  /*1400*/  LDC R6, c[0x0][0x218] ;  /* 0x00008600ff067b82 */ /* 0x000e220000000800 */
[----:B------:R-:W-:Y:S01]  /*1410*/  @!P3 VIADD R4, R4, 0x1 ;  /* 0x000000010404b836 */ /* 0x000fe20000000000 */
[----:B0-2---:R-:W-:Y:S02]  /*1420*/  IABS R8, R6 ;  /* 0x0000000600087213 */ /* 0x005fe40000000000 */
[----:B------:R-:W-:Y:S02]  /*1430*/  IADD3 R5, R5, -0x1, R6 ;  /* 0xffffffff05057810 */ /* 0x000fe40007ffe006 */
[----:B------:R-:W-:Y:S02]  /*1440*/  ISETP.GE.U32.AND P0, PT, R3, R8, PT ;  /* 0x000000080300720c */ /* 0x000fe40003f06070 */
[-C--:B------:R-:W-:Y:S02]  /*1450*/  LOP3.LUT R2, R5, R6.reuse, RZ, 0x3c, !PT ;  /* 0x0000000605027212 */ /* 0x080fe400078e3cff */
[----:B------:R-:W-:-:S02]  /*1460*/  LOP3.LUT R9, RZ, R6, RZ, 0x33, !PT ;  /* 0x00000006ff097212 */ /* 0x000fc400078e33ff */
[----:B------:R-:W-:-:S07]  /*1470*/  ISETP.GE.AND P2, PT, R2, RZ, PT ;  /* 0x000000ff0200720c */ /* 0x000fce0003f46270 */
[----:B------:R-:W-:-:S06]  /*1480*/  @P0 VIADD R4, R4, 0x1 ;  /* 0x0000000104040836 */ /* 0x000fcc0000000000 */
[----:B------:R-:W-:-:S05]  /*1490*/  @!P2 IMAD.MOV R4, RZ, RZ, -R4 ;  /* 0x000000ffff04a224 */ /* 0x000fca00078e0a04 */
[----:B------:R-:W-:-:S04]  /*14a0*/  SEL R5, R9, R4, !P1 ;  /* 0x0000000409057207 */ /* 0x000fc80004800000 */
[----:B------:R-:W-:-:S13]  /*14b0*/  ISETP.NE.AND P0, PT, R5, RZ, PT ;  /* 0x000000ff0500720c */ /* 0x000fda0003f05270 */
[----:B------:R-:W-:Y:S05]  /*14c0*/  @!P0 EXIT ;  /* 0x000000000000894d */ /* 0x000fea0003800000 */
[----:B------:R-:W0:Y:S01]  /*14d0*/  I2F.RP R4, R8 ;  /* 0x0000000800047306 */ /* 0x000e220000209400 */
[----:B------:R-:W-:Y:S01]  /*14e0*/  IMAD.MOV.U32 R2, RZ, RZ, RZ ;  /* 0x000000ffff027224 */ /* 0x000fe200078e00ff */
[----:B------:R-:W-:Y:S01]  /*14f0*/  IABS R12, R7 ;  /* 0x00000007000c7213 */ /* 0x000fe20000000000 */
[----:B------:R-:W-:Y:S01]  /*1500*/  ULDC.64 UR10, c[0x0][0x230] ;  /* 0x00008c00000a7ab9 */ /* 0x000fe20000000a00 */
[----:B------:R-:W-:Y:S01]  /*1510*/  ISETP.GT.U32.AND P0, PT, R5, 0x1, PT ;  /* 0x000000010500780c */ /* 0x000fe20003f04070 */
[----:B------:R-:W-:Y:S01]  /*1520*/  ULDC.64 UR4, c[0x0][0x230] ;  /* 0x00008c0000047ab9 */ /* 0x000fe20000000a00 */
[----:B------:R-:W-:Y:S01]  /*1530*/  LOP3.LUT R7, R7, R6, RZ, 0x3c, !PT ;  /* 0x0000000607077212 */ /* 0x000fe200078e3cff */
[----:B------:R-:W-:Y:S03]  /*1540*/  BSSY B1, `(.L_x_16) ;  /* 0x0000075000017945 */ /* 0x000fe60003800000 */
[----:B------:R-:W-:Y:S01]  /*1550*/  ISETP.GE.AND P4, PT, R7, RZ, PT ;  /* 0x000000ff0700720c */ /* 0x000fe20003f86270 */
[----:B------:R-:W-:Y:S01]  /*1560*/  IMAD.MOV.U32 R7, RZ, RZ, RZ ;  /* 0x000000ffff077224 */ /* 0x000fe200078e00ff */
[----:B0-----:R-:W0:Y:S02]  /*1570*/  MUFU.RCP R4, R4 ;  /* 0x0000000400047308 */ /* 0x001e240000001000 */
[----:B0-----:R-:W-:-:S06]  /*1580*/  VIADD R10, R4, 0xffffffe ;  /* 0x0ffffffe040a7836 */ /* 0x001fcc0000000000 */
[----:B------:R-:W0:Y:S02]  /*1590*/  F2I.FTZ.U32.TRUNC.NTZ R3, R10 ;  /* 0x0000000a00037305 */ /* 0x000e24000021f000 */
[----:B0-----:R-:W-:-:S04]  /*15a0*/  IMAD.MOV R11, RZ, RZ, -R3 ;  /* 0x000000ffff0b7224 */ /* 0x001fc800078e0a03 */
[----:B------:R-:W-:-:S04]  /*15b0*/  IMAD R11, R11, R8, RZ ;  /* 0x000000080b0b7224 */ /* 0x000fc800078e02ff */
[----:B------:R-:W-:-:S04]  /*15c0*/  IMAD.HI.U32 R2, R3, R11, R2 ;  /* 0x0000000b03027227 */ /* 0x000fc800078e0002 */
[----:B------:R-:W-:-:S04]  /*15d0*/  IMAD.MOV.U32 R3, RZ, RZ, R12 ;  /* 0x000000ffff037224 */ /* 0x000fc800078e000c */
[----:B------:R-:W-:-:S04]  /*15e0*/  IMAD.HI.U32 R2, R2, R3, RZ ;  /* 0x0000000302027227 */ /* 0x000fc800078e00ff */
[----:B------:R-:W-:-:S04]  /*15f0*/  IMAD.MOV R4, RZ, RZ, -R2 ;  /* 0x000000ffff047224 */ /* 0x000fc800078e0a02 */
[----:B------:R-:W-:-:S05]  /*1600*/  IMAD R3, R8, R4, R3 ;  /* 0x0000000408037224 */ /* 0x000fca00078e0203 */
[----:B------:R-:W-:-:S13]  /*1610*/  ISETP.GT.U32.AND P3, PT, R8, R3, PT ;  /* 0x000000030800720c */ /* 0x000fda0003f64070 */
[----:B------:R-:W-:Y:S02]  /*1620*/  @!P3 IMAD.IADD R3, R3, 0x1, -R8 ;  /* 0x000000010303b824 */ /* 0x000fe400078e0a08 */
[----:B------:R-:W-:-:S03]  /*1630*/  @!P3 VIADD R2, R2, 0x1 ;  /* 0x000000010202b836 */ /* 0x000fc60000000000 */
[----:B------:R-:W-:Y:S01]  /*1640*/  ISETP.GE.U32.AND P2, PT, R3, R8, PT ;  /* 0x000000080300720c */ /* 0x000fe20003f46070 */
[----:B------:R-:W-:Y:S01]  /*1650*/  IMAD.MOV.U32 R8, RZ, RZ, RZ ;  /* 0x000000ffff087224 */ /* 0x000fe200078e00ff */
[----:B------:R-:W-:-:S04]  /*1660*/  SHF.R.S32.HI R3, RZ, 0x1f, R5 ;  /* 0x0000001fff037819 */ /* 0x000fc80000011405 */
[----:B------:R-:W-:-:S04]  /*1670*/  ISETP.GT.U32.AND.EX P0, PT, R3, RZ, PT, P0 ;  /* 0x000000ff0300720c */ /* 0x000fc80003f04100 */
[----:B------:R-:W-:Y:S02]  /*1680*/  SEL R5, R5, 0x1, P0 ;  /* 0x0000000105057807 */ /* 0x000fe40000000000 */
[----:B------:R-:W-:Y:S01]  /*1690*/  SEL R3, R3, RZ, P0 ;  /* 0x000000ff03037207 */ /* 0x000fe20000000000 */
[----:B------:R-:W-:Y:S01]  /*16a0*/  @P2 VIADD R2, R2, 0x1 ;  /* 0x0000000102022836 */ /* 0x000fe20000000000 */
[C---:B------:R-:W-:Y:S02]  /*16b0*/  IADD3 R4, P2, R5.reuse, -0x1, RZ ;  /* 0xffffffff05047810 */ /* 0x040fe40007f5e0ff */
[----:B------:R-:W-:Y:S01]  /*16c0*/  LOP3.LUT R12, R5, 0x3, RZ, 0xc0, !PT ;  /* 0x00000003050c7812 */ /* 0x000fe200078ec0ff */
[----:B------:R-:W-:Y:S01]  /*16d0*/  @!P4 IMAD.MOV R2, RZ, RZ, -R2 ;  /* 0x000000ffff02c224 */ /* 0x000fe200078e0a02 */
[----:B------:R-:W-:Y:S02]  /*16e0*/  ISETP.GE.U32.AND P0, PT, R4, 0x3, PT ;  /* 0x000000030400780c */ /* 0x000fe40003f06070 */
[----:B------:R-:W-:-:S02]  /*16f0*/  IADD3.X R4, R3, -0x1, RZ, P2, !PT ;  /* 0xffffffff03047810 */ /* 0x000fc400017fe4ff */
[----:B------:R-:W-:Y:S02]  /*1700*/  SEL R10, R9, R2, !P1 ;  /* 0x00000002090a7207 */ /* 0x000fe40004800000 */
[----:B------:R-:W-:Y:S02]  /*1710*/  ISETP.GE.U32.AND.EX P0, PT, R4, RZ, PT, P0 ;  /* 0x000000ff0400720c */ /* 0x000fe40003f06100 */
[----:B------:R-:W-:-:S11]  /*1720*/  SHF.R.S32.HI R9, RZ, 0x1f, R10 ;  /* 0x0000001fff097819 */ /* 0x000fd6000001140a */
[----:B------:R-:W-:Y:S05]  /*1730*/  @!P0 BRA `(.L_x_17) ;  /* 0x0000000400548947 */ /* 0x000fea0003800000 */
[----:B------:R-:W-:Y:S01]  /*1740*/  IADD3 R5, P0, -R12, R5, RZ ;  /* 0x000000050c057210 */ /* 0x000fe20007f1e1ff */
[----:B------:R-:W-:Y:S01]  /*1750*/  BSSY B0, `(.L_x_18) ;  /* 0x0000044000007945 */ /* 0x000fe20003800000 */
[----:B------:R-:W-:Y:S02]  /*1760*/  IMAD.MOV.U32 R7, RZ, RZ, RZ ;  /* 0x000000ffff077224 */ /* 0x000fe400078e00ff */
[----:B------:R-:W-:Y:S01]  /*1770*/  IADD3.X R6, R3, -0x1, RZ, P0, !PT ;  /* 0xffffffff03067810 */ /* 0x000fe200007fe4ff */
[----:B------:R-:W-:Y:S01]  /*1780*/  IMAD.MOV.U32 R8, RZ, RZ, RZ ;  /* 0x000000ffff087224 */ /* 0x000fe200078e00ff */
[----:B------:R-:W-:-:S04]  /*1790*/  ISETP.GT.U32.AND P0, PT, R5, RZ, PT ;  /* 0x000000ff0500720c */ /* 0x000fc80003f04070 */
[----:B------:R-:W-:-:S13]  /*17a0*/  ISETP.GT.AND.EX P0, PT, R6, RZ, PT, P0 ;  /* 0x000000ff0600720c */ /* 0x000fda0003f04300 */
[----:B------:R-:W-:Y:S05]  /*17b0*/  @!P0 BRA `(.L_x_19) ;  /* 0x0000000000f48947 */ /* 0x000fea0003800000 */
[----:B------:R-:W-:Y:S01]  /*17c0*/  ISETP.GT.U32.AND P1, PT, R5, 0xc, PT ;  /* 0x0000000c0500780c */ /* 0x000fe20003f24070 */
[----:B------:R-:W-:Y:S01]  /*17d0*/  BSSY B2, `(.L_x_20) ;  /* 0x0000020000027945 */ /* 0x000fe20003800000 */
[----:B------:R-:W-:Y:S02]  /*17e0*/  PLOP3.LUT P0, PT, PT, PT, PT, 0x80, 0x0 ;  /* 0x000000000000781c */ /* 0x000fe40003f0f070 */
[----:B------:R-:W-:-:S13]  /*17f0*/  ISETP.GT.AND.EX P1, PT, R6, RZ, PT, P1 ;  /* 0x000000ff0600720c */ /* 0x000fda0003f24310 */
[----:B------:R-:W-:Y:S05]  /*1800*/  @!P1 BRA `(.L_x_21) ;  /* 0x0000000000709947 */ /* 0x000fea0003800000 */
[----:B------:R-:W-:-:S13]  /*1810*/  PLOP3.LUT P0, PT, PT, PT, PT, 0x8, 0x0 ;  /* 0x000000000000781c */ /* 0x000fda0003f0e170 */
.L_x_22:
[----:B0-----:R-:W-:Y:S02]  /*1820*/  IADD3 R3, P1, R10, R7, RZ ;  /* 0x000000070a037210 */ /* 0x001fe40007f3e0ff */
[----:B------:R-:W-:-:S03]  /*1830*/  IADD3 R7, P2, R7, 0x10, RZ ;  /* 0x0000001007077810 */ /* 0x000fc60007f5e0ff */
[--C-:B------:R-:W-:Y:S01]  /*1840*/  IMAD.X R4, R9, 0x1, R8.reuse, P1 ;  /* 0x0000000109047824 */ /* 0x100fe200008e0608 */
[----:B------:R-:W-:Y:S01]  /*1850*/  LEA R2, P1, R3, UR4, 0x2 ;  /* 0x0000000403027c11 */ /* 0x000fe2000f8210ff */
[----:B------:R-:W-:-:S03]  /*1860*/  IMAD.X R8, RZ, RZ, R8, P2 ;  /* 0x000000ffff087224 */ /* 0x000fc600010e0608 */
[----:B------:R-:W-:Y:S02]  /*1870*/  LEA.HI.X R3, R3, UR5, R4, 0x2, P1 ;  /* 0x0000000503037c11 */ /* 0x000fe400088f1404 */
[----:B------:R-:W-:-:S03]  /*1880*/  IADD3 R5, P1, R5, -0x10, RZ ;  /* 0xfffffff005057810 */ /* 0x000fc60007f3e0ff */
[----:B------:R0:W-:Y:S01]  /*1890*/  STG.E desc[UR6][R2.64], R0 ;  /* 0x0000000002007986 */ /* 0x0001e2000c101906 */
[----:B------:R-:W-:Y:S02]  /*18a0*/  IADD3.X R6, R6, -0x1, RZ, P1, !PT ;  /* 0xffffffff06067810 */ /* 0x000fe40000ffe4ff */
[----:B------:R-:W-:Y:S01]  /*18b0*/  ISETP.GT.U32.AND P1, PT, R5, 0xc, PT ;  /* 0x0000000c0500780c */ /* 0x000fe20003f24070 */
[----:B------:R0:W-:Y:S03]  /*18c0*/  STG.E desc[UR6][R2.64+0x4], R0 ;  /* 0x0000040002007986 */ /* 0x0001e6000c101906 */
[----:B------:R-:W-:Y:S01]  /*18d0*/  ISETP.GT.AND.EX P1, PT, R6, RZ, PT, P1 ;  /* 0x000000ff0600720c */ /* 0x000fe20003f24310 */
[----:B------:R0:W-:Y:S04]  /*18e0*/  STG.E desc[UR6][R2.64+0x8], R0 ;  /* 0x0000080002007986 */ /* 0x0001e8000c101906 */
        /* <DEDUP_REMOVED lines=12> */
[----:B------:R0:W-:Y:S01]  /*19b0*/  STG.E desc[UR6][R2.64+0x3c], R0 ;  /* 0x00003c0002007986 */ /* 0x0001e2000c101906 */
[----:B------:R-:W-:Y:S05]  /*19c0*/  @P1 BRA `(.L_x_22) ;  /* 0xfffffffc00941947 */ /* 0x000fea000383ffff */
.L_x_21:
[----:B------:R-:W-:Y:S05]  /*19d0*/  BSYNC B2 ;  /* 0x0000000000027941 */ /* 0x000fea0003800000 */
.L_x_20:
[----:B------:R-:W-:Y:S01]  /*19e0*/  ISETP.GT.U32.AND P1, PT, R5, 0x4, PT ;  /* 0x000000040500780c */ /* 0x000fe20003f24070 */
[----:B------:R-:W-:Y:S03]  /*19f0*/  BSSY B2, `(.L_x_23) ;  /* 0x0000015000027945 */ /* 0x000fe60003800000 */
[----:B------:R-:W-:-:S13]  /*1a00*/  ISETP.GT.AND.EX P1, PT, R6, RZ, PT, P1 ;  /* 0x000000ff0600720c */ /* 0x000fda0003f24310 */
[----:B------:R-:W-:Y:S05]  /*1a10*/  @!P1 BRA `(.L_x_24) ;  /* 0x0000000000489947 */ /* 0x000fea0003800000 */
[----:B0-----:R-:W-:Y:S01]  /*1a20*/  IADD3 R3, P0, R10, R7, RZ ;  /* 0x000000070a037210 */ /* 0x001fe20007f1e0ff */
[----:B------:R-:W-:Y:S01]  /*1a30*/  ULDC.64 UR8, c[0x0][0x230] ;  /* 0x00008c0000087ab9 */ /* 0x000fe20000000a00 */
[----:B------:R-:W-:Y:S02]  /*1a40*/  IADD3 R7, P1, R7, 0x8, RZ ;  /* 0x0000000807077810 */ /* 0x000fe40007f3e0ff */
[----:B------:R-:W-:Y:S01]  /*1a50*/  IADD3 R5, P2, R5, -0x8, RZ ;  /* 0xfffffff805057810 */ /* 0x000fe20007f5e0ff */
[--C-:B------:R-:W-:Y:S01]  /*1a60*/  IMAD.X R4, R9, 0x1, R8.reuse, P0 ;  /* 0x0000000109047824 */ /* 0x100fe200000e0608 */
[C---:B------:R-:W-:Y:S01]  /*1a70*/  LEA R2, P0, R3.reuse, UR8, 0x2 ;  /* 0x0000000803027c11 */ /* 0x040fe2000f8010ff */
[----:B------:R-:W-:Y:S01]  /*1a80*/  IMAD.X R8, RZ, RZ, R8, P1 ;  /* 0x000000ffff087224 */ /* 0x000fe200008e0608 */
[----:B------:R-:W-:Y:S02]  /*1a90*/  IADD3.X R6, R6, -0x1, RZ, P2, !PT ;  /* 0xffffffff06067810 */ /* 0x000fe400017fe4ff */
[----:B------:R-:W-:-:S02]  /*1aa0*/  LEA.HI.X R3, R3, UR9, R4, 0x2, P0 ;  /* 0x0000000903037c11 */ /* 0x000fc400080f1404 */
[----:B------:R-:W-:-:S03]  /*1ab0*/  PLOP3.LUT P0, PT, PT, PT, PT, 0x8, 0x0 ;  /* 0x000000000000781c */ /* 0x000fc60003f0e170 */
[----:B------:R2:W-:Y:S04]  /*1ac0*/  STG.E desc[UR6][R2.64], R0 ;  /* 0x0000000002007986 */ /* 0x0005e8000c101906 */
[----:B------:R2:W-:Y:S04]  /*1ad0*/  STG.E desc[UR6][R2.64+0x4], R0 ;  /* 0x0000040002007986 */ /* 0x0005e8000c101906 */
[----:B------:R2:W-:Y:S04]  /*1ae0*/  STG.E desc[UR6][R2.64+0x8], R0 ;  /* 0x0000080002007986 */ /* 0x0005e8000c101906 */
[----:B------:R2:W-:Y:S04]  /*1af0*/  STG.E desc[UR6][R2.64+0xc], R0 ;  /* 0x00000c0002007986 */ /* 0x0005e8000c101906 */
[----:B------:R2:W-:Y:S04]  /*1b00*/  STG.E desc[UR6][R2.64+0x10], R0 ;  /* 0x0000100002007986 */ /* 0x0005e8000c101906 */
[----:B------:R2:W-:Y:S04]  /*1b10*/  STG.E desc[UR6][R2.64+0x14], R0 ;  /* 0x0000140002007986 */ /* 0x0005e8000c101906 */
[----:B------:R2:W-:Y:S04]  /*1b20*/  STG.E desc[UR6][R2.64+0x18], R0 ;  /* 0x0000180002007986 */ /* 0x0005e8000c101906 */
[----:B------:R2:W-:Y:S02]  /*1b30*/  STG.E desc[UR6][R2.64+0x1c], R0 ;  /* 0x00001c0002007986 */ /* 0x0005e4000c101906 */
.L_x_24:
[----:B------:R-:W-:Y:S05]  /*1b40*/  BSYNC B2 ;  /* 0x0000000000027941 */ /* 0x000fea0003800000 */
.L_x_23:
[----:B------:R-:W-:-:S04]  /*1b50*/  ISETP.NE.U32.AND P1, PT, R5, RZ, PT ;  /* 0x000000ff0500720c */ /* 0x000fc80003f25070 */
[----:B------:R-:W-:-:S13]  /*1b60*/  ISETP.NE.OR.EX P0, PT, R6, RZ, P0, P1 ;  /* 0x000000ff0600720c */ /* 0x000fda0000705710 */
[----:B------:R-:W-:Y:S05]  /*1b70*/  @!P0 BREAK B0 ;  /* 0x0000000000008942 */ /* 0x000fea0003800000 */
[----:B------:R-:W-:Y:S05]  /*1b80*/  @!P0 BRA `(.L_x_17) ;  /* 0x0000000000408947 */ /* 0x000fea0003800000 */
.L_x_19:
[----:B------:R-:W-:Y:S05]  /*1b90*/  BSYNC B0 ;  /* 0x0000000000007941 */ /* 0x000fea0003800000 */
.L_x_18:
[----:B0-23--:R-:W-:Y:S02]  /*1ba0*/  IADD3 R3, P0, R10, R7, RZ ;  /* 0x000000070a037210 */ /* 0x00dfe40007f1e0ff */
        /* <DEDUP_REMOVED lines=8> */
[----:B------:R-:W-:Y:S01]  /*1c30*/  ISETP.NE.U32.AND P0, PT, R5, RZ, PT ;  /* 0x000000ff0500720c */ /* 0x000fe20003f05070 */
[----:B------:R3:W-:Y:S03]  /*1c40*/  STG.E desc[UR6][R2.64+0x4], R0 ;  /* 0x0000040002007986 */ /* 0x0007e6000c101906 */
[----:B------:R-:W-:Y:S01]  /*1c50*/  ISETP.NE.AND.EX P0, PT, R6, RZ, PT, P0 ;  /* 0x000000ff0600720c */ /* 0x000fe20003f05300 */
[----:B------:R3:W-:Y:S04]  /*1c60*/  STG.E desc[UR6][R2.64+0x8], R0 ;  /* 0x0000080002007986 */ /* 0x0007e8000c101906 */
[----:B------:R3:W-:Y:S08]  /*1c70*/  STG.E desc[UR6][R2.64+0xc], R0 ;  /* 0x00000c0002007986 */ /* 0x0007f0000c101906 */
[----:B------:R-:W-:Y:S05]  /*1c80*/  @P0 BRA `(.L_x_18) ;  /* 0xfffffffc00c40947 */ /* 0x000fea000383ffff */
.L_x_17:
[----:B------:R-:W-:Y:S05]  /*1c90*/  BSYNC B1 ;  /* 0x0000000000017941 */ /* 0x000fea0003800000 */
.L_x_16:
[----:B------:R-:W-:Y:S05]  /*1ca0*/  WARPSYNC.ALL ;  /* 0x0000000000007948 */ /* 0x000fea0003800000 */
[----:B------:R-:W-:-:S04]  /*1cb0*/  ISETP.NE.U32.AND P0, PT, R12, RZ, PT ;  /* 0x000000ff0c00720c */ /* 0x000fc80003f05070 */
[----:B------:R-:W-:-:S13]  /*1cc0*/  ISETP.NE.AND.EX P0, PT, RZ, RZ, PT, P0 ;  /* 0x000000ffff00720c */ /* 0x000fda0003f05300 */
[----:B------:R-:W-:Y:S05]  /*1cd0*/  @!P0 EXIT ;  /* 0x000000000000894d */ /* 0x000fea0003800000 */
[----:B------:R-:W-:Y:S01]  /*1ce0*/  IADD3 R7, P0, R10, R7, RZ ;  /* 0x000000070a077210 */ /* 0x000fe20007f1e0ff */
[----:B------:R-:W-:Y:S01]  /*1cf0*/  ULDC.64 UR4, c[0x0][0x230] ;  /* 0x00008c0000047ab9 */ /* 0x000fe20000000a00 */
[----:B------:R-:W-:Y:S02]  /*1d00*/  IADD3 R4, P2, RZ, -R12, RZ ;  /* 0x8000000cff047210 */ /* 0x000fe40007f5e0ff */
[----:B------:R-:W-:Y:S01]  /*1d10*/  LEA R6, P1, R7, UR4, 0x2 ;  /* 0x0000000407067c11 */ /* 0x000fe2000f8210ff */
[----:B0-23--:R-:W-:Y:S02]  /*1d20*/  IMAD.X R2, R9, 0x1, R8, P0 ;  /* 0x0000000109027824 */ /* 0x00dfe400000e0608 */
[----:B------:R-:W-:-:S03]  /*1d30*/  IMAD.X R5, RZ, RZ, -0x1, P2 ;  /* 0xffffffffff057424 */ /* 0x000fc600010e06ff */
[----:B------:R-:W-:-:S07]  /*1d40*/  LEA.HI.X R7, R7, UR5, R2, 0x2, P1 ;  /* 0x0000000507077c11 */ /* 0x000fce00088f1402 */
.L_x_25:
[----:B------:R-:W-:Y:S01]  /*1d50*/  IMAD.MOV.U32 R2, RZ, RZ, R6 ;  /* 0x000000ffff027224 */ /* 0x000fe200078e0006 */
[----:B------:R-:W-:Y:S01]  /*1d60*/  IADD3 R4, P0, R4, 0x1, RZ ;  /* 0x0000000104047810 */ /* 0x000fe20007f1e0ff */
[----:B------:R-:W-:Y:S01]  /*1d70*/  IMAD.MOV.U32 R3, RZ, RZ, R7 ;  /* 0x000000ffff037224 */ /* 0x000fe200078e0007 */
[----:B------:R-:W-:-:S03]  /*1d80*/  IADD3 R6, P1, R6, 0x4, RZ ;  /* 0x0000000406067810 */ /* 0x000fc60007f3e0ff */
[----:B------:R-:W-:Y:S01]  /*1d90*/  IMAD.X R5, RZ, RZ, R5, P0 ;  /* 0x000000ffff057224 */ /* 0x000fe200000e0605 */
[----:B------:R0:W-:Y:S01]  /*1da0*/  STG.E desc[UR6][R2.64], R0 ;  /* 0x0000000002007986 */ /* 0x0001e2000c101906 */
[----:B------:R-:W-:Y:S01]  /*1db0*/  ISETP.NE.U32.AND P0, PT, R4, RZ, PT ;  /* 0x000000ff0400720c */ /* 0x000fe20003f05070 */
[----:B------:R-:W-:-:S03]  /*1dc0*/  IMAD.X R7, RZ, RZ, R7, P1 ;  /* 0x000000ffff077224 */ /* 0x000fc600008e0607 */
[----:B------:R-:W-:-:S13]  /*1dd0*/  ISETP.NE.AND.EX P0, PT, R5, RZ, PT, P0 ;  /* 0x000000ff0500720c */ /* 0x000fda0003f05300 */
[----:B0-----:R-:W-:Y:S05]  /*1de0*/  @P0 BRA `(.L_x_25) ;  /* 0xfffffffc00d80947 */ /* 0x001fea000383ffff */
[----:B------:R-:W-:Y:S05]  /*1df0*/  EXIT ;  /* 0x000000000000794d */ /* 0x000fea0003800000 */
.L_x_9:
[----:B------:R-:W-:Y:S02]  /*1e00*/  IMAD.MOV.U32 R42, RZ, RZ, RZ ;  /* 0x000000ffff2a7224 */ /* 0x000fe400078e00ff */
[----:B------:R-:W-:Y:S02]  /*1e10*/  IMAD.MOV.U32 R44, RZ, RZ, R27 ;  /* 0x000000ffff2c7224 */ /* 0x000fe400078e001b */
[----:B------:R-:W-:Y:S02]  /*1e20*/  IMAD.MOV.U32 R43, RZ, RZ, 0x1 ;  /* 0x00000001ff2b7424 */ /* 0x000fe400078e00ff */
[----:B------:R-:W-:-:S07]  /*1e30*/  IMAD.MOV.U32 R39, RZ, RZ, -0x1 ;  /* 0xffffffffff277424 */ /* 0x000fce00078e00ff */
[----:B------:R-:W-:Y:S05]  /*1e40*/  WARPSYNC.COLLECTIVE R39, `(.L_x_26) ;  /* 0x0000000027087348 */ /* 0x000fea0003c00000 */
[----:B------:R0:W1:Y:S02]  /*1e50*/  SHFL.UP P2, R42, R44, R43, R42 ;  /* 0x0400002b2c2a7389 */ /* 0x000064000004002a */
[----:B01----:R-:W-:Y:S01]  /*1e60*/  ENDCOLLECTIVE ;  /* 0x000000000000791b */ /* 0x003fe20003800000 */
.L_x_26:
[----:B------:R-:W-:Y:S02]  /*1e70*/  IMAD.MOV.U32 R43, RZ, RZ, 0x2 ;  /* 0x00000002ff2b7424 */ /* 0x000fe400078e00ff */
[----:B------:R-:W-:Y:S02]  /*1e80*/  IMAD.MOV.U32 R38, RZ, RZ, R42 ;  /* 0x000000ffff267224 */ /* 0x000fe400078e002a */
[----:B------:R-:W-:Y:S02]  /*1e90*/  IMAD.MOV.U32 R42, RZ, RZ, RZ ;  /* 0x000000ffff2a7224 */ /* 0x000fe400078e00ff */
[----:B------:R-:W-:-:S04]  /*1ea0*/  @P2 IMAD.IADD R38, R27, 0x1, R38 ;  /* 0x000000011b262824 */ /* 0x000fc800078e0226 */
[----:B------:R-:W-:-:S07]  /*1eb0*/  IMAD.MOV.U32 R44, RZ, RZ, R38 ;  /* 0x000000ffff2c7224 */ /* 0x000fce00078e0026 */
[----:B------:R-:W-:Y:S05]  /*1ec0*/  WARPSYNC.COLLECTIVE R39, `(.L_x_27) ;  /* 0x0000000027087348 */ /* 0x000fea0003c00000 */
[----:B------:R0:W1:Y:S02]  /*1ed0*/  SHFL.UP P2, R42, R44, R43, R42 ;  /* 0x0400002b2c2a7389 */ /* 0x000064000004002a */
[----:B01----:R-:W-:Y:S01]  /*1ee0*/  ENDCOLLECTIVE ;  /* 0x000000000000791b */ /* 0x003fe20003800000 */
.L_x_27:
        /* <DEDUP_REMOVED lines=8> */
.L_x_28:
        /* <DEDUP_REMOVED lines=8> */
.L_x_29:
        /* <DEDUP_REMOVED lines=8> */
.L_x_30:
[----:B------:R-:W-:Y:S05]  /*2070*/  BRA `(.L_x_31) ;  /* 0xffffffe800787947 */ /* 0x000fea000383ffff */
.L_x_32:
[----:B------:R-:W-:-:S00]  /*2080*/  BRA `(.L_x_32) ;  /* 0xfffffffc00fc7947 */ /* 0x000fc0000383ffff */
[----:B------:R-:W-:-:S00]  /*2090*/  NOP ;  /* 0x0000000000007918 */ /* 0x000fc00000000000 */
        /* <DEDUP_REMOVED lines=14> */
.L_x_1603:


//--------------------- .text._ZN4vllm3moe40lora_count_and_sort_expert_tokens_kernelIlEEvPKT_PiS5_S5_miiiS5_S5_b --------------------------
	.section	.text._ZN4vllm3moe40lora_count_and_sort_expert_tokens_kernelIlEEvPKT_PiS5_S5_miiiS5_S5_b,"ax",@progbits
	.align	128
        .global         _ZN4vllm3moe40lora_count_and_sort_expert_tokens_kernelIlEEvPKT_PiS5_S5_miiiS5_S5_b
        .type           _ZN4vllm3moe40lora_count_and_sort_expert_tokens_kernelIlEEvPKT_PiS5_S5_miiiS5_S5_b,@function
        .size           _ZN4vllm3moe40lora_count_and_sort_expert_tokens_kernelIlEEvPKT_PiS5_S5_miiiS5_S5_b,(.L_x_1588 - _ZN4vllm3moe40lora_count_and_sort_expert_tokens_kernelIlEEvPKT_PiS5_S5_miiiS5_S5_b)
        .other          _ZN4vllm3moe40lora_count_and_sort_expert_tokens_kernelIlEEvPKT_PiS5_S5_miiiS5_S5_b,@"STO_CUDA_ENTRY STV_DEFAULT"
_ZN4vllm3moe40lora_count_and_sort_expert_tokens_kernelIlEEvPKT_PiS5_S5_miiiS5_S5_b:
.text._ZN4vllm3moe40lora_count_and_sort_expert_tokens_kernelIlEEvPKT_PiS5_S5_miiiS5_S5_b:
[----:B------:R-:W-:Y:S01]  /*0000*/  LDC R1, c[0x0][0x28] ;  /* 0x00000a00ff017b82 */ /* 0x000fe20000000800 */
[----:B------:R-:W0:Y:S07]  /*0010*/  S2R R5, SR_CTAID.X ;  /* 0x0000000000057919 */ /* 0x000e2e0000002500 */
[----:B------:R-:W0:Y:S01]  /*0020*/  LDC.64 R2, c[0x0][0x250] ;  /* 0x00009400ff027b82 */ /* 0x000e220000000a00 */
[----:B------:R-:W-:Y:S01]  /*0030*/  ULDC.64 UR8, c[0x0][0x208] ;  /* 0x0000820000087ab9 */ /* 0x000fe20000000a00 */
[----:B0-----:R-:W-:-:S05]  /*0040*/  IMAD.WIDE R2, R5, 0x4, R2 ;  /* 0x0000000405027825 */ /* 0x001fca00078e0202 */
[----:B------:R-:W2:Y:S02]  /*0050*/  LDG.E.CONSTANT R0, desc[UR8][R2.64] ;  /* 0x0000000802007981 */ /* 0x000ea4000c1e9900 */
[----:B--2---:R-:W-:-:S13]  /*0060*/  ISETP.NE.AND P0, PT, R0, -0x1, PT ;  /* 0xffffffff0000780c */ /* 0x004fda0003f05270 */
[----:B------:R-:W-:Y:S05]  /*0070*/  @!P0 EXIT ;  /* 0x000000000000894d */ /* 0x000fea0003800000 */
[----:B------:R-:W-:Y:S01]  /*0080*/  ULDC UR5, c[0x0][0x240] ;  /* 0x0000900000057ab9 */ /* 0x000fe20000000800 */
[----:B------:R-:W-:Y:S01]  /*0090*/  ULDC UR4, c[0x0][0x234] ;  /* 0x00008d0000047ab9 */ /* 0x000fe20000000800 */
[----:B------:R-:W-:Y:S01]  /*00a0*/  USHF.R.S32.HI UR10, URZ, 0x1f, UR5 ;  /* 0x0000001f3f0a7899 */ /* 0x000fe20008011405 */
[----:B------:R-:W-:-:S03]  /*00b0*/  ULDC UR7, c[0x0][0x240] ;  /* 0x0000900000077ab9 */ /* 0x000fc60000000800 */
[----:B------:R-:W-:-:S06]  /*00c0*/  ULOP3.LUT UR4, UR10, UR4, URZ, 0xfc, !UPT ;  /* 0x000000040a047292 */ /* 0x000fcc000f8efc3f */
[----:B------:R-:W-:-:S13]  /*00d0*/  ISETP.NE.U32.AND P0, PT, RZ, UR4, PT ;  /* 0x00000004ff007c0c */ /* 0x000fda000bf05070 */
[----:B------:R-:W-:Y:S05]  /*00e0*/  @!P0 BRA `(.L_x_33) ;  /* 0x0000000000208947 */ /* 0x000fea0003800000 */
[----:B------:R-:W-:Y:S01]  /*00f0*/  ULDC.64 UR4, c[0x0][0x230] ;  /* 0x00008c0000047ab9 */ /* 0x000fe20000000a00 */
[----:B------:R-:W-:Y:S01]  /*0100*/  IMAD.U32 R3, RZ, RZ, UR10 ;  /* 0x0000000aff037e24 */ /* 0x000fe2000f8e00ff */
[----:B------:R-:W-:Y:S01]  /*0110*/  MOV R2, 0x150 ;  /* 0x0000015000027802 */ /* 0x000fe20000000f00 */
[----:B------:R-:W-:Y:S02]  /*0120*/  IMAD.U32 R7, RZ, RZ, UR4 ;  /* 0x00000004ff077e24 */ /* 0x000fe4000f8e00ff */
[----:B------:R-:W-:-:S07]  /*0130*/  IMAD.U32 R18, RZ, RZ, UR5 ;  /* 0x00000005ff127e24 */ /* 0x000fce000f8e00ff */
[----:B------:R-:W-:Y:S05]  /*0140*/  CALL.REL.NOINC `($__internal_0_$__cuda_sm20_div_u64) ;  /* 0x0000000c007c7944 */ /* 0x000fea0003c00000 */
[----:B------:R-:W-:Y:S01]  /*0150*/  IMAD.MOV.U32 R3, RZ, RZ, R10 ;  /* 0x000000ffff037224 */ /* 0x000fe200078e000a */
[----:B------:R-:W-:Y:S06]  /*0160*/  BRA `(.L_x_34) ;  /* 0x00000000004c7947 */ /* 0x000fec0003800000 */
.L_x_33:
[----:B------:R-:W0:Y:S01]  /*0170*/  I2F.U32.RP R4, UR5 ;  /* 0x0000000500047d06 */ /* 0x000e220008209000 */
[----:B------:R-:W1:Y:S01]  /*0180*/  LDC R6, c[0x0][0x230] ;  /* 0x00008c00ff067b82 */ /* 0x000e620000000800 */
[----:B------:R-:W-:-:S06]  /*0190*/  ISETP.NE.U32.AND P2, PT, RZ, UR5, PT ;  /* 0x00000005ff007c0c */ /* 0x000fcc000bf45070 */
[----:B0-----:R-:W0:Y:S02]  /*01a0*/  MUFU.RCP R4, R4 ;  /* 0x0000000400047308 */ /* 0x001e240000001000 */
[----:B0-----:R-:W-:-:S06]  /*01b0*/  IADD3 R2, R4, 0xffffffe, RZ ;  /* 0x0ffffffe04027810 */ /* 0x001fcc0007ffe0ff */
[----:B------:R0:W2:Y:S02]  /*01c0*/  F2I.FTZ.U32.TRUNC.NTZ R3, R2 ;  /* 0x0000000200037305 */ /* 0x0000a4000021f000 */
[----:B0-----:R-:W-:Y:S02]  /*01d0*/  IMAD.MOV.U32 R2, RZ, RZ, RZ ;  /* 0x000000ffff027224 */ /* 0x001fe400078e00ff */
[----:B--2---:R-:W-:-:S04]  /*01e0*/  IMAD.MOV R5, RZ, RZ, -R3 ;  /* 0x000000ffff057224 */ /* 0x004fc800078e0a03 */
[----:B------:R-:W-:-:S04]  /*01f0*/  IMAD R5, R5, UR5, RZ ;  /* 0x0000000505057c24 */ /* 0x000fc8000f8e02ff */
[----:B------:R-:W-:-:S06]  /*0200*/  IMAD.HI.U32 R3, R3, R5, R2 ;  /* 0x0000000503037227 */ /* 0x000fcc00078e0002 */
[----:B-1----:R-:W-:-:S04]  /*0210*/  IMAD.HI.U32 R3, R3, R6, RZ ;  /* 0x0000000603037227 */ /* 0x002fc800078e00ff */
[----:B------:R-:W-:-:S04]  /*0220*/  IMAD.MOV R5, RZ, RZ, -R3 ;  /* 0x000000ffff057224 */ /* 0x000fc800078e0a03 */
[----:B------:R-:W-:-:S05]  /*0230*/  IMAD R4, R5, UR5, R6 ;  /* 0x0000000505047c24 */ /* 0x000fca000f8e0206 */
[----:B------:R-:W-:-:S13]  /*0240*/  ISETP.GE.U32.AND P0, PT, R4, UR5, PT ;  /* 0x0000000504007c0c */ /* 0x000fda000bf06070 */
[----:B------:R-:W-:Y:S01]  /*0250*/  @P0 IADD3 R4, R4, -UR5, RZ ;  /* 0x8000000504040c10 */ /* 0x000fe2000fffe0ff */
[----:B------:R-:W-:-:S03]  /*0260*/  @P0 VIADD R3, R3, 0x1 ;  /* 0x0000000103030836 */ /* 0x000fc60000000000 */
[----:B------:R-:W-:-:S13]  /*0270*/  ISETP.GE.U32.AND P1, PT, R4, UR5, PT ;  /* 0x0000000504007c0c */ /* 0x000fda000bf26070 */
[----:B------:R-:W-:Y:S01]  /*0280*/  @P1 VIADD R3, R3, 0x1 ;  /* 0x0000000103031836 */ /* 0x000fe20000000000 */
[----:B------:R-:W-:-:S07]  /*0290*/  @!P2 LOP3.LUT R3, RZ, UR5, RZ, 0x33, !PT ;  /* 0x00000005ff03ac12 */ /* 0x000fce000f8e33ff */
.L_x_34:
[----:B------:R-:W0:Y:S01]  /*02a0*/  S2R R7, SR_CTAID.Y ;  /* 0x0000000000077919 */ /* 0x000e220000002600 */
[----:B------:R-:W-:Y:S01]  /*02b0*/  ULDC UR4, c[0x0][0x0] ;  /* 0x0000000000047ab9 */ /* 0x000fe20000000800 */
[----:B------:R-:W-:Y:S01]  /*02c0*/  ULDC.64 UR12, c[0x0][0x230] ;  /* 0x00008c00000c7ab9 */ /* 0x000fe20000000a00 */
[----:B------:R-:W-:Y:S01]  /*02d0*/  ULDC UR5, c[0x0][0x10] ;  /* 0x0000040000057ab9 */ /* 0x000fe20000000800 */
[----:B------:R-:W0:Y:S02]  /*02e0*/  S2R R2, SR_TID.X ;  /* 0x0000000000027919 */ /* 0x000e240000002100 */
[----:B0-----:R-:W-:Y:S01]  /*02f0*/  IMAD R7, R7, UR4, R2 ;  /* 0x0000000407077c24 */ /* 0x001fe2000f8e0202 */
[----:B------:R-:W-:-:S04]  /*0300*/  UIMAD UR4, UR4, UR5, URZ ;  /* 0x00000005040472a4 */ /* 0x000fc8000f8e023f */
[----:B------:R-:W-:-:S04]  /*0310*/  ISETP.GE.U32.AND P0, PT, R7, UR12, PT ;  /* 0x0000000c07007c0c */ /* 0x000fc8000bf06070 */
[----:B------:R-:W-:-:S13]  /*0320*/  ISETP.GE.U32.AND.EX P0, PT, RZ, UR13, PT, P0 ;  /* 0x0000000dff007c0c */ /* 0x000fda000bf06100 */
[----:B------:R-:W-:Y:S05]  /*0330*/  @P0 EXIT ;  /* 0x000000000000094d */ /* 0x000fea0003800000 */
[----:B------:R-:W0:Y:S01]  /*0340*/  LDC.64 R8, c[0x0][0x248] ;  /* 0x00009200ff087b82 */ /* 0x000e220000000a00 */
[----:B------:R-:W-:Y:S01]  /*0350*/  ULDC.U8 UR5, c[0x0][0x258] ;  /* 0x0000960000057ab9 */ /* 0x000fe20000000000 */
[C---:B------:R-:W-:Y:S01]  /*0360*/  IMAD R4, R0.reuse, R3, RZ ;  /* 0x0000000300047224 */ /* 0x040fe200078e02ff */
[----:B------:R-:W-:Y:S01]  /*0370*/  UPRMT UR6, UR5, 0x8880, URZ ;  /* 0x0000888005067896 */ /* 0x000fe2000800003f */
[----:B------:R-:W-:Y:S01]  /*0380*/  IMAD.MOV.U32 R18, RZ, RZ, RZ ;  /* 0x000000ffff127224 */ /* 0x000fe200078e00ff */
[----:B------:R-:W-:Y:S01]  /*0390*/  ULDC UR18, c[0x0][0x238] ;  /* 0x00008e0000127ab9 */ /* 0x000fe20000000800 */
[----:B------:R-:W-:Y:S01]  /*03a0*/  ULDC UR5, c[0x0][0x238] ;  /* 0x00008e0000057ab9 */ /* 0x000fe20000000800 */
[----:B------:R-:W-:Y:S01]  /*03b0*/  ULDC UR11, c[0x0][0x23c] ;  /* 0x00008f00000b7ab9 */ /* 0x000fe20000000800 */
[----:B------:R-:W1:Y:S01]  /*03c0*/  LDC.64 R12, c[0x0][0x220] ;  /* 0x00008800ff0c7b82 */ /* 0x000e620000000a00 */
[----:B------:R-:W-:Y:S01]  /*03d0*/  ISETP.NE.AND P0, PT, RZ, UR6, PT ;  /* 0x00000006ff007c0c */ /* 0x000fe2000bf05270 */
[----:B------:R-:W-:Y:S01]  /*03e0*/  UIADD3 UR5, UR5, 0x1, URZ ;  /* 0x0000000105057890 */ /* 0x000fe2000fffe03f */
[----:B------:R-:W-:Y:S01]  /*03f0*/  SHF.R.S32.HI R5, RZ, 0x1f, R4 ;  /* 0x0000001fff057819 */ /* 0x000fe20000011404 */
[----:B------:R-:W-:Y:S01]  /*0400*/  ULDC UR19, c[0x0][0x240] ;  /* 0x0000900000137ab9 */ /* 0x000fe20000000800 */
[----:B------:R-:W-:Y:S01]  /*0410*/  ULDC.64 UR20, c[0x0][0x230] ;  /* 0x00008c0000147ab9 */ /* 0x000fe20000000a00 */
[----:B------:R-:W-:Y:S01]  /*0420*/  ULDC.64 UR12, c[0x0][0x210] ;  /* 0x00008400000c7ab9 */ /* 0x000fe20000000a00 */
[----:B------:R-:W-:Y:S01]  /*0430*/  ULDC.64 UR16, c[0x0][0x248] ;  /* 0x0000920000107ab9 */ /* 0x000fe20000000a00 */
[----:B------:R-:W2:Y:S01]  /*0440*/  LDC.64 R14, c[0x0][0x218] ;  /* 0x00008600ff0e7b82 */ /* 0x000ea20000000a00 */
[----:B------:R-:W-:Y:S01]  /*0450*/  IMAD R6, R0, UR5, RZ ;  /* 0x0000000500067c24 */ /* 0x000fe2000f8e02ff */
[----:B------:R-:W-:Y:S01]  /*0460*/  ULDC.64 UR14, c[0x0][0x228] ;  /* 0x00008a00000e7ab9 */ /* 0x000fe20000000a00 */
[----:B0-----:R-:W-:-:S03]  /*0470*/  IMAD.WIDE R8, R4, 0x4, R8 ;  /* 0x0000000404087825 */ /* 0x001fc600078e0208 */
[----:B------:R-:W-:Y:S05]  /*0480*/  @!P0 BRA `(.L_x_35) ;  /* 0x0000000400208947 */ /* 0x000fea0003800000 */
[----:B------:R-:W-:Y:S01]  /*0490*/  BSSY B0, `(.L_x_36) ;  /* 0x0000046000007945 */ /* 0x000fe20003800000 */
.L_x_44:
[----:B------:R-:W-:-:S04]  /*04a0*/  LEA R2, P0, R7, UR12, 0x3 ;  /* 0x0000000c07027c11 */ /* 0x000fc8000f8018ff */
[----:B------:R-:W-:-:S06]  /*04b0*/  LEA.HI.X R3, R7, UR13, R18, 0x3, P0 ;  /* 0x0000000d07037c11 */ /* 0x000fcc00080f1c12 */
[----:B------:R-:W3:Y:S01]  /*04c0*/  LDG.E.CONSTANT R3, desc[UR8][R2.64] ;  /* 0x0000000802037981 */ /* 0x000ee2000c1e9900 */
[----:B------:R-:W-:Y:S05]  /*04d0*/  YIELD ;  /* 0x0000000000007946 */ /* 0x000fea0003800000 */
[----:B------:R-:W-:Y:S01]  /*04e0*/  BSSY B1, `(.L_x_37) ;  /* 0x000003b000017945 */ /* 0x000fe20003800000 */
[----:B---3--:R-:W-:-:S13]  /*04f0*/  ISETP.GE.AND P0, PT, R3, UR18, PT ;  /* 0x0000001203007c0c */ /* 0x008fda000bf06270 */
[----:B------:R-:W-:Y:S05]  /*0500*/  @P0 BRA `(.L_x_38) ;  /* 0x0000000000e00947 */ /* 0x000fea0003800000 */
[----:B------:R-:W-:-:S04]  /*0510*/  SHF.R.S64 R2, RZ, 0x1e, R3 ;  /* 0x0000001eff027819 */ /* 0x000fc80000001003 */
[----:B------:R-:W-:-:S04]  /*0520*/  IADD3 R2, P0, R2, UR14, RZ ;  /* 0x0000000e02027c10 */ /* 0x000fc8000ff1e0ff */
[----:B------:R-:W-:-:S05]  /*0530*/  LEA.HI.X.SX32 R3, R3, UR15, 0x2, P0 ;  /* 0x0000000f03037c11 */ /* 0x000fca00080f16ff */
[----:B------:R-:W3:Y:S02]  /*0540*/  LDG.E.CONSTANT R19, desc[UR8][R2.64] ;  /* 0x0000000802137981 */ /* 0x000ee4000c1e9900 */
[----:B---3--:R-:W-:-:S13]  /*0550*/  ISETP.NE.AND P0, PT, R19, -0x1, PT ;  /* 0xffffffff1300780c */ /* 0x008fda0003f05270 */
[----:B------:R-:W-:Y:S05]  /*0560*/  @!P0 BRA `(.L_x_38) ;  /* 0x0000000000c88947 */ /* 0x000fea0003800000 */
[----:B------:R-:W-:Y:S01]  /*0570*/  ISETP.NE.U32.AND P0, PT, R8, RZ, PT ;  /* 0x000000ff0800720c */ /* 0x000fe20003f05070 */
[----:B------:R-:W-:Y:S03]  /*0580*/  BSSY B2, `(.L_x_39) ;  /* 0x0000029000027945 */ /* 0x000fe60003800000 */
[----:B------:R-:W-:-:S13]  /*0590*/  ISETP.NE.AND.EX P0, PT, R9, RZ, PT, P0 ;  /* 0x000000ff0900720c */ /* 0x000fda0003f05300 */
[----:B------:R-:W-:Y:S05]  /*05a0*/  @!P0 BRA `(.L_x_40) ;  /* 0x0000000000988947 */ /* 0x000fea0003800000 */
[----:B------:R-:W-:Y:S01]  /*05b0*/  LOP3.LUT R2, R18, UR10, RZ, 0xfc, !PT ;  /* 0x0000000a12027c12 */ /* 0x000fe2000f8efcff */
[----:B------:R-:W-:Y:S03]  /*05c0*/  BSSY B3, `(.L_x_41) ;  /* 0x000001c000037945 */ /* 0x000fe60003800000 */
[----:B------:R-:W-:-:S13]  /*05d0*/  ISETP.NE.U32.AND P0, PT, R2, RZ, PT ;  /* 0x000000ff0200720c */ /* 0x000fda0003f05070 */
[----:B------:R-:W-:Y:S05]  /*05e0*/  @!P0 BRA `(.L_x_42) ;  /* 0x0000000000188947 */ /* 0x000fea0003800000 */
[----:B------:R-:W-:Y:S02]  /*05f0*/  MOV R3, UR10 ;  /* 0x0000000a00037c02 */ /* 0x000fe40008000f00 */
[----:B------:R-:W-:-:S07]  /*0600*/  MOV R2, 0x620 ;  /* 0x0000062000027802 */ /* 0x000fce0000000f00 */
[----:B-12---:R-:W-:Y:S05]  /*0610*/  CALL.REL.NOINC `($__internal_0_$__cuda_sm20_div_u64) ;  /* 0x0000000800487944 */ /* 0x006fea0003c00000 */
[----:B------:R-:W-:Y:S02]  /*0620*/  IMAD.MOV.U32 R2, RZ, RZ, R10 ;  /* 0x000000ffff027224 */ /* 0x000fe400078e000a */
[----:B------:R-:W-:Y:S01]  /*0630*/  IMAD.MOV.U32 R3, RZ, RZ, R11 ;  /* 0x000000ffff037224 */ /* 0x000fe200078e000b */
[----:B------:R-:W-:Y:S06]  /*0640*/  BRA `(.L_x_43) ;  /* 0x00000000004c7947 */ /* 0x000fec0003800000 */
.L_x_42:
[----:B------:R-:W0:Y:S01]  /*0650*/  I2F.U32.RP R11, UR19 ;  /* 0x00000013000b7d06 */ /* 0x000e220008209000 */
[----:B------:R-:W-:Y:S01]  /*0660*/  IMAD.MOV.U32 R2, RZ, RZ, RZ ;  /* 0x000000ffff027224 */ /* 0x000fe200078e00ff */
[----:B------:R-:W-:-:S06]  /*0670*/  ISETP.NE.U32.AND P2, PT, RZ, UR19, PT ;  /* 0x00000013ff007c0c */ /* 0x000fcc000bf45070 */
[----:B0-----:R-:W0:Y:S02]  /*0680*/  MUFU.RCP R11, R11 ;  /* 0x0000000b000b7308 */ /* 0x001e240000001000 */
[----:B0-----:R-:W-:-:S06]  /*0690*/  VIADD R16, R11, 0xffffffe ;  /* 0x0ffffffe0b107836 */ /* 0x001fcc0000000000 */
[----:B------:R-:W0:Y:S02]  /*06a0*/  F2I.FTZ.U32.TRUNC.NTZ R3, R16 ;  /* 0x0000001000037305 */ /* 0x000e24000021f000 */
[----:B0-----:R-:W-:-:S05]  /*06b0*/  IADD3 R17, RZ, -R3, RZ ;  /* 0x80000003ff117210 */ /* 0x001fca0007ffe0ff */
[----:B------:R-:W-:-:S04]  /*06c0*/  IMAD R17, R17, UR19, RZ ;  /* 0x0000001311117c24 */ /* 0x000fc8000f8e02ff */
[----:B------:R-:W-:-:S06]  /*06d0*/  IMAD.HI.U32 R2, R3, R17, R2 ;  /* 0x0000001103027227 */ /* 0x000fcc00078e0002 */
[----:B------:R-:W-:-:S04]  /*06e0*/  IMAD.HI.U32 R2, R2, R7, RZ ;  /* 0x0000000702027227 */ /* 0x000fc800078e00ff */
[----:B------:R-:W-:-:S04]  /*06f0*/  IMAD.MOV R10, RZ, RZ, -R2 ;  /* 0x000000ffff0a7224 */ /* 0x000fc800078e0a02 */
[----:B------:R-:W-:-:S05]  /*0700*/  IMAD R3, R10, UR19, R7 ;  /* 0x000000130a037c24 */ /* 0x000fca000f8e0207 */
[----:B------:R-:W-:-:S13]  /*0710*/  ISETP.GE.U32.AND P0, PT, R3, UR19, PT ;  /* 0x0000001303007c0c */ /* 0x000fda000bf06070 */
[----:B------:R-:W-:Y:S01]  /*0720*/  @P0 VIADD R3, R3, -UR19 ;  /* 0x8000001303030c36 */ /* 0x000fe20008000000 */
[----:B------:R-:W-:-:S04]  /*0730*/  @P0 IADD3 R2, R2, 0x1, RZ ;  /* 0x0000000102020810 */ /* 0x000fc80007ffe0ff */
[----:B------:R-:W-:Y:S01]  /*0740*/  ISETP.GE.U32.AND P1, PT, R3, UR19, PT ;  /* 0x0000001303007c0c */ /* 0x000fe2000bf26070 */
[----:B------:R-:W-:-:S12]  /*0750*/  IMAD.MOV.U32 R3, RZ, RZ, RZ ;  /* 0x000000ffff037224 */ /* 0x000fd800078e00ff */
[----:B------:R-:W-:Y:S01]  /*0760*/  @P1 VIADD R2, R2, 0x1 ;  /* 0x0000000102021836 */ /* 0x000fe20000000000 */
[----:B------:R-:W-:-:S07]  /*0770*/  @!P2 LOP3.LUT R2, RZ, UR19, RZ, 0x33, !PT ;  /* 0x00000013ff02ac12 */ /* 0x000fce000f8e33ff */
.L_x_43:
[----:B------:R-:W-:Y:S05]  /*0780*/  BSYNC B3 ;  /* 0x0000000000037941 */ /* 0x000fea0003800000 */
.L_x_41:
[----:B------:R-:W-:-:S05]  /*0790*/  IADD3 R10, P0, R4, R2, RZ ;  /* 0x00000002040a7210 */ /* 0x000fca0007f1e0ff */
[----:B------:R-:W-:Y:S01]  /*07a0*/  IMAD.X R3, R5, 0x1, R3, P0 ;  /* 0x0000000105037824 */ /* 0x000fe200000e0603 */
[----:B------:R-:W-:-:S04]  /*07b0*/  LEA R2, P0, R10, UR16, 0x2 ;  /* 0x000000100a027c11 */ /* 0x000fc8000f8010ff */
[----:B------:R-:W-:-:S05]  /*07c0*/  LEA.HI.X R3, R10, UR17, R3, 0x2, P0 ;  /* 0x000000110a037c11 */ /* 0x000fca00080f1403 */
[----:B------:R-:W3:Y:S02]  /*07d0*/  LDG.E.CONSTANT R2, desc[UR8][R2.64] ;  /* 0x0000000802027981 */ /* 0x000ee4000c1e9900 */
[----:B---3--:R-:W-:-:S13]  /*07e0*/  ISETP.NE.AND P0, PT, R2, RZ, PT ;  /* 0x000000ff0200720c */ /* 0x008fda0003f05270 */
[----:B------:R-:W-:Y:S05]  /*07f0*/  @!P0 BREAK B2 ;  /* 0x0000000000028942 */ /* 0x000fea0003800000 */
[----:B------:R-:W-:Y:S05]  /*0800*/  @!P0 BRA `(.L_x_38) ;  /* 0x0000000000208947 */ /* 0x000fea0003800000 */
.L_x_40:
[----:B------:R-:W-:Y:S05]  /*0810*/  BSYNC B2 ;  /* 0x0000000000027941 */ /* 0x000fea0003800000 */
.L_x_39:
[----:B------:R-:W-:Y:S01]  /*0820*/  IADD3 R3, R6, R19, RZ ;  /* 0x0000001306037210 */ /* 0x000fe20007ffe0ff */
[----:B------:R-:W-:-:S04]  /*0830*/  IMAD.MOV.U32 R17, RZ, RZ, 0x1 ;  /* 0x00000001ff117424 */ /* 0x000fc800078e00ff */
[----:B-1----:R-:W-:-:S06]  /*0840*/  IMAD.WIDE R2, R3, 0x4, R12 ;  /* 0x0000000403027825 */ /* 0x002fcc00078e020c */
[----:B------:R-:W3:Y:S02]  /*0850*/  ATOMG.E.ADD.STRONG.GPU PT, R3, desc[UR8][R2.64], R17 ;  /* 0x00000011020379a8 */ /* 0x000ee400081ee1c8 */
[----:B---3--:R-:W-:-:S04]  /*0860*/  IMAD R11, R0, UR11, R3 ;  /* 0x0000000b000b7c24 */ /* 0x008fc8000f8e0203 */
[----:B--2---:R-:W-:-:S05]  /*0870*/  IMAD.WIDE R10, R11, 0x4, R14 ;  /* 0x000000040b0a7825 */ /* 0x004fca00078e020e */
[----:B------:R0:W-:Y:S02]  /*0880*/  STG.E desc[UR8][R10.64], R7 ;  /* 0x000000070a007986 */ /* 0x0001e4000c101908 */
.L_x_38:
[----:B------:R-:W-:Y:S05]  /*0890*/  BSYNC B1 ;  /* 0x0000000000017941 */ /* 0x000fea0003800000 */
.L_x_37:
[----:B0-----:R-:W-:-:S05]  /*08a0*/  IADD3 R7, P0, R7, UR4, RZ ;  /* 0x0000000407077c10 */ /* 0x001fca000ff1e0ff */
[----:B------:R-:W-:Y:S01]  /*08b0*/  IMAD.X R18, RZ, RZ, R18, P0 ;  /* 0x000000ffff127224 */ /* 0x000fe200000e0612 */
[----:B------:R-:W-:-:S04]  /*08c0*/  ISETP.GE.U32.AND P0, PT, R7, UR20, PT ;  /* 0x0000001407007c0c */ /* 0x000fc8000bf06070 */
[----:B------:R-:W-:-:S13]  /*08d0*/  ISETP.GE.U32.AND.EX P0, PT, R18, UR21, PT, P0 ;  /* 0x0000001512007c0c */ /* 0x000fda000bf06100 */
[----:B------:R-:W-:Y:S05]  /*08e0*/  @!P0 BRA `(.L_x_44) ;  /* 0xfffffff800ec8947 */ /* 0x000fea000383ffff */
[----:B------:R-:W-:Y:S05]  /*08f0*/  BSYNC B0 ;  /* 0x0000000000007941 */ /* 0x000fea0003800000 */
.L_x_36:
[----:B------:R-:W-:Y:S05]  /*0900*/  EXIT ;  /* 0x000000000000794d */ /* 0x000fea0003800000 */
.L_x_35:
[----:B-1----:R-:W0:Y:S01]  /*0910*/  LDC.64 R12, c[0x0][0x220] ;  /* 0x00008800ff0c7b82 */ /* 0x002e220000000a00 */
[----:B------:R-:W-:Y:S01]  /*0920*/  ISETP.NE.U32.AND P0, PT, R8, RZ, PT ;  /* 0x000000ff0800720c */ /* 0x000fe20003f05070 */
[----:B------:R-:W-:Y:S01]  /*0930*/  ULDC UR20, c[0x0][0x238] ;  /* 0x00008e0000147ab9 */ /* 0x000fe20000000800 */
[----:B------:R-:W-:Y:S01]  /*0940*/  ULDC UR5, c[0x0][0x238] ;  /* 0x00008e0000057ab9 */ /* 0x000fe20000000800 */
[----:B------:R-:W-:Y:S01]  /*0950*/  ULDC UR11, c[0x0][0x23c] ;  /* 0x00008f00000b7ab9 */ /* 0x000fe20000000800 */
[----:B------:R-:W-:Y:S01]  /*0960*/  ISETP.NE.AND.EX P0, PT, R9, RZ, PT, P0 ;  /* 0x000000ff0900720c */ /* 0x000fe20003f05300 */
[----:B------:R-:W-:Y:S01]  /*0970*/  ULDC UR21, c[0x0][0x23c] ;  /* 0x00008f0000157ab9 */ /* 0x000fe20000000800 */
[----:B------:R-:W-:Y:S01]  /*0980*/  ULDC UR6, c[0x0][0x240] ;  /* 0x0000900000067ab9 */ /* 0x000fe20000000800 */
[----:B------:R-:W1:Y:S01]  /*0990*/  LDC.64 R2, c[0x0][0x220] ;  /* 0x00008800ff027b82 */ /* 0x000e620000000a00 */
[----:B------:R-:W-:Y:S01]  /*09a0*/  ULDC.64 UR22, c[0x0][0x230] ;  /* 0x00008c0000167ab9 */ /* 0x000fe20000000a00 */
[----:B------:R-:W-:Y:S01]  /*09b0*/  ULDC.64 UR16, c[0x0][0x230] ;  /* 0x00008c0000107ab9 */ /* 0x000fe20000000a00 */
[----:B------:R-:W-:Y:S01]  /*09c0*/  ULDC.64 UR12, c[0x0][0x210] ;  /* 0x00008400000c7ab9 */ /* 0x000fe20000000a00 */
[----:B------:R-:W-:Y:S01]  /*09d0*/  ULDC.64 UR18, c[0x0][0x210] ;  /* 0x0000840000127ab9 */ /* 0x000fe20000000a00 */
[----:B------:R-:W-:-:S03]  /*09e0*/  ULDC.64 UR14, c[0x0][0x248] ;  /* 0x00009200000e7ab9 */ /* 0x000fc60000000a00 */
[----:B--2---:R-:W2:Y:S08]  /*09f0*/  LDC.64 R14, c[0x0][0x218] ;  /* 0x00008600ff0e7b82 */ /* 0x004eb00000000a00 */
[----:B------:R-:W3:Y:S01]  /*0a00*/  LDC.64 R10, c[0x0][0x218] ;  /* 0x00008600ff0a7b82 */ /* 0x000ee20000000a00 */
[----:B------:R-:W-:Y:S05]  /*0a10*/  @!P0 BRA `(.L_x_45) ;  /* 0x0000000000f08947 */ /* 0x000fea0003800000 */
[----:B------:R-:W-:Y:S01]  /*0a20*/  BSSY B0, `(.L_x_46) ;  /* 0x000003a000007945 */ /* 0x000fe20003800000 */
.L_x_52:
[----:B-1----:R-:W-:-:S04]  /*0a30*/  LEA R2, P0, R7, UR12, 0x3 ;  /* 0x0000000c07027c11 */ /* 0x002fc8000f8018ff */
[----:B------:R-:W-:-:S05]  /*0a40*/  LEA.HI.X R3, R7, UR13, R18, 0x3, P0 ;  /* 0x0000000d07037c11 */ /* 0x000fca00080f1c12 */
[----:B------:R-:W4:Y:S01]  /*0a50*/  LDG.E.CONSTANT R9, desc[UR8][R2.64] ;  /* 0x0000000802097981 */ /* 0x000f22000c1e9900 */
[----:B------:R-:W-:Y:S05]  /*0a60*/  YIELD ;  /* 0x0000000000007946 */ /* 0x000fea0003800000 */
[----:B------:R-:W-:Y:S01]  /*0a70*/  BSSY B1, `(.L_x_47) ;  /* 0x000002f000017945 */ /* 0x000fe20003800000 */
[----:B----4-:R-:W-:-:S13]  /*0a80*/  ISETP.GE.AND P0, PT, R9, UR5, PT ;  /* 0x0000000509007c0c */ /* 0x010fda000bf06270 */
[----:B------:R-:W-:Y:S05]  /*0a90*/  @P0 BRA `(.L_x_48) ;  /* 0x0000000000b00947 */ /* 0x000fea0003800000 */
[----:B------:R-:W-:Y:S01]  /*0aa0*/  LOP3.LUT R2, R18, UR10, RZ, 0xfc, !PT ;  /* 0x0000000a12027c12 */ /* 0x000fe2000f8efcff */
[----:B------:R-:W-:Y:S03]  /*0ab0*/  BSSY B2, `(.L_x_49) ;  /* 0x000001c000027945 */ /* 0x000fe60003800000 */
[----:B------:R-:W-:-:S13]  /*0ac0*/  ISETP.NE.U32.AND P0, PT, R2, RZ, PT ;  /* 0x000000ff0200720c */ /* 0x000fda0003f05070 */
[----:B------:R-:W-:Y:S05]  /*0ad0*/  @!P0 BRA `(.L_x_50) ;  /* 0x0000000000188947 */ /* 0x000fea0003800000 */
[----:B------:R-:W-:Y:S01]  /*0ae0*/  IMAD.U32 R3, RZ, RZ, UR10 ;  /* 0x0000000aff037e24 */ /* 0x000fe2000f8e00ff */
[----:B------:R-:W-:-:S07]  /*0af0*/  MOV R2, 0xb10 ;  /* 0x00000b1000027802 */ /* 0x000fce0000000f00 */
[----:B0-23--:R-:W-:Y:S05]  /*0b00*/  CALL.REL.NOINC `($__internal_0_$__cuda_sm20_div_u64) ;  /* 0x00000004000c7944 */ /* 0x00dfea0003c00000 */
[----:B------:R-:W-:Y:S01]  /*0b10*/  MOV R2, R10 ;  /* 0x0000000a00027202 */ /* 0x000fe20000000f00 */
[----:B------:R-:W-:Y:S01]  /*0b20*/  IMAD.MOV.U32 R3, RZ, RZ, R11 ;  /* 0x000000ffff037224 */ /* 0x000fe200078e000b */
[----:B------:R-:W-:Y:S06]  /*0b30*/  BRA `(.L_x_51) ;  /* 0x00000000004c7947 */ /* 0x000fec0003800000 */
.L_x_50:
[----:B---3--:R-:W1:Y:S01]  /*0b40*/  I2F.U32.RP R10, UR6 ;  /* 0x00000006000a7d06 */ /* 0x008e620008209000 */
[----:B------:R-:W-:Y:S01]  /*0b50*/  HFMA2.MMA R2, -RZ, RZ, 0, 0 ;  /* 0x00000000ff027435 */ /* 0x000fe200000001ff */
[----:B------:R-:W-:-:S06]  /*0b60*/  ISETP.NE.U32.AND P2, PT, RZ, UR6, PT ;  /* 0x00000006ff007c0c */ /* 0x000fcc000bf45070 */
[----:B-1----:R-:W1:Y:S02]  /*0b70*/  MUFU.RCP R10, R10 ;  /* 0x0000000a000a7308 */ /* 0x002e640000001000 */
[----:B-1----:R-:W-:-:S06]  /*0b80*/  VIADD R11, R10, 0xffffffe ;  /* 0x0ffffffe0a0b7836 */ /* 0x002fcc0000000000 */
[----:B------:R-:W1:Y:S02]  /*0b90*/  F2I.FTZ.U32.TRUNC.NTZ R3, R11 ;  /* 0x0000000b00037305 */ /* 0x000e64000021f000 */
[----:B-1----:R-:W-:-:S04]  /*0ba0*/  IMAD.MOV R17, RZ, RZ, -R3 ;  /* 0x000000ffff117224 */ /* 0x002fc800078e0a03 */
[----:B------:R-:W-:-:S04]  /*0bb0*/  IMAD R17, R17, UR6, RZ ;  /* 0x0000000611117c24 */ /* 0x000fc8000f8e02ff */
[----:B------:R-:W-:-:S06]  /*0bc0*/  IMAD.HI.U32 R2, R3, R17, R2 ;  /* 0x0000001103027227 */ /* 0x000fcc00078e0002 */
[----:B------:R-:W-:-:S04]  /*0bd0*/  IMAD.HI.U32 R2, R2, R7, RZ ;  /* 0x0000000702027227 */ /* 0x000fc800078e00ff */
[----:B------:R-:W-:-:S04]  /*0be0*/  IMAD.MOV R8, RZ, RZ, -R2 ;  /* 0x000000ffff087224 */ /* 0x000fc800078e0a02 */
[----:B------:R-:W-:-:S05]  /*0bf0*/  IMAD R3, R8, UR6, R7 ;  /* 0x0000000608037c24 */ /* 0x000fca000f8e0207 */
[----:B------:R-:W-:-:S13]  /*0c00*/  ISETP.GE.U32.AND P0, PT, R3, UR6, PT ;  /* 0x0000000603007c0c */ /* 0x000fda000bf06070 */
[----:B------:R-:W-:Y:S02]  /*0c10*/  @P0 VIADD R3, R3, -UR6 ;  /* 0x8000000603030c36 */ /* 0x000fe40008000000 */
[----:B------:R-:W-:-:S03]  /*0c20*/  @P0 VIADD R2, R2, 0x1 ;  /* 0x0000000102020836 */ /* 0x000fc60000000000 */
[----:B------:R-:W-:Y:S01]  /*0c30*/  ISETP.GE.U32.AND P1, PT, R3, UR6, PT ;  /* 0x0000000603007c0c */ /* 0x000fe2000bf26070 */
[----:B------:R-:W-:-:S12]  /*0c40*/  IMAD.MOV.U32 R3, RZ, RZ, RZ ;  /* 0x000000ffff037224 */ /* 0x000fd800078e00ff */
[----:B------:R-:W-:Y:S02]  /*0c50*/  @P1 IADD3 R2, R2, 0x1, RZ ;  /* 0x0000000102021810 */ /* 0x000fe40007ffe0ff */
[----:B------:R-:W-:-:S07]  /*0c60*/  @!P2 LOP3.LUT R2, RZ, UR6, RZ, 0x33, !PT ;  /* 0x00000006ff02ac12 */ /* 0x000fce000f8e33ff */
.L_x_51:
[----:B------:R-:W-:Y:S05]  /*0c70*/  BSYNC B2 ;  /* 0x0000000000027941 */ /* 0x000fea0003800000 */
.L_x_49:
[----:B------:R-:W-:-:S05]  /*0c80*/  IADD3 R8, P0, R4, R2, RZ ;  /* 0x0000000204087210 */ /* 0x000fca0007f1e0ff */
[----:B------:R-:W-:Y:S01]  /*0c90*/  IMAD.X R3, R5, 0x1, R3, P0 ;  /* 0x0000000105037824 */ /* 0x000fe200000e0603 */
[----:B------:R-:W-:-:S04]  /*0ca0*/  LEA R2, P0, R8, UR14, 0x2 ;  /* 0x0000000e08027c11 */ /* 0x000fc8000f8010ff */
[----:B------:R-:W-:-:S05]  /*0cb0*/  LEA.HI.X R3, R8, UR15, R3, 0x2, P0 ;  /* 0x0000000f08037c11 */ /* 0x000fca00080f1403 */
[----:B------:R-:W3:Y:S02]  /*0cc0*/  LDG.E.CONSTANT R2, desc[UR8][R2.64] ;  /* 0x0000000802027981 */ /* 0x000ee4000c1e9900 */
[----:B---3--:R-:W-:-:S13]  /*0cd0*/  ISETP.NE.AND P0, PT, R2, RZ, PT ;  /* 0x000000ff0200720c */ /* 0x008fda0003f05270 */
[----:B------:R-:W-:Y:S05]  /*0ce0*/  @!P0 BRA `(.L_x_48) ;  /* 0x00000000001c8947 */ /* 0x000fea0003800000 */
[----:B------:R-:W-:Y:S01]  /*0cf0*/  IMAD.IADD R3, R6, 0x1, R9 ;  /* 0x0000000106037824 */ /* 0x000fe200078e0209 */
[----:B------:R-:W-:-:S03]  /*0d00*/  MOV R11, 0x1 ;  /* 0x00000001000b7802 */ /* 0x000fc60000000f00 */
[----:B0-----:R-:W-:-:S06]  /*0d10*/  IMAD.WIDE R2, R3, 0x4, R12 ;  /* 0x0000000403027825 */ /* 0x001fcc00078e020c */
[----:B------:R-:W3:Y:S02]  /*0d20*/  ATOMG.E.ADD.STRONG.GPU PT, R3, desc[UR8][R2.64], R11 ;  /* 0x0000000b020379a8 */ /* 0x000ee400081ee1c8 */
[----:B---3--:R-:W-:-:S04]  /*0d30*/  IMAD R9, R0, UR11, R3 ;  /* 0x0000000b00097c24 */ /* 0x008fc8000f8e0203 */
[----:B--2---:R-:W-:-:S05]  /*0d40*/  IMAD.WIDE R8, R9, 0x4, R14 ;  /* 0x0000000409087825 */ /* 0x004fca00078e020e */
[----:B------:R1:W-:Y:S02]  /*0d50*/  STG.E desc[UR8][R8.64], R7 ;  /* 0x0000000708007986 */ /* 0x0003e4000c101908 */
.L_x_48:
[----:B------:R-:W-:Y:S05]  /*0d60*/  BSYNC B1 ;  /* 0x0000000000017941 */ /* 0x000fea0003800000 */
.L_x_47:
[----:B-1----:R-:W-:-:S05]  /*0d70*/  IADD3 R7, P0, R7, UR4, RZ ;  /* 0x0000000407077c10 */ /* 0x002fca000ff1e0ff */
[----:B------:R-:W-:Y:S01]  /*0d80*/  IMAD.X R18, RZ, RZ, R18, P0 ;  /* 0x000000ffff127224 */ /* 0x000fe200000e0612 */
[----:B------:R-:W-:-:S04]  /*0d90*/  ISETP.GE.U32.AND P0, PT, R7, UR16, PT ;  /* 0x0000001007007c0c */ /* 0x000fc8000bf06070 */
[----:B------:R-:W-:-:S13]  /*0da0*/  ISETP.GE.U32.AND.EX P0, PT, R18, UR17, PT, P0 ;  /* 0x0000001112007c0c */ /* 0x000fda000bf06100 */
[----:B------:R-:W-:Y:S05]  /*0db0*/  @!P0 BRA `(.L_x_52) ;  /* 0xfffffffc001c8947 */ /* 0x000fea000383ffff */
[----:B------:R-:W-:Y:S05]  /*0dc0*/  BSYNC B0 ;  /* 0x0000000000007941 */ /* 0x000fea0003800000 */
.L_x_46:
[----:B------:R-:W-:Y:S05]  /*0dd0*/  EXIT ;  /* 0x000000000000794d */ /* 0x000fea0003800000 */
.L_x_45:
[----:B------:R-:W-:Y:S01]  /*0de0*/  BSSY B0, `(.L_x_53) ;  /* 0x0000014000007945 */ /* 0x000fe20003800000 */
.L_x_56:
[----:B------:R-:W-:-:S04]  /*0df0*/  LEA R4, P0, R7, UR18, 0x3 ;  /* 0x0000001207047c11 */ /* 0x000fc8000f8018ff */
[----:B------:R-:W-:-:S06]  /*0e00*/  LEA.HI.X R5, R7, UR19, R18, 0x3, P0 ;  /* 0x0000001307057c11 */ /* 0x000fcc00080f1c12 */
[----:B------:R-:W4:Y:S01]  /*0e10*/  LDG.E.CONSTANT R5, desc[UR8][R4.64] ;  /* 0x0000000804057981 */ /* 0x000f22000c1e9900 */
[----:B------:R-:W-:Y:S01]  /*0e20*/  BSSY B1, `(.L_x_54) ;  /* 0x000000a000017945 */ /* 0x000fe20003800000 */
[----:B----4-:R-:W-:-:S13]  /*0e30*/  ISETP.GE.AND P0, PT, R5, UR20, PT ;  /* 0x0000001405007c0c */ /* 0x010fda000bf06270 */
[----:B------:R-:W-:Y:S05]  /*0e40*/  @P0 BRA `(.L_x_55) ;  /* 0x00000000001c0947 */ /* 0x000fea0003800000 */
[----:B------:R-:W-:Y:S02]  /*0e50*/  IMAD.IADD R5, R6, 0x1, R5 ;  /* 0x0000000106057824 */ /* 0x000fe400078e0205 */
[----:B0-----:R-:W-:Y:S02]  /*0e60*/  IMAD.MOV.U32 R13, RZ, RZ, 0x1 ;  /* 0x00000001ff0d7424 */ /* 0x001fe400078e00ff */
[----:B-1----:R-:W-:-:S06]  /*0e70*/  IMAD.WIDE R4, R5, 0x4, R2 ;  /* 0x0000000405047825 */ /* 0x002fcc00078e0202 */
[----:B------:R-:W4:Y:S02]  /*0e80*/  ATOMG.E.ADD.STRONG.GPU PT, R5, desc[UR8][R4.64], R13 ;  /* 0x0000000d040579a8 */ /* 0x000f2400081ee1c8 */
[----:B----4-:R-:W-:-:S04]  /*0e90*/  IMAD R9, R0, UR21, R5 ;  /* 0x0000001500097c24 */ /* 0x010fc8000f8e0205 */
[----:B---3--:R-:W-:-:S05]  /*0ea0*/  IMAD.WIDE R8, R9, 0x4, R10 ;  /* 0x0000000409087825 */ /* 0x008fca00078e020a */
[----:B------:R4:W-:Y:S02]  /*0eb0*/  STG.E desc[UR8][R8.64], R7 ;  /* 0x0000000708007986 */ /* 0x0009e4000c101908 */
.L_x_55:
[----:B------:R-:W-:Y:S05]  /*0ec0*/  BSYNC B1 ;  /* 0x0000000000017941 */ /* 0x000fea0003800000 */
.L_x_54:
[----:B----4-:R-:W-:-:S04]  /*0ed0*/  IADD3 R7, P0, R7, UR4, RZ ;  /* 0x0000000407077c10 */ /* 0x010fc8000ff1e0ff */
[----:B------:R-:W-:Y:S02]  /*0ee0*/  IADD3.X R18, RZ, R18, RZ, P0, !PT ;  /* 0x00000012ff127210 */ /* 0x000fe400007fe4ff */
[----:B------:R-:W-:-:S04]  /*0ef0*/  ISETP.GE.U32.AND P0, PT, R7, UR22, PT ;  /* 0x0000001607007c0c */ /* 0x000fc8000bf06070 */
[----:B------:R-:W-:-:S13]  /*0f00*/  ISETP.GE.U32.AND.EX P0, PT, R18, UR23, PT, P0 ;  /* 0x0000001712007c0c */ /* 0x000fda000bf06100 */
[----:B------:R-:W-:Y:S05]  /*0f10*/  @!P0 BRA `(.L_x_56) ;  /* 0xfffffffc00b48947 */ /* 0x000fea000383ffff */
[----:B------:R-:W-:Y:S05]  /*0f20*/  BSYNC B0 ;  /* 0x0000000000007941 */ /* 0x000fea0003800000 */
.L_x_53:
[----:B------:R-:W-:Y:S05]  /*0f30*/  EXIT ;  /* 0x000000000000794d */ /* 0x000fea0003800000 */
        .weak           $__internal_0_$__cuda_sm20_div_u64
        .type           $__internal_0_$__cuda_sm20_div_u64,@function
        .size           $__internal_0_$__cuda_sm20_div_u64,(.L_x_1588 - $__internal_0_$__cuda_sm20_div_u64)
$__internal_0_$__cuda_sm20_div_u64:
[----:B------:R-:W-:Y:S02]  /*0f40*/  IMAD.U32 R24, RZ, RZ, UR7 ;  /* 0x00000007ff187e24 */ /* 0x000fe4000f8e00ff */
[----:B------:R-:W-:-:S04]  /*0f50*/  IMAD.MOV.U32 R25, RZ, RZ, R3 ;  /* 0x000000ffff197224 */ /* 0x000fc800078e0003 */
[----:B------:R-:W0:Y:S08]  /*0f60*/  I2F.U64.RP R20, R24 ;  /* 0x0000001800147312 */ /* 0x000e300000309000 */
[----:B0-----:R-:W0:Y:S02]  /*0f70*/  MUFU.RCP R20, R20 ;  /* 0x0000001400147308 */ /* 0x001e240000001000 */
[----:B0-----:R-:W-:-:S06]  /*0f80*/  VIADD R11, R20, 0x1ffffffe ;  /* 0x1ffffffe140b7836 */ /* 0x001fcc0000000000 */
[----:B------:R-:W0:Y:S02]  /*0f90*/  F2I.U64.TRUNC R10, R11 ;  /* 0x0000000b000a7311 */ /* 0x000e24000020d800 */
[----:B0-----:R-:W-:-:S04]  /*0fa0*/  IMAD.WIDE.U32 R16, R10, UR7, RZ ;  /* 0x000000070a107c25 */ /* 0x001fc8000f8e00ff */
[----:B------:R-:W-:Y:S01]  /*0fb0*/  IMAD R17, R10, R3, R17 ;  /* 0x000000030a117224 */ /* 0x000fe200078e0211 */
[----:B------:R-:W-:-:S03]  /*0fc0*/  IADD3 R21, P0, RZ, -R16, RZ ;  /* 0x80000010ff157210 */ /* 0x000fc60007f1e0ff */
[----:B------:R-:W-:Y:S02]  /*0fd0*/  IMAD R17, R11, UR7, R17 ;  /* 0x000000070b117c24 */ /* 0x000fe4000f8e0211 */
[----:B------:R-:W-:-:S03]  /*0fe0*/  IMAD.HI.U32 R16, R10, R21, RZ ;  /* 0x000000150a107227 */ /* 0x000fc600078e00ff */
[----:B------:R-:W-:Y:S01]  /*0ff0*/  IADD3.X R23, RZ, ~R17, RZ, P0, !PT ;  /* 0x80000011ff177210 */ /* 0x000fe200007fe4ff */
[----:B------:R-:W-:-:S04]  /*1000*/  IMAD.MOV.U32 R17, RZ, RZ, R10 ;  /* 0x000000ffff117224 */ /* 0x000fc800078e000a */
[----:B------:R-:W-:-:S04]  /*1010*/  IMAD.WIDE.U32 R16, P0, R10, R23, R16 ;  /* 0x000000170a107225 */ /* 0x000fc80007800010 */
[C---:B------:R-:W-:Y:S02]  /*1020*/  IMAD R10, R11.reuse, R23, RZ ;  /* 0x000000170b0a7224 */ /* 0x040fe400078e02ff */
[----:B------:R-:W-:-:S04]  /*1030*/  IMAD.HI.U32 R17, P1, R11, R21, R16 ;  /* 0x000000150b117227 */ /* 0x000fc80007820010 */
[----:B------:R-:W-:Y:S01]  /*1040*/  IMAD.HI.U32 R21, R11, R23, RZ ;  /* 0x000000170b157227 */ /* 0x000fe200078e00ff */
[----:B------:R-:W-:-:S03]  /*1050*/  IADD3 R17, P2, R10, R17, RZ ;  /* 0x000000110a117210 */ /* 0x000fc60007f5e0ff */
[----:B------:R-:W-:Y:S02]  /*1060*/  IMAD.X R21, R21, 0x1, R11, P0 ;  /* 0x0000000115157824 */ /* 0x000fe400000e060b */
[----:B------:R-:W-:-:S03]  /*1070*/  IMAD.WIDE.U32 R10, R17, UR7, RZ ;  /* 0x00000007110a7c25 */ /* 0x000fc6000f8e00ff */
[----:B------:R-:W-:Y:S01]  /*1080*/  IADD3.X R21, RZ, RZ, R21, P2, P1 ;  /* 0x000000ffff157210 */ /* 0x000fe200017e2415 */
[----:B------:R-:W-:Y:S01]  /*1090*/  IMAD R16, R17, R3, R11 ;  /* 0x0000000311107224 */ /* 0x000fe200078e020b */
[----:B------:R-:W-:-:S03]  /*10a0*/  IADD3 R11, P0, RZ, -R10, RZ ;  /* 0x8000000aff0b7210 */ /* 0x000fc60007f1e0ff */
[----:B------:R-:W-:Y:S02]  /*10b0*/  IMAD R10, R21, UR7, R16 ;  /* 0x00000007150a7c24 */ /* 0x000fe4000f8e0210 */
[----:B------:R-:W-:-:S04]  /*10c0*/  IMAD.HI.U32 R16, R17, R11, RZ ;  /* 0x0000000b11107227 */ /* 0x000fc800078e00ff */
[----:B------:R-:W-:-:S04]  /*10d0*/  IMAD.X R10, RZ, RZ, ~R10, P0 ;  /* 0x000000ffff0a7224 */ /* 0x000fc800000e0e0a */
[----:B------:R-:W-:-:S04]  /*10e0*/  IMAD.WIDE.U32 R16, P0, R17, R10, R16 ;  /* 0x0000000a11107225 */ /* 0x000fc80007800010 */
[C---:B------:R-:W-:Y:S02]  /*10f0*/  IMAD R20, R21.reuse, R10, RZ ;  /* 0x0000000a15147224 */ /* 0x040fe400078e02ff */
[----:B------:R-:W-:-:S04]  /*1100*/  IMAD.HI.U32 R17, P1, R21, R11, R16 ;  /* 0x0000000b15117227 */ /* 0x000fc80007820010 */
[----:B------:R-:W-:Y:S01]  /*1110*/  IMAD.HI.U32 R10, R21, R10, RZ ;  /* 0x0000000a150a7227 */ /* 0x000fe200078e00ff */
[----:B------:R-:W-:-:S03]  /*1120*/  IADD3 R23, P2, R20, R17, RZ ;  /* 0x0000001114177210 */ /* 0x000fc60007f5e0ff */
[----:B------:R-:W-:Y:S01]  /*1130*/  IMAD.MOV.U32 R11, RZ, RZ, RZ ;  /* 0x000000ffff0b7224 */ /* 0x000fe200078e00ff */
[----:B------:R-:W-:Y:S01]  /*1140*/  IADD3.X R17, R10, R21, RZ, P0, !PT ;  /* 0x000000150a117210 */ /* 0x000fe200007fe4ff */
[----:B------:R-:W-:-:S03]  /*1150*/  IMAD.HI.U32 R10, R23, R7, RZ ;  /* 0x00000007170a7227 */ /* 0x000fc600078e00ff */
[----:B------:R-:W-:Y:S01]  /*1160*/  IADD3.X R17, RZ, RZ, R17, P2, P1 ;  /* 0x000000ffff117210 */ /* 0x000fe200017e2411 */
[----:B------:R-:W-:-:S04]  /*1170*/  IMAD.WIDE.U32 R10, R23, R18, R10 ;  /* 0x00000012170a7225 */ /* 0x000fc800078e000a */
[C---:B------:R-:W-:Y:S02]  /*1180*/  IMAD R21, R17.reuse, R18, RZ ;  /* 0x0000001211157224 */ /* 0x040fe400078e02ff */
[----:B------:R-:W-:-:S04]  /*1190*/  IMAD.HI.U32 R10, P0, R17, R7, R10 ;  /* 0x00000007110a7227 */ /* 0x000fc8000780000a */
[----:B------:R-:W-:Y:S01]  /*11a0*/  IMAD.HI.U32 R16, R17, R18, RZ ;  /* 0x0000001211107227 */ /* 0x000fe200078e00ff */
[----:B------:R-:W-:-:S03]  /*11b0*/  IADD3 R17, P1, R21, R10, RZ ;  /* 0x0000000a15117210 */ /* 0x000fc60007f3e0ff */
[----:B------:R-:W-:Y:S02]  /*11c0*/  IMAD.X R16, RZ, RZ, R16, P0 ;  /* 0x000000ffff107224 */ /* 0x000fe400000e0610 */
[----:B------:R-:W-:-:S04]  /*11d0*/  IMAD.WIDE.U32 R10, R17, UR7, RZ ;  /* 0x00000007110a7c25 */ /* 0x000fc8000f8e00ff */
[----:B------:R-:W-:Y:S01]  /*11e0*/  IMAD.X R16, RZ, RZ, R16, P1 ;  /* 0x000000ffff107224 */ /* 0x000fe200008e0610 */
[----:B------:R-:W-:Y:S01]  /*11f0*/  IADD3 R10, P1, -R10, R7, RZ ;  /* 0x000000070a0a7210 */ /* 0x000fe20007f3e1ff */
[----:B------:R-:W-:-:S03]  /*1200*/  IMAD R11, R17, R3, R11 ;  /* 0x00000003110b7224 */ /* 0x000fc600078e020b */
[----:B------:R-:W-:Y:S01]  /*1210*/  ISETP.GE.U32.AND P0, PT, R10, UR7, PT ;  /* 0x000000070a007c0c */ /* 0x000fe2000bf06070 */
[----:B------:R-:W-:Y:S01]  /*1220*/  IMAD R11, R16, UR7, R11 ;  /* 0x00000007100b7c24 */ /* 0x000fe2000f8e020b */
[----:B------:R-:W-:-:S04]  /*1230*/  IADD3 R23, P2, R10, -UR7, RZ ;  /* 0x800000070a177c10 */ /* 0x000fc8000ff5e0ff */
[----:B------:R-:W-:Y:S02]  /*1240*/  IADD3.X R20, ~R11, R18, RZ, P1, !PT ;  /* 0x000000120b147210 */ /* 0x000fe40000ffe5ff */
[----:B------:R-:W-:Y:S02]  /*1250*/  IADD3 R22, P1, R17, 0x1, RZ ;  /* 0x0000000111167810 */ /* 0x000fe40007f3e0ff */
[C---:B------:R-:W-:Y:S01]  /*1260*/  ISETP.GE.U32.AND.EX P0, PT, R20.reuse, R3, PT, P0 ;  /* 0x000000031400720c */ /* 0x040fe20003f06100 */
[----:B------:R-:W-:Y:S02]  /*1270*/  IMAD.X R21, R20, 0x1, ~R3, P2 ;  /* 0x0000000114157824 */ /* 0x000fe400010e0e03 */
[----:B------:R-:W-:Y:S01]  /*1280*/  IMAD.X R11, RZ, RZ, R16, P1 ;  /* 0x000000ffff0b7224 */ /* 0x000fe200008e0610 */
[----:B------:R-:W-:Y:S02]  /*1290*/  SEL R10, R23, R10, P0 ;  /* 0x0000000a170a7207 */ /* 0x000fe40000000000 */
[----:B------:R-:W-:-:S02]  /*12a0*/  SEL R17, R22, R17, P0 ;  /* 0x0000001116117207 */ /* 0x000fc40000000000 */
[----:B------:R-:W-:Y:S02]  /*12b0*/  SEL R20, R21, R20, P0 ;  /* 0x0000001415147207 */ /* 0x000fe40000000000 */
[----:B------:R-:W-:Y:S02]  /*12c0*/  SEL R16, R11, R16, P0 ;  /* 0x000000100b107207 */ /* 0x000fe40000000000 */
[----:B------:R-:W-:Y:S02]  /*12d0*/  ISETP.GE.U32.AND P0, PT, R10, UR7, PT ;  /* 0x000000070a007c0c */ /* 0x000fe4000bf06070 */
[----:B------:R-:W-:Y:S02]  /*12e0*/  IADD3 R10, P2, R17, 0x1, RZ ;  /* 0x00000001110a7810 */ /* 0x000fe40007f5e0ff */
[----:B------:R-:W-:Y:S02]  /*12f0*/  ISETP.NE.U32.AND P1, PT, RZ, UR7, PT ;  /* 0x00000007ff007c0c */ /* 0x000fe4000bf25070 */
[----:B------:R-:W-:-:S02]  /*1300*/  ISETP.GE.U32.AND.EX P0, PT, R20, R3, PT, P0 ;  /* 0x000000031400720c */ /* 0x000fc40003f06100 */
[-C--:B------:R-:W-:Y:S02]  /*1310*/  IADD3.X R11, RZ, R16.reuse, RZ, P2, !PT ;  /* 0x00000010ff0b7210 */ /* 0x080fe400017fe4ff */
[----:B------:R-:W-:Y:S01]  /*1320*/  ISETP.NE.AND.EX P1, PT, R3, RZ, PT, P1 ;  /* 0x000000ff0300720c */ /* 0x000fe20003f25310 */
[----:B------:R-:W-:Y:S01]  /*1330*/  IMAD.MOV.U32 R3, RZ, RZ, 0x0 ;  /* 0x00000000ff037424 */ /* 0x000fe200078e00ff */
[----:B------:R-:W-:Y:S02]  /*1340*/  SEL R10, R10, R17, P0 ;  /* 0x000000110a0a7207 */ /* 0x000fe40000000000 */
[----:B------:R-:W-:Y:S02]  /*1350*/  SEL R11, R11, R16, P0 ;  /* 0x000000100b0b7207 */ /* 0x000fe40000000000 */
[----:B------:R-:W-:Y:S02]  /*1360*/  SEL R10, R10, 0xffffffff, P1 ;  /* 0xffffffff0a0a7807 */ /* 0x000fe40000800000 */
[----:B------:R-:W-:Y:S01]  /*1370*/  SEL R11, R11, 0xffffffff, P1 ;  /* 0xffffffff0b0b7807 */ /* 0x000fe20000800000 */
[----:B------:R-:W-:Y:S06]  /*1380*/  RET.REL.NODEC R2 `(_ZN4vllm3moe40lora_count_and_sort_expert_tokens_kernelIlEEvPKT_PiS5_S5_miiiS5_S5_b) ;  /* 0xffffffec021c7950 */ /* 0x000fec0003c3ffff */
.L_x_57:
        /* <DEDUP_REMOVED lines=15> */
.L_x_1588:


//--------------------- .text._ZN4vllm3moe32moe_lora_align_block_size_kernelIlEEvPT_PilS4_iimiiS4_S4_iS4_S4_S4_iiS4_S4_b --------------------------
	.section	.text._ZN4vllm3moe32moe_lora_align_block_size_kernelIlEEvPT_PilS4_iimiiS4_S4_iS4_S4_S4_iiS4_S4_b,"ax",@progbits
	.align	128
        .global         _ZN4vllm3moe32moe_lora_align_block_size_kernelIlEEvPT_PilS4_iimiiS4_S4_iS4_S4_S4_iiS4_S4_b
        .type           _ZN4vllm3moe32moe_lora_align_block_size_kernelIlEEvPT_PilS4_iimiiS4_S4_iS4_S4_S4_iiS4_S4_b,@function
        .size           _ZN4vllm3moe32moe_lora_align_block_size_kernelIlEEvPT_PilS4_iimiiS4_S4_iS4_S4_S4_iiS4_S4_b,(.L_x_1589 - _ZN4vllm3moe32moe_lora_align_block_size_kernelIlEEvPT_PilS4_iimiiS4_S4_iS4_S4_S4_iiS4_S4_b)
        .other          _ZN4vllm3moe32moe_lora_align_block_size_kernelIlEEvPT_PilS4_iimiiS4_S4_iS4_S4_S4_iiS4_S4_b,@"STO_CUDA_ENTRY STV_DEFAULT"
_ZN4vllm3moe32moe_lora_align_block_size_kernelIlEEvPT_PilS4_iimiiS4_S4_iS4_S4_S4_iiS4_S4_b:
.text._ZN4vllm3moe32moe_lora_align_block_size_kernelIlEEvPT_PilS4_iimiiS4_S4_iS4_S4_S4_iiS4_S4_b:
[----:B------:R-:W-:Y:S01]  /*0000*/  LDC R1, c[0x0][0x28] ;  /* 0x00000a00ff017b82 */ /* 0x000fe20000000800 */
[----:B------:R-:W0:Y:S07]  /*0010*/  S2R R0, SR_CTAID.X ;  /* 0x0000000000007919 */ /* 0x000e2e0000002500 */
[----:B------:R-:W1:Y:S01]  /*0020*/  LDC.64 R2, c[0x0][0x280] ;  /* 0x0000a000ff027b82 */ /* 0x000e620000000a00 */
[----:B------:R-:W-:Y:S01]  /*0030*/  ULDC.64 UR8, c[0x0][0x208] ;  /* 0x0000820000087ab9 */ /* 0x000fe20000000a00 */
[----:B0-----:R-:W-:-:S05]  /*0040*/  SHF.R.U32.HI R5, RZ, 0x1, R0 ;  /* 0x00000001ff057819 */ /* 0x001fca0000011600 */
[----:B-1----:R-:W-:-:S05]  /*0050*/  IMAD.WIDE.U32 R2, R5, 0x4, R2 ;  /* 0x0000000405027825 */ /* 0x002fca00078e0002 */
[----:B------:R-:W2:Y:S02]  /*0060*/  LDG.E R13, desc[UR8][R2.64] ;  /* 0x00000008020d7981 */ /* 0x000ea4000c1e1900 */
[----:B--2---:R-:W-:Y:S02]  /*0070*/  ISETP.NE.U32.AND P0, PT, R13, -0x1, PT ;  /* 0xffffffff0d00780c */ /* 0x004fe40003f05070 */
[----:B------:R-:W-:-:S04]  /*0080*/  SHF.R.S32.HI R4, RZ, 0x1f, R13 ;  /* 0x0000001fff047819 */ /* 0x000fc8000001140d */
[----:B------:R-:W-:-:S13]  /*0090*/  ISETP.NE.AND.EX P0, PT, R4, -0x1, PT, P0 ;  /* 0xffffffff0400780c */ /* 0x000fda0003f05300 */
[----:B------:R-:W-:Y:S05]  /*00a0*/  @!P0 EXIT ;  /* 0x000000000000894d */ /* 0x000fea0003800000 */
[C---:B------:R-:W-:Y:S01]  /*00b0*/  IMAD.SHL.U32 R2, R13.reuse, 0x4, RZ ;  /* 0x000000040d027824 */ /* 0x040fe200078e00ff */
[----:B------:R-:W-:Y:S01]  /*00c0*/  ULDC.64 UR4, c[0x0][0x268] ;  /* 0x00009a0000047ab9 */ /* 0x000fe20000000a00 */
[----:B------:R-:W-:-:S03]  /*00d0*/  SHF.L.U64.HI R3, R13, 0x2, R4 ;  /* 0x000000020d037819 */ /* 0x000fc60000010204 */
[----:B------:R-:W-:-:S04]  /*00e0*/  IADD3 R4, P0, R2, UR4, RZ ;  /* 0x0000000402047c10 */ /* 0x000fc8000ff1e0ff */
[----:B------:R-:W-:-:S05]  /*00f0*/  IADD3.X R5, R3, UR5, RZ, P0, !PT ;  /* 0x0000000503057c10 */ /* 0x000fca00087fe4ff */
[----:B------:R-:W2:Y:S02]  /*0100*/  LDG.E R4, desc[UR8][R4.64] ;  /* 0x0000000804047981 */ /* 0x000ea4000c1e1900 */
[----:B--2---:R-:W-:-:S13]  /*0110*/  ISETP.NE.AND P0, PT, R4, RZ, PT ;  /* 0x000000ff0400720c */ /* 0x004fda0003f05270 */
        /* <DEDUP_REMOVED lines=13> */
[----:B------:R-:W-:Y:S05]  /*01f0*/  CALL.REL.NOINC `($__internal_1_$__cuda_sm20_div_u64) ;  /* 0x0000003000407944 */ /* 0x000fea0003c00000 */
[----:B------:R-:W-:Y:S01]  /*0200*/  IMAD.MOV.U32 R18, RZ, RZ, R5 ;  /* 0x000000ffff127224 */ /* 0x000fe200078e0005 */
[----:B------:R-:W-:Y:S06]  /*0210*/  BRA `(.L_x_59) ;  /* 0x00000000004c7947 */ /* 0x000fec0003800000 */
.L_x_58:
        /* <DEDUP_REMOVED lines=14> */
[----:B------:R-:W-:Y:S02]  /*0300*/  @P0 VIADD R5, R5, -UR5 ;  /* 0x8000000505050c36 */ /* 0x000fe40008000000 */
[----:B------:R-:W-:-:S03]  /*0310*/  @P0 VIADD R18, R18, 0x1 ;  /* 0x0000000112120836 */ /* 0x000fc60000000000 */
[----:B------:R-:W-:-:S13]  /*0320*/  ISETP.GE.U32.AND P1, PT, R5, UR5, PT ;  /* 0x0000000505007c0c */ /* 0x000fda000bf26070 */
[----:B------:R-:W-:Y:S02]  /*0330*/  @P1 IADD3 R18, R18, 0x1, RZ ;  /* 0x0000000112121810 */ /* 0x000fe40007ffe0ff */
[----:B------:R-:W-:-:S07]  /*0340*/  @!P2 LOP3.LUT R18, RZ, UR5, RZ, 0x33, !PT ;  /* 0x00000005ff12ac12 */ /* 0x000fce000f8e33ff */
.L_x_59:
[----:B------:R-:W0:Y:S01]  /*0350*/  S2R R12, SR_TID.X ;  /* 0x00000000000c7919 */ /* 0x000e220000002100 */
[----:B------:R-:W-:Y:S01]  /*0360*/  ULDC.64 UR4, c[0x0][0x260] ;  /* 0x0000980000047ab9 */ /* 0x000fe20000000a00 */
[----:B------:R-:W-:Y:S01]  /*0370*/  BSSY B0, `(.L_x_60) ;  /* 0x000003e000007945 */ /* 0x000fe20003800000 */
[----:B------:R-:W-:-:S04]  /*0380*/  IADD3 R2, P1, R2, UR4, RZ ;  /* 0x0000000402027c10 */ /* 0x000fc8000ff3e0ff */
[----:B------:R-:W-:Y:S02]  /*0390*/  IADD3.X R3, R3, UR5, RZ, P1, !PT ;  /* 0x0000000503037c10 */ /* 0x000fe40008ffe4ff */
[----:B0-----:R-:W-:-:S13]  /*03a0*/  ISETP.NE.AND P0, PT, R12, RZ, PT ;  /* 0x000000ff0c00720c */ /* 0x001fda0003f05270 */
[----:B------:R-:W-:Y:S05]  /*03b0*/  @P0 BRA `(.L_x_61) ;  /* 0x0000000000e40947 */ /* 0x000fea0003800000 */
[----:B------:R0:W-:Y:S01]  /*03c0*/  STG.E desc[UR8][R2.64], RZ ;  /* 0x000000ff02007986 */ /* 0x0001e2000c101908 */
[----:B------:R-:W-:-:S13]  /*03d0*/  ISETP.GE.AND P0, PT, R18, 0x1, PT ;  /* 0x000000011200780c */ /* 0x000fda0003f06270 */
[----:B0-----:R-:W-:Y:S05]  /*03e0*/  @!P0 BRA `(.L_x_61) ;  /* 0x0000000000d88947 */ /* 0x001fea0003800000 */
[C---:B------:R-:W-:Y:S01]  /*03f0*/  VIADD R4, R18.reuse, 0xffffffff ;  /* 0xffffffff12047836 */ /* 0x040fe20000000000 */
[----:B------:R-:W-:Y:S01]  /*0400*/  LOP3.LUT R17, R18, 0x3, RZ, 0xc0, !PT ;  /* 0x0000000312117812 */ /* 0x000fe200078ec0ff */
[----:B------:R-:W-:Y:S01]  /*0410*/  BSSY B1, `(.L_x_62) ;  /* 0x0000021000017945 */ /* 0x000fe20003800000 */
[----:B------:R-:W-:Y:S02]  /*0420*/  IMAD.MOV.U32 R15, RZ, RZ, RZ ;  /* 0x000000ffff0f7224 */ /* 0x000fe400078e00ff */
[----:B------:R-:W-:Y:S01]  /*0430*/  ISETP.GE.U32.AND P0, PT, R4, 0x3, PT ;  /* 0x000000030400780c */ /* 0x000fe20003f06070 */
[----:B------:R-:W-:Y:S01]  /*0440*/  IMAD R24, R13, R18, RZ ;  /* 0x000000120d187224 */ /* 0x000fe200078e02ff */
[----:B------:R-:W-:-:S11]  /*0450*/  ISETP.NE.AND P4, PT, R17, RZ, PT ;  /* 0x000000ff1100720c */ /* 0x000fd60003f85270 */
[----:B------:R-:W-:Y:S05]  /*0460*/  @!P0 BRA `(.L_x_63) ;  /* 0x00000000006c8947 */ /* 0x000fea0003800000 */
[----:B------:R-:W0:Y:S01]  /*0470*/  LDC.64 R10, c[0x0][0x288] ;  /* 0x0000a200ff0a7b82 */ /* 0x000e220000000a00 */
[----:B------:R-:W-:Y:S02]  /*0480*/  IMAD.IADD R14, R18, 0x1, -R17 ;  /* 0x00000001120e7824 */ /* 0x000fe400078e0a11 */
[----:B------:R-:W-:-:S05]  /*0490*/  IMAD.MOV.U32 R15, RZ, RZ, RZ ;  /* 0x000000ffff0f7224 */ /* 0x000fca00078e00ff */
[----:B------:R-:W1:Y:S02]  /*04a0*/  LDC.64 R8, c[0x0][0x218] ;  /* 0x00008600ff087b82 */ /* 0x000e640000000a00 */
.L_x_64:
[----:B-1----:R-:W-:-:S05]  /*04b0*/  IMAD.WIDE R4, R15, 0x4, R8 ;  /* 0x000000040f047825 */ /* 0x002fca00078e0208 */
[----:B--2---:R-:W2:Y:S04]  /*04c0*/  LDG.E.CONSTANT R6, desc[UR8][R4.64] ;  /* 0x0000000804067981 */ /* 0x004ea8000c1e9900 */
[----:B------:R-:W3:Y:S04]  /*04d0*/  LDG.E.CONSTANT R16, desc[UR8][R4.64+0x4] ;  /* 0x0000040804107981 */ /* 0x000ee8000c1e9900 */
[----:B------:R-:W4:Y:S04]  /*04e0*/  LDG.E.CONSTANT R20, desc[UR8][R4.64+0x8] ;  /* 0x0000080804147981 */ /* 0x000f28000c1e9900 */
[----:B------:R-:W5:Y:S01]  /*04f0*/  LDG.E.CONSTANT R22, desc[UR8][R4.64+0xc] ;  /* 0x00000c0804167981 */ /* 0x000f62000c1e9900 */
[----:B------:R-:W-:Y:S01]  /*0500*/  IMAD.IADD R7, R24, 0x1, R15 ;  /* 0x0000000118077824 */ /* 0x000fe200078e020f */
[----:B------:R-:W-:Y:S01]  /*0510*/  IADD3 R14, R14, -0x4, RZ ;  /* 0xfffffffc0e0e7810 */ /* 0x000fe20007ffe0ff */
[----:B------:R-:W-:Y:S01]  /*0520*/  VIADD R15, R15, 0x4 ;  /* 0x000000040f0f7836 */ /* 0x000fe20000000000 */
[-C--:B--2---:R-:W-:Y:S01]  /*0530*/  ISETP.NE.AND P0, PT, R6, R13.reuse, PT ;  /* 0x0000000d0600720c */ /* 0x084fe20003f05270 */
[----:B0-----:R-:W-:Y:S01]  /*0540*/  IMAD.WIDE R6, R7, 0x4, R10 ;  /* 0x0000000407067825 */ /* 0x001fe200078e020a */
[----:B---3--:R-:W-:-:S02]  /*0550*/  ISETP.NE.AND P1, PT, R16, R13, PT ;  /* 0x0000000d1000720c */ /* 0x008fc40003f25270 */
[----:B------:R-:W-:Y:S02]  /*0560*/  SEL R19, RZ, 0x1, P0 ;  /* 0x00000001ff137807 */ /* 0x000fe40000000000 */
[-C--:B----4-:R-:W-:Y:S02]  /*0570*/  ISETP.NE.AND P2, PT, R20, R13.reuse, PT ;  /* 0x0000000d1400720c */ /* 0x090fe40003f45270 */
[----:B------:R-:W-:Y:S01]  /*0580*/  SEL R21, RZ, 0x1, P1 ;  /* 0x00000001ff157807 */ /* 0x000fe20000800000 */
[----:B------:R2:W-:Y:S01]  /*0590*/  STG.E desc[UR8][R6.64], R19 ;  /* 0x0000001306007986 */ /* 0x0005e2000c101908 */
[----:B-----5:R-:W-:Y:S02]  /*05a0*/  ISETP.NE.AND P3, PT, R22, R13, PT ;  /* 0x0000000d1600720c */ /* 0x020fe40003f65270 */
[----:B------:R-:W-:Y:S01]  /*05b0*/  SEL R23, RZ, 0x1, P2 ;  /* 0x00000001ff177807 */ /* 0x000fe20001000000 */
[----:B------:R2:W-:Y:S01]  /*05c0*/  STG.E desc[UR8][R6.64+0x4], R21 ;  /* 0x0000041506007986 */ /* 0x0005e2000c101908 */
[----:B------:R-:W-:-:S02]  /*05d0*/  SEL R25, RZ, 0x1, P3 ;  /* 0x00000001ff197807 */ /* 0x000fc40001800000 */
[----:B------:R-:W-:Y:S01]  /*05e0*/  ISETP.NE.AND P0, PT, R14, RZ, PT ;  /* 0x000000ff0e00720c */ /* 0x000fe20003f05270 */
[----:B------:R2:W-:Y:S04]  /*05f0*/  STG.E desc[UR8][R6.64+0x8], R23 ;  /* 0x0000081706007986 */ /* 0x0005e8000c101908 */
[----:B------:R2:W-:Y:S08]  /*0600*/  STG.E desc[UR8][R6.64+0xc], R25 ;  /* 0x00000c1906007986 */ /* 0x0005f0000c101908 */
[----:B------:R-:W-:Y:S05]  /*0610*/  @P0 BRA `(.L_x_64) ;  /* 0xfffffffc00a40947 */ /* 0x000fea000383ffff */
.L_x_63:
[----:B------:R-:W-:Y:S05]  /*0620*/  BSYNC B1 ;  /* 0x0000000000017941 */ /* 0x000fea0003800000 */
.L_x_62:
[----:B------:R-:W-:Y:S05]  /*0630*/  @!P4 BRA `(.L_x_61) ;  /* 0x000000000044c947 */ /* 0x000fea0003800000 */
[----:B------:R-:W0:Y:S08]  /*0640*/  LDC.64 R4, c[0x0][0x218] ;  /* 0x00008600ff047b82 */ /* 0x000e300000000a00 */
[----:B--2---:R-:W1:Y:S01]  /*0650*/  LDC.64 R6, c[0x0][0x288] ;  /* 0x0000a200ff067b82 */ /* 0x004e620000000a00 */
[----:B0-----:R-:W-:-:S04]  /*0660*/  IMAD.WIDE R4, R15, 0x4, R4 ;  /* 0x000000040f047825 */ /* 0x001fc800078e0204 */
[----:B------:R-:W-:-:S07]  /*0670*/  IMAD.MOV.U32 R10, RZ, RZ, R4 ;  /* 0x000000ffff0a7224 */ /* 0x000fce00078e0004 */
.L_x_65:
[----:B------:R-:W-:-:S06]  /*0680*/  IMAD.MOV.U32 R4, RZ, RZ, R10 ;  /* 0x000000ffff047224 */ /* 0x000fcc00078e000a */
[----:B0-----:R0:W2:Y:S01]  /*0690*/  LDG.E.CONSTANT R4, desc[UR8][R4.64] ;  /* 0x0000000804047981 */ /* 0x0010a2000c1e9900 */
[----:B------:R-:W-:Y:S01]  /*06a0*/  IMAD.IADD R9, R24, 0x1, R15 ;  /* 0x0000000118097824 */ /* 0x000fe200078e020f */
[----:B------:R-:W-:Y:S01]  /*06b0*/  IADD3 R10, P1, R10, 0x4, RZ ;  /* 0x000000040a0a7810 */ /* 0x000fe20007f3e0ff */
[----:B------:R-:W-:Y:S01]  /*06c0*/  VIADD R17, R17, 0xffffffff ;  /* 0xffffffff11117836 */ /* 0x000fe20000000000 */
[----:B------:R-:W-:Y:S01]  /*06d0*/  IADD3 R15, R15, 0x1, RZ ;  /* 0x000000010f0f7810 */ /* 0x000fe20007ffe0ff */
[----:B-1----:R-:W-:-:S04]  /*06e0*/  IMAD.WIDE R8, R9, 0x4, R6 ;  /* 0x0000000409087825 */ /* 0x002fc800078e0206 */
[----:B0-----:R-:W-:Y:S01]  /*06f0*/  IMAD.X R5, RZ, RZ, R5, P1 ;  /* 0x000000ffff057224 */ /* 0x001fe200008e0605 */
[----:B--2---:R-:W-:-:S04]  /*0700*/  ISETP.NE.AND P0, PT, R4, R13, PT ;  /* 0x0000000d0400720c */ /* 0x004fc80003f05270 */
[----:B------:R-:W-:Y:S02]  /*0710*/  SEL R11, RZ, 0x1, P0 ;  /* 0x00000001ff0b7807 */ /* 0x000fe40000000000 */
[----:B------:R-:W-:-:S03]  /*0720*/  ISETP.NE.AND P0, PT, R17, RZ, PT ;  /* 0x000000ff1100720c */ /* 0x000fc60003f05270 */
[----:B------:R0:W-:Y:S10]  /*0730*/  STG.E desc[UR8][R8.64], R11 ;  /* 0x0000000b08007986 */ /* 0x0001f4000c101908 */
[----:B------:R-:W-:Y:S05]  /*0740*/  @P0 BRA `(.L_x_65) ;  /* 0xfffffffc00cc0947 */ /* 0x000fea000383ffff */
.L_x_61:
[----:B------:R-:W-:Y:S05]  /*0750*/  BSYNC B0 ;  /* 0x0000000000007941 */ /* 0x000fea0003800000 */
.L_x_60:
[----:B--2---:R-:W1:Y:S01]  /*0760*/  LDC.64 R6, c[0x0][0x288] ;  /* 0x0000a200ff067b82 */ /* 0x004e620000000a00 */
[----:B------:R-:W-:Y:S01]  /*0770*/  LOP3.LUT R0, R0, 0x1, RZ, 0xc0, !PT ;  /* 0x0000000100007812 */ /* 0x000fe200078ec0ff */
[----:B------:R-:W-:Y:S01]  /*0780*/  ULDC UR4, c[0x0][0x230] ;  /* 0x00008c0000047ab9 */ /* 0x000fe20000000800 */
[----:B------:R-:W-:Y:S01]  /*0790*/  IMAD R18, R13, R18, RZ ;  /* 0x000000120d127224 */ /* 0x000fe200078e02ff */
[----:B------:R-:W-:-:S04]  /*07a0*/  UIADD3 UR4, UR4, 0x1, URZ ;  /* 0x0000000104047890 */ /* 0x000fc8000fffe03f */
[----:B------:R-:W-:Y:S01]  /*07b0*/  BAR.SYNC.DEFER_BLOCKING 0x0 ;  /* 0x0000000000007b1d */ /* 0x000fe20000010000 */
[----:B------:R-:W-:Y:S02]  /*07c0*/  ISETP.NE.U32.AND P0, PT, R0, 0x1, PT ;  /* 0x000000010000780c */ /* 0x000fe40003f05070 */
[----:B------:R-:W-:Y:S01]  /*07d0*/  SHF.R.S32.HI R15, RZ, 0x1f, R18 ;  /* 0x0000001fff0f7819 */ /* 0x000fe20000011412 */
[C---:B------:R-:W-:Y:S02]  /*07e0*/  IMAD R4, R13.reuse, UR4, RZ ;  /* 0x000000040d047c24 */ /* 0x040fe4000f8e02ff */
[----:B------:R-:W-:Y:S02]  /*07f0*/  ULDC UR5, c[0x0][0x244] ;  /* 0x0000910000057ab9 */ /* 0x000fe40000000800 */
[----:B------:R-:W-:Y:S02]  /*0800*/  IMAD R0, R13, UR5, RZ ;  /* 0x000000050d007c24 */ /* 0x000fe4000f8e02ff */
[----:B-1----:R-:W-:-:S04]  /*0810*/  IMAD.WIDE R6, R18, 0x4, R6 ;  /* 0x0000000412067825 */ /* 0x002fc800078e0206 */
[----:B------:R-:W-:Y:S05]  /*0820*/  @P0 BRA `(.L_x_66) ;  /* 0x0000000000540947 */ /* 0x000fea0003800000 */
[----:B------:R-:W-:Y:S02]  /*0830*/  ULDC UR6, c[0x0][0x240] ;  /* 0x0000900000067ab9 */ /* 0x000fe40000000800 */
[----:B------:R-:W-:Y:S02]  /*0840*/  USHF.R.S32.HI UR5, URZ, 0x1f, UR6 ;  /* 0x0000001f3f057899 */ /* 0x000fe40008011406 */
[----:B------:R-:W-:-:S04]  /*0850*/  ISETP.GE.U32.AND P0, PT, R12, UR6, PT ;  /* 0x000000060c007c0c */ /* 0x000fc8000bf06070 */
[----:B------:R-:W-:-:S13]  /*0860*/  ISETP.GE.U32.AND.EX P0, PT, RZ, UR5, PT, P0 ;  /* 0x00000005ff007c0c */ /* 0x000fda000bf06100 */
[----:B------:R-:W-:Y:S05]  /*0870*/  @P0 EXIT ;  /* 0x000000000000094d */ /* 0x000fea0003800000 */
[----:B------:R-:W1:Y:S01]  /*0880*/  LDC R5, c[0x0][0x238] ;  /* 0x00008e00ff057b82 */ /* 0x000e620000000800 */
[----:B------:R-:W-:Y:S01]  /*0890*/  IMAD R13, R13, UR6, RZ ;  /* 0x000000060d0d7c24 */ /* 0x000fe2000f8e02ff */
[----:B------:R-:W-:Y:S01]  /*08a0*/  ULDC UR4, c[0x0][0x0] ;  /* 0x0000000000047ab9 */ /* 0x000fe20000000800 */
[----:B------:R-:W-:Y:S01]  /*08b0*/  IMAD.MOV.U32 R4, RZ, RZ, RZ ;  /* 0x000000ffff047224 */ /* 0x000fe200078e00ff */
[----:B------:R-:W-:-:S06]  /*08c0*/  ULDC.64 UR10, c[0x0][0x248] ;  /* 0x00009200000a7ab9 */ /* 0x000fcc0000000a00 */
.L_x_67:
[C---:B------:R-:W-:Y:S02]  /*08d0*/  IADD3 R0, P0, R13.reuse, R12, RZ ;  /* 0x0000000c0d007210 */ /* 0x040fe40007f1e0ff */
[----:B------:R-:W-:Y:S02]  /*08e0*/  IADD3 R12, P1, R12, UR4, RZ ;  /* 0x000000040c0c7c10 */ /* 0x000fe4000ff3e0ff */
[----:B------:R-:W-:Y:S02]  /*08f0*/  LEA.HI.X.SX32 R3, R13, R4, 0x1, P0 ;  /* 0x000000040d037211 */ /* 0x000fe400000f0eff */
[----:B------:R-:W-:Y:S01]  /*0900*/  LEA R2, P0, R0, UR10, 0x2 ;  /* 0x0000000a00027c11 */ /* 0x000fe2000f8010ff */
[----:B------:R-:W-:-:S03]  /*0910*/  IMAD.X R4, RZ, RZ, R4, P1 ;  /* 0x000000ffff047224 */ /* 0x000fc600008e0604 */
[----:B------:R-:W-:Y:S02]  /*0920*/  LEA.HI.X R3, R0, UR11, R3, 0x2, P0 ;  /* 0x0000000b00037c11 */ /* 0x000fe400080f1403 */
[----:B------:R-:W-:-:S03]  /*0930*/  ISETP.GE.U32.AND P0, PT, R12, UR6, PT ;  /* 0x000000060c007c0c */ /* 0x000fc6000bf06070 */
[----:B-1----:R2:W-:Y:S01]  /*0940*/  STG.E desc[UR8][R2.64], R5 ;  /* 0x0000000502007986 */ /* 0x0025e2000c101908 */
[----:B------:R-:W-:-:S13]  /*0950*/  ISETP.GE.U32.AND.EX P0, PT, R4, UR5, PT, P0 ;  /* 0x0000000504007c0c */ /* 0x000fda000bf06100 */
[----:B--2---:R-:W-:Y:S05]  /*0960*/  @!P0 BRA `(.L_x_67) ;  /* 0xfffffffc00d88947 */ /* 0x004fea000383ffff */
[----:B------:R-:W-:Y:S05]  /*0970*/  EXIT ;  /* 0x000000000000794d */ /* 0x000fea0003800000 */
.L_x_66:
[----:B------:R-:W-:Y:S01]  /*0980*/  ULDC UR4, c[0x0][0x278] ;  /* 0x00009e0000047ab9 */ /* 0x000fe20000000800 */
[----:B------:R-:W-:Y:S01]  /*0990*/  SHF.R.U32.HI R13, RZ, 0x5, R12 ;  /* 0x00000005ff0d7819 */ /* 0x000fe2000001160c */
[----:B------:R-:W-:-:S05]  /*09a0*/  IMAD.U32 R20, RZ, RZ, UR4 ;  /* 0x00000004ff147e24 */ /* 0x000fca000f8e00ff */
[----:B------:R-:W-:-:S13]  /*09b0*/  ISETP.GE.AND P0, PT, R20, 0x1, PT ;  /* 0x000000011400780c */ /* 0x000fda0003f06270 */
[----:B------:R-:W-:Y:S05]  /*09c0*/  @!P0 BRA `(.L_x_68) ;  /* 0x0000000000b88947 */ /* 0x000fea0003800000 */
[C---:B0-----:R-:W-:Y:S01]  /*09d0*/  VIADD R8, R20.reuse, 0xffffffff ;  /* 0xffffffff14087836 */ /* 0x041fe20000000000 */
[----:B------:R-:W-:Y:S01]  /*09e0*/  LOP3.LUT R5, R20, 0x3, RZ, 0xc0, !PT ;  /* 0x0000000314057812 */ /* 0x000fe200078ec0ff */
[----:B------:R-:W-:-:S03]  /*09f0*/  UMOV UR4, URZ ;  /* 0x0000003f00047c82 */ /* 0x000fc60008000000 */
[----:B------:R-:W-:Y:S02]  /*0a00*/  ISETP.GE.U32.AND P0, PT, R8, 0x3, PT ;  /* 0x000000030800780c */ /* 0x000fe40003f06070 */
[----:B------:R-:W-:-:S11]  /*0a10*/  ISETP.NE.AND P4, PT, R5, RZ, PT ;  /* 0x000000ff0500720c */ /* 0x000fd60003f85270 */
[----:B------:R-:W-:Y:S05]  /*0a20*/  @!P0 BRA `(.L_x_69) ;  /* 0x0000000000648947 */ /* 0x000fea0003800000 */
[----:B------:R-:W0:Y:S01]  /*0a30*/  S2UR UR5, SR_CgaCtaId ;  /* 0x00000000000579c3 */ /* 0x000e220000008800 */
[----:B------:R-:W-:Y:S01]  /*0a40*/  UMOV UR4, 0x400 ;  /* 0x0000040000047882 */ /* 0x000fe20000000000 */
[----:B------:R-:W-:Y:S01]  /*0a50*/  IADD3 R8, -R5, R20, RZ ;  /* 0x0000001405087210 */ /* 0x000fe20007ffe1ff */
[----:B------:R-:W-:-:S05]  /*0a60*/  UIADD3 UR4, UR4, 0x10a0, URZ ;  /* 0x000010a004047890 */ /* 0x000fca000fffe03f */
[----:B------:R-:W1:Y:S01]  /*0a70*/  LDC.64 R24, c[0x0][0x278] ;  /* 0x00009e00ff187b82 */ /* 0x000e620000000a00 */
[----:B0-----:R-:W-:-:S03]  /*0a80*/  ULEA UR5, UR5, UR4, 0x18 ;  /* 0x0000000405057291 */ /* 0x001fc6000f8ec03f */
[----:B------:R-:W-:-:S09]  /*0a90*/  UMOV UR4, URZ ;  /* 0x0000003f00047c82 */ /* 0x000fd20008000000 */
.L_x_70:
[----:B-1----:R-:W-:Y:S02]  /*0aa0*/  IMAD.MOV.U32 R20, RZ, RZ, R24 ;  /* 0x000000ffff147224 */ /* 0x002fe400078e0018 */
[----:B------:R-:W-:Y:S02]  /*0ab0*/  VIADD R8, R8, 0xfffffffc ;  /* 0xfffffffc08087836 */ /* 0x000fe40000000000 */
[----:B0-----:R-:W-:Y:S01]  /*0ac0*/  IMAD R22, R13, R20, UR4 ;  /* 0x000000040d167e24 */ /* 0x001fe2000f8e0214 */
[----:B------:R-:W-:-:S03]  /*0ad0*/  UIADD3 UR4, UR4, 0x4, URZ ;  /* 0x0000000404047890 */ /* 0x000fc6000fffe03f */
[C---:B------:R-:W-:Y:S01]  /*0ae0*/  VIADD R10, R22.reuse, 0x1 ;  /* 0x00000001160a7836 */ /* 0x040fe20000000000 */
[CC--:B------:R-:W-:Y:S01]  /*0af0*/  ISETP.GE.AND P0, PT, R22.reuse, R25.reuse, PT ;  /* 0x000000191600720c */ /* 0x0c0fe20003f06270 */
[C---:B------:R-:W-:Y:S02]  /*0b00*/  VIADD R14, R22.reuse, 0x2 ;  /* 0x00000002160e7836 */ /* 0x040fe40000000000 */
[----:B------:R-:W-:Y:S01]  /*0b10*/  VIADD R16, R22, 0x3 ;  /* 0x0000000316107836 */ /* 0x000fe20000000000 */
[-C--:B------:R-:W-:Y:S02]  /*0b20*/  ISETP.GE.AND P1, PT, R10, R25.reuse, PT ;  /* 0x000000190a00720c */ /* 0x080fe40003f26270 */
[-C--:B------:R-:W-:Y:S02]  /*0b30*/  ISETP.GE.AND P2, PT, R14, R25.reuse, PT ;  /* 0x000000190e00720c */ /* 0x080fe40003f46270 */
[----:B------:R-:W-:Y:S02]  /*0b40*/  ISETP.GE.AND P3, PT, R16, R25, PT ;  /* 0x000000191000720c */ /* 0x000fe40003f66270 */
[----:B------:R-:W-:-:S05]  /*0b50*/  LEA R22, R22, UR5, 0x2 ;  /* 0x0000000516167c11 */ /* 0x000fca000f8e10ff */
[----:B------:R0:W-:Y:S01]  /*0b60*/  @!P0 STS [R22], RZ ;  /* 0x000000ff16008388 */ /* 0x0001e20000000800 */
[----:B------:R-:W-:-:S03]  /*0b70*/  ISETP.NE.AND P0, PT, R8, RZ, PT ;  /* 0x000000ff0800720c */ /* 0x000fc60003f05270 */
[----:B------:R0:W-:Y:S04]  /*0b80*/  @!P1 STS [R22+0x4], RZ ;  /* 0x000004ff16009388 */ /* 0x0001e80000000800 */
[----:B------:R0:W-:Y:S04]  /*0b90*/  @!P2 STS [R22+0x8], RZ ;  /* 0x000008ff1600a388 */ /* 0x0001e80000000800 */
[----:B------:R0:W-:Y:S02]  /*0ba0*/  @!P3 STS [R22+0xc], RZ ;  /* 0x00000cff1600b388 */ /* 0x0001e40000000800 */
[----:B------:R-:W-:Y:S05]  /*0bb0*/  @P0 BRA `(.L_x_70) ;  /* 0xfffffffc00b80947 */ /* 0x000fea000383ffff */
.L_x_69:
[----:B------:R-:W-:Y:S05]  /*0bc0*/  @!P4 BRA `(.L_x_68) ;  /* 0x000000000038c947 */ /* 0x000fea0003800000 */
[----:B------:R-:W1:Y:S01]  /*0bd0*/  S2UR UR6, SR_CgaCtaId ;  /* 0x00000000000679c3 */ /* 0x000e620000008800 */
[----:B------:R-:W-:Y:S01]  /*0be0*/  UMOV UR5, 0x400 ;  /* 0x0000040000057882 */ /* 0x000fe20000000000 */
[----:B------:R-:W-:Y:S01]  /*0bf0*/  IMAD R8, R13, R20, UR4 ;  /* 0x000000040d087e24 */ /* 0x000fe2000f8e0214 */
[----:B------:R-:W-:Y:S01]  /*0c00*/  UIADD3 UR5, UR5, 0x10a0, URZ ;  /* 0x000010a005057890 */ /* 0x000fe2000fffe03f */
[----:B------:R-:W-:-:S03]  /*0c10*/  ULDC UR4, c[0x0][0x27c] ;  /* 0x00009f0000047ab9 */ /* 0x000fc60000000800 */
[----:B-1----:R-:W-:-:S06]  /*0c20*/  ULEA UR5, UR6, UR5, 0x18 ;  /* 0x0000000506057291 */ /* 0x002fcc000f8ec03f */
[----:B------:R-:W-:-:S07]  /*0c30*/  LEA R9, R8, UR5, 0x2 ;  /* 0x0000000508097c11 */ /* 0x000fce000f8e10ff */
.L_x_71:
[C---:B------:R-:W-:Y:S01]  /*0c40*/  ISETP.GE.AND P0, PT, R8.reuse, UR4, PT ;  /* 0x0000000408007c0c */ /* 0x040fe2000bf06270 */
[----:B------:R-:W-:Y:S01]  /*0c50*/  VIADD R8, R8, 0x1 ;  /* 0x0000000108087836 */ /* 0x000fe20000000000 */
[----:B------:R-:W-:-:S11]  /*0c60*/  IADD3 R5, R5, -0x1, RZ ;  /* 0xffffffff05057810 */ /* 0x000fd60007ffe0ff */
[----:B------:R1:W-:Y:S01]  /*0c70*/  @!P0 STS [R9], RZ ;  /* 0x000000ff09008388 */ /* 0x0003e20000000800 */
[----:B------:R-:W-:Y:S01]  /*0c80*/  ISETP.NE.AND P0, PT, R5, RZ, PT ;  /* 0x000000ff0500720c */ /* 0x000fe20003f05270 */
[----:B-1----:R-:W-:-:S12]  /*0c90*/  VIADD R9, R9, 0x4 ;  /* 0x0000000409097836 */ /* 0x002fd80000000000 */
[----:B------:R-:W-:Y:S05]  /*0ca0*/  @P0 BRA `(.L_x_71) ;  /* 0xfffffffc00e40947 */ /* 0x000fea000383ffff */
.L_x_68:
[----:B------:R-:W-:Y:S01]  /*0cb0*/  ULDC.64 UR4, c[0x0][0x238] ;  /* 0x00008e0000047ab9 */ /* 0x000fe20000000a00 */
[----:B------:R-:W-:Y:S01]  /*0cc0*/  ULDC UR6, c[0x0][0x0] ;  /* 0x0000000000067ab9 */ /* 0x000fe20000000800 */
[----:B------:R-:W-:Y:S01]  /*0cd0*/  ISETP.GE.U32.AND P0, PT, R12, UR4, PT ;  /* 0x000000040c007c0c */ /* 0x000fe2000bf06070 */
[----:B------:R-:W-:Y:S01]  /*0ce0*/  ULDC UR30, c[0x0][0x230] ;  /* 0x00008c00001e7ab9 */ /* 0x000fe20000000800 */
[----:B------:R-:W-:Y:S01]  /*0cf0*/  ULDC UR22, c[0x0][0x230] ;  /* 0x00008c0000167ab9 */ /* 0x000fe20000000800 */
[----:B------:R-:W-:Y:S01]  /*0d00*/  ULDC UR23, c[0x0][0x258] ;  /* 0x0000960000177ab9 */ /* 0x000fe20000000800 */
[----:B------:R-:W-:Y:S01]  /*0d10*/  ISETP.GE.U32.AND.EX P0, PT, RZ, UR5, PT, P0 ;  /* 0x00000005ff007c0c */ /* 0x000fe2000bf06100 */
[----:B------:R-:W-:Y:S01]  /*0d20*/  ULDC UR5, c[0x0][0x230] ;  /* 0x00008c0000057ab9 */ /* 0x000fe20000000800 */
[----:B------:R-:W-:Y:S01]  /*0d30*/  ULDC UR11, c[0x0][0x258] ;  /* 0x00009600000b7ab9 */ /* 0x000fe20000000800 */
[----:B------:R-:W-:Y:S01]  /*0d40*/  ULDC.64 UR32, c[0x0][0x238] ;  /* 0x00008e0000207ab9 */ /* 0x000fe20000000a00 */
        /* <DEDUP_REMOVED lines=8> */
[----:B------:R-:W-:Y:S06]  /*0dd0*/  BAR.SYNC.DEFER_BLOCKING 0x0 ;  /* 0x0000000000007b1d */ /* 0x000fec0000010000 */
[----:B------:R-:W-:Y:S05]  /*0de0*/  @P0 BRA `(.L_x_72) ;  /* 0x0000000800540947 */ /* 0x000fea0003800000 */
[----:B------:R-:W-:Y:S01]  /*0df0*/  ULDC.U8 UR4, c[0x0][0x290] ;  /* 0x0000a40000047ab9 */ /* 0x000fe20000000000 */
[----:B------:R-:W-:Y:S01]  /*0e00*/  IMAD.MOV.U32 R19, RZ, RZ, R12 ;  /* 0x000000ffff137224 */ /* 0x000fe200078e000c */
[----:B------:R-:W-:Y:S01]  /*0e10*/  UPRMT UR4, UR4, 0x8880, URZ ;  /* 0x0000888004047896 */ /* 0x000fe2000800003f */
[----:B------:R-:W-:-:S05]  /*0e20*/  IMAD.MOV.U32 R20, RZ, RZ, RZ ;  /* 0x000000ffff147224 */ /* 0x000fca00078e00ff */
[----:B------:R-:W-:-:S13]  /*0e30*/  ISETP.NE.AND P0, PT, RZ, UR4, PT ;  /* 0x00000004ff007c0c */ /* 0x000fda000bf05270 */
[----:B------:R-:W-:Y:S05]  /*0e40*/  @!P0 BRA `(.L_x_73) ;  /* 0x00000004000c8947 */ /* 0x000fea0003800000 */
[----:B0-----:R-:W0:Y:S01]  /*0e50*/  S2R R8, SR_CgaCtaId ;  /* 0x0000000000087919 */ /* 0x001e220000008800 */
[----:B------:R-:W-:-:S05]  /*0e60*/  MOV R5, 0x400 ;  /* 0x0000040000057802 */ /* 0x000fca0000000f00 */
[----:B------:R-:W-:-:S05]  /*0e70*/  VIADD R5, R5, 0x10a0 ;  /* 0x000010a005057836 */ /* 0x000fca0000000000 */
[----:B0-----:R-:W-:-:S07]  /*0e80*/  LEA R21, R8, R5, 0x18 ;  /* 0x0000000508157211 */ /* 0x001fce00078ec0ff */
.L_x_81:
[----:B-1----:R-:W-:-:S04]  /*0e90*/  LEA R8, P0, R19, UR12, 0x3 ;  /* 0x0000000c13087c11 */ /* 0x002fc8000f8018ff */
[----:B0-----:R-:W-:-:S05]  /*0ea0*/  LEA.HI.X R9, R19, UR13, R20, 0x3, P0 ;  /* 0x0000000d13097c11 */ /* 0x001fca00080f1c14 */
[----:B------:R-:W2:Y:S01]  /*0eb0*/  LDG.E.CONSTANT R8, desc[UR8][R8.64] ;  /* 0x0000000808087981 */ /* 0x000ea2000c1e9900 */
[----:B------:R-:W-:Y:S05]  /*0ec0*/  YIELD ;  /* 0x0000000000007946 */ /* 0x000fea0003800000 */
[----:B------:R-:W-:Y:S01]  /*0ed0*/  BSSY B0, `(.L_x_74) ;  /* 0x0000034000007945 */ /* 0x000fe20003800000 */
[----:B--2---:R-:W-:-:S13]  /*0ee0*/  ISETP.GE.AND P0, PT, R8, UR5, PT ;  /* 0x0000000508007c0c */ /* 0x004fda000bf06270 */
[----:B------:R-:W-:Y:S05]  /*0ef0*/  @P0 BRA `(.L_x_75) ;  /* 0x0000000000c40947 */ /* 0x000fea0003800000 */
[----:B------:R-:W-:-:S04]  /*0f00*/  SHF.R.S64 R22, RZ, 0x1e, R8 ;  /* 0x0000001eff167819 */ /* 0x000fc80000001008 */
[----:B------:R-:W-:-:S04]  /*0f10*/  IADD3 R22, P0, R22, UR14, RZ ;  /* 0x0000000e16167c10 */ /* 0x000fc8000ff1e0ff */
[----:B------:R-:W-:-:S05]  /*0f20*/  LEA.HI.X.SX32 R23, R8, UR15, 0x2, P0 ;  /* 0x0000000f08177c11 */ /* 0x000fca00080f16ff */
[----:B------:R-:W2:Y:S02]  /*0f30*/  LDG.E.CONSTANT R22, desc[UR8][R22.64] ;  /* 0x0000000816167981 */ /* 0x000ea4000c1e9900 */
[----:B--2---:R-:W-:-:S13]  /*0f40*/  ISETP.NE.AND P0, PT, R22, -0x1, PT ;  /* 0xffffffff1600780c */ /* 0x004fda0003f05270 */
[----:B------:R-:W-:Y:S05]  /*0f50*/  @!P0 BRA `(.L_x_75) ;  /* 0x0000000000ac8947 */ /* 0x000fea0003800000 */
[----:B------:R-:W-:Y:S01]  /*0f60*/  ISETP.NE.U32.AND P0, PT, R6, RZ, PT ;  /* 0x000000ff0600720c */ /* 0x000fe20003f05070 */
[----:B------:R-:W-:Y:S01]  /*0f70*/  BSSY B1, `(.L_x_76) ;  /* 0x0000027000017945 */ /* 0x000fe20003800000 */
[----:B------:R-:W-:Y:S02]  /*0f80*/  HFMA2.MMA R8, -RZ, RZ, 0, 5.9604644775390625e-08 ;  /* 0x00000001ff087435 */ /* 0x000fe400000001ff */
[----:B------:R-:W-:-:S13]  /*0f90*/  ISETP.NE.AND.EX P0, PT, R7, RZ, PT, P0 ;  /* 0x000000ff0700720c */ /* 0x000fda0003f05300 */
[----:B------:R-:W-:Y:S05]  /*0fa0*/  @!P0 BRA `(.L_x_77) ;  /* 0x00000000008c8947 */ /* 0x000fea0003800000 */
[----:B------:R-:W-:Y:S01]  /*0fb0*/  LOP3.LUT R5, R20, UR10, RZ, 0xfc, !PT ;  /* 0x0000000a14057c12 */ /* 0x000fe2000f8efcff */
[----:B------:R-:W-:Y:S03]  /*0fc0*/  BSSY B2, `(.L_x_78) ;  /* 0x000001c000027945 */ /* 0x000fe60003800000 */
[----:B------:R-:W-:-:S13]  /*0fd0*/  ISETP.NE.U32.AND P0, PT, R5, RZ, PT ;  /* 0x000000ff0500720c */ /* 0x000fda0003f05070 */
[----:B------:R-:W-:Y:S05]  /*0fe0*/  @!P0 BRA `(.L_x_79) ;  /* 0x0000000000188947 */ /* 0x000fea0003800000 */
[----:B------:R-:W-:Y:S01]  /*0ff0*/  IMAD.U32 R5, RZ, RZ, UR10 ;  /* 0x0000000aff057e24 */ /* 0x000fe2000f8e00ff */
[----:B------:R-:W-:-:S07]  /*1000*/  MOV R14, 0x1020 ;  /* 0x00001020000e7802 */ /* 0x000fce0000000f00 */
[----:B------:R-:W-:Y:S05]  /*1010*/  CALL.REL.NOINC `($__internal_1_$__cuda_sm20_div_u64) ;  /* 0x0000002000b87944 */ /* 0x000fea0003c00000 */
[----:B------:R-:W-:Y:S02]  /*1020*/  IMAD.MOV.U32 R8, RZ, RZ, R5 ;  /* 0x000000ffff087224 */ /* 0x000fe400078e0005 */
[----:B------:R-:W-:Y:S01]  /*1030*/  IMAD.MOV.U32 R9, RZ, RZ, R10 ;  /* 0x000000ffff097224 */ /* 0x000fe200078e000a */
[----:B------:R-:W-:Y:S06]  /*1040*/  BRA `(.L_x_80) ;  /* 0x00000000004c7947 */ /* 0x000fec0003800000 */
.L_x_79:
[----:B------:R-:W0:Y:S01]  /*1050*/  I2F.U32.RP R11, UR11 ;  /* 0x0000000b000b7d06 */ /* 0x000e220008209000 */
[----:B------:R-:W-:Y:S02]  /*1060*/  MOV R8, RZ ;  /* 0x000000ff00087202 */ /* 0x000fe40000000f00 */
[----:B------:R-:W-:-:S05]  /*1070*/  ISETP.NE.U32.AND P2, PT, RZ, UR11, PT ;  /* 0x0000000bff007c0c */ /* 0x000fca000bf45070 */
[----:B0-----:R-:W0:Y:S02]  /*1080*/  MUFU.RCP R11, R11 ;  /* 0x0000000b000b7308 */ /* 0x001e240000001000 */
[----:B0-----:R-:W-:-:S06]  /*1090*/  VIADD R9, R11, 0xffffffe ;  /* 0x0ffffffe0b097836 */ /* 0x001fcc0000000000 */
[----:B------:R-:W0:Y:S02]  /*10a0*/  F2I.FTZ.U32.TRUNC.NTZ R9, R9 ;  /* 0x0000000900097305 */ /* 0x000e24000021f000 */
[----:B0-----:R-:W-:-:S04]  /*10b0*/  IMAD.MOV R5, RZ, RZ, -R9 ;  /* 0x000000ffff057224 */ /* 0x001fc800078e0a09 */
[----:B------:R-:W-:-:S04]  /*10c0*/  IMAD R5, R5, UR11, RZ ;  /* 0x0000000b05057c24 */ /* 0x000fc8000f8e02ff */
[----:B------:R-:W-:-:S04]  /*10d0*/  IMAD.HI.U32 R8, R9, R5, R8 ;  /* 0x0000000509087227 */ /* 0x000fc800078e0008 */
[----:B------:R-:W-:Y:S02]  /*10e0*/  IMAD.MOV.U32 R9, RZ, RZ, RZ ;  /* 0x000000ffff097224 */ /* 0x000fe400078e00ff */
[----:B------:R-:W-:-:S04]  /*10f0*/  IMAD.HI.U32 R8, R8, R19, RZ ;  /* 0x0000001308087227 */ /* 0x000fc800078e00ff */
[----:B------:R-:W-:-:S04]  /*1100*/  IMAD.MOV R10, RZ, RZ, -R8 ;  /* 0x000000ffff0a7224 */ /* 0x000fc800078e0a08 */
[----:B------:R-:W-:-:S05]  /*1110*/  IMAD R5, R10, UR11, R19 ;  /* 0x0000000b0a057c24 */ /* 0x000fca000f8e0213 */
[----:B------:R-:W-:-:S13]  /*1120*/  ISETP.GE.U32.AND P0, PT, R5, UR11, PT ;  /* 0x0000000b05007c0c */ /* 0x000fda000bf06070 */
[----:B------:R-:W-:Y:S02]  /*1130*/  @P0 VIADD R5, R5, -UR11 ;  /* 0x8000000b05050c36 */ /* 0x000fe40008000000 */
[----:B------:R-:W-:-:S03]  /*1140*/  @P0 VIADD R8, R8, 0x1 ;  /* 0x0000000108080836 */ /* 0x000fc60000000000 */
[----:B------:R-:W-:-:S13]  /*1150*/  ISETP.GE.U32.AND P1, PT, R5, UR11, PT ;  /* 0x0000000b05007c0c */ /* 0x000fda000bf26070 */
[----:B------:R-:W-:Y:S01]  /*1160*/  @P1 VIADD R8, R8, 0x1 ;  /* 0x0000000108081836 */ /* 0x000fe20000000000 */
[----:B------:R-:W-:-:S07]  /*1170*/  @!P2 LOP3.LUT R8, RZ, UR11, RZ, 0x33, !PT ;  /* 0x0000000bff08ac12 */ /* 0x000fce000f8e33ff */
.L_x_80:
[----:B------:R-:W-:Y:S05]  /*1180*/  BSYNC B2 ;  /* 0x0000000000027941 */ /* 0x000fea0003800000 */
.L_x_78:
[----:B------:R-:W-:-:S04]  /*1190*/  IADD3 R5, P0, R18, R8, RZ ;  /* 0x0000000812057210 */ /* 0x000fc80007f1e0ff */
[----:B------:R-:W-:Y:S02]  /*11a0*/  IADD3.X R10, R15, R9, RZ, P0, !PT ;  /* 0x000000090f0a7210 */ /* 0x000fe400007fe4ff */
[----:B------:R-:W-:-:S04]  /*11b0*/  LEA R8, P0, R5, UR16, 0x2 ;  /* 0x0000001005087c11 */ /* 0x000fc8000f8010ff */
[----:B------:R-:W-:-:S05]  /*11c0*/  LEA.HI.X R9, R5, UR17, R10, 0x2, P0 ;  /* 0x0000001105097c11 */ /* 0x000fca00080f140a */
[----:B------:R0:W5:Y:S04]  /*11d0*/  LDG.E R8, desc[UR8][R8.64] ;  /* 0x0000000808087981 */ /* 0x000168000c1e1900 */
.L_x_77:
[----:B------:R-:W-:Y:S05]  /*11e0*/  BSYNC B1 ;  /* 0x0000000000017941 */ /* 0x000fea0003800000 */
.L_x_76:
[----:B------:R-:W-:-:S05]  /*11f0*/  IMAD R5, R22, 0x4, R21 ;  /* 0x0000000416057824 */ /* 0x000fca00078e0215 */
[----:B-----5:R1:W-:Y:S02]  /*1200*/  ATOMS.ADD RZ, [R5], R8 ;  /* 0x0000000805ff738c */ /* 0x0203e40000000000 */
.L_x_75:
[----:B------:R-:W-:Y:S05]  /*1210*/  BSYNC B0 ;  /* 0x0000000000007941 */ /* 0x000fea0003800000 */
.L_x_74:
[----:B------:R-:W-:-:S05]  /*1220*/  IADD3 R19, P0, R19, UR6, RZ ;  /* 0x0000000613137c10 */ /* 0x000fca000ff1e0ff */
[----:B------:R-:W-:Y:S01]  /*1230*/  IMAD.X R20, RZ, RZ, R20, P0 ;  /* 0x000000ffff147224 */ /* 0x000fe200000e0614 */
[----:B------:R-:W-:-:S04]  /*1240*/  ISETP.GE.U32.AND P0, PT, R19, UR18, PT ;  /* 0x0000001213007c0c */ /* 0x000fc8000bf06070 */
[----:B------:R-:W-:-:S13]  /*1250*/  ISETP.GE.U32.AND.EX P0, PT, R20, UR19, PT, P0 ;  /* 0x0000001314007c0c */ /* 0x000fda000bf06100 */
[----:B------:R-:W-:Y:S05]  /*1260*/  @!P0 BRA `(.L_x_81) ;  /* 0xfffffffc00088947 */ /* 0x000fea000383ffff */
[----:B------:R-:W-:Y:S05]  /*1270*/  BRA `(.L_x_72) ;  /* 0x0000000400307947 */ /* 0x000fea0003800000 */
.L_x_73:
[----:B------:R-:W-:-:S04]  /*1280*/  ISETP.NE.U32.AND P0, PT, R6, RZ, PT ;  /* 0x000000ff0600720c */ /* 0x000fc80003f05070 */
[----:B------:R-:W-:-:S13]  /*1290*/  ISETP.NE.AND.EX P0, PT, R7, RZ, PT, P0 ;  /* 0x000000ff0700720c */ /* 0x000fda0003f05300 */
[----:B------:R-:W-:Y:S05]  /*12a0*/  @!P0 BRA `(.L_x_82) ;  /* 0x0000000000dc8947 */ /* 0x000fea0003800000 */
[----:B------:R-:W1:Y:S01]  /*12b0*/  S2R R6, SR_CgaCtaId ;  /* 0x0000000000067919 */ /* 0x000e620000008800 */
[----:B------:R-:W-:-:S05]  /*12c0*/  MOV R5, 0x400 ;  /* 0x0000040000057802 */ /* 0x000fca0000000f00 */
[----:B------:R-:W-:-:S05]  /*12d0*/  VIADD R5, R5, 0x10a0 ;  /* 0x000010a005057836 */ /* 0x000fca0000000000 */
[----:B-1----:R-:W-:-:S07]  /*12e0*/  LEA R6, R6, R5, 0x18 ;  /* 0x0000000506067211 */ /* 0x002fce00078ec0ff */
.L_x_88:
[----:B0-----:R-:W-:-:S04]  /*12f0*/  LEA R8, P0, R19, UR20, 0x3 ;  /* 0x0000001413087c11 */ /* 0x001fc8000f8018ff */
[----:B------:R-:W-:-:S05]  /*1300*/  LEA.HI.X R9, R19, UR21, R20, 0x3, P0 ;  /* 0x0000001513097c11 */ /* 0x000fca00080f1c14 */
[----:B------:R-:W2:Y:S01]  /*1310*/  LDG.E.CONSTANT R7, desc[UR8][R8.64] ;  /* 0x0000000808077981 */ /* 0x000ea2000c1e9900 */
[----:B------:R-:W-:Y:S05]  /*1320*/  YIELD ;  /* 0x0000000000007946 */ /* 0x000fea0003800000 */
[----:B------:R-:W-:Y:S01]  /*1330*/  BSSY B0, `(.L_x_83) ;  /* 0x0000028000007945 */ /* 0x000fe20003800000 */
[----:B--2---:R-:W-:-:S13]  /*1340*/  ISETP.GE.AND P0, PT, R7, UR22, PT ;  /* 0x0000001607007c0c */ /* 0x004fda000bf06270 */
[----:B------:R-:W-:Y:S05]  /*1350*/  @P0 BRA `(.L_x_84) ;  /* 0x0000000000940947 */ /* 0x000fea0003800000 */
[----:B------:R-:W-:Y:S01]  /*1360*/  LOP3.LUT R5, R20, UR10, RZ, 0xfc, !PT ;  /* 0x0000000a14057c12 */ /* 0x000fe2000f8efcff */
[----:B------:R-:W-:Y:S03]  /*1370*/  BSSY B1, `(.L_x_85) ;  /* 0x000001c000017945 */ /* 0x000fe60003800000 */
[----:B------:R-:W-:-:S13]  /*1380*/  ISETP.NE.U32.AND P0, PT, R5, RZ, PT ;  /* 0x000000ff0500720c */ /* 0x000fda0003f05070 */
[----:B------:R-:W-:Y:S05]  /*1390*/  @!P0 BRA `(.L_x_86) ;  /* 0x0000000000188947 */ /* 0x000fea0003800000 */
[----:B------:R-:W-:Y:S01]  /*13a0*/  IMAD.U32 R5, RZ, RZ, UR10 ;  /* 0x0000000aff057e24 */ /* 0x000fe2000f8e00ff */
[----:B------:R-:W-:-:S07]  /*13b0*/  MOV R14, 0x13d0 ;  /* 0x000013d0000e7802 */ /* 0x000fce0000000f00 */
[----:B------:R-:W-:Y:S05]  /*13c0*/  CALL.REL.NOINC `($__internal_1_$__cuda_sm20_div_u64) ;  /* 0x0000001c00cc7944 */ /* 0x000fea0003c00000 */
[----:B------:R-:W-:Y:S01]  /*13d0*/  MOV R8, R5 ;  /* 0x0000000500087202 */ /* 0x000fe20000000f00 */
[----:B------:R-:W-:Y:S01]  /*13e0*/  IMAD.MOV.U32 R9, RZ, RZ, R10 ;  /* 0x000000ffff097224 */ /* 0x000fe200078e000a */
[----:B------:R-:W-:Y:S06]  /*13f0*/  BRA `(.L_x_87) ;  /* 0x00000000004c7947 */ /* 0x000fec0003800000 */
.L_x_86:
[----:B------:R-:W0:Y:S01]  /*1400*/  I2F.U32.RP R11, UR23 ;  /* 0x00000017000b7d06 */ /* 0x000e220008209000 */
[----:B------:R-:W-:Y:S01]  /*1410*/  IMAD.MOV.U32 R8, RZ, RZ, RZ ;  /* 0x000000ffff087224 */ /* 0x000fe200078e00ff */
[----:B------:R-:W-:-:S06]  /*1420*/  ISETP.NE.U32.AND P2, PT, RZ, UR23, PT ;  /* 0x00000017ff007c0c */ /* 0x000fcc000bf45070 */
[----:B0-----:R-:W0:Y:S02]  /*1430*/  MUFU.RCP R11, R11 ;  /* 0x0000000b000b7308 */ /* 0x001e240000001000 */
[----:B0-----:R-:W-:-:S06]  /*1440*/  VIADD R9, R11, 0xffffffe ;  /* 0x0ffffffe0b097836 */ /* 0x001fcc0000000000 */
[----:B------:R-:W0:Y:S02]  /*1450*/  F2I.FTZ.U32.TRUNC.NTZ R9, R9 ;  /* 0x0000000900097305 */ /* 0x000e24000021f000 */
[----:B0-----:R-:W-:-:S04]  /*1460*/  IMAD.MOV R5, RZ, RZ, -R9 ;  /* 0x000000ffff057224 */ /* 0x001fc800078e0a09 */
[----:B------:R-:W-:-:S04]  /*1470*/  IMAD R5, R5, UR23, RZ ;  /* 0x0000001705057c24 */ /* 0x000fc8000f8e02ff */
[----:B------:R-:W-:-:S04]  /*1480*/  IMAD.HI.U32 R8, R9, R5, R8 ;  /* 0x0000000509087227 */ /* 0x000fc800078e0008 */
[----:B------:R-:W-:Y:S02]  /*1490*/  IMAD.MOV.U32 R9, RZ, RZ, RZ ;  /* 0x000000ffff097224 */ /* 0x000fe400078e00ff */
[----:B------:R-:W-:-:S05]  /*14a0*/  IMAD.HI.U32 R8, R8, R19, RZ ;  /* 0x0000001308087227 */ /* 0x000fca00078e00ff */
[----:B------:R-:W-:-:S05]  /*14b0*/  IADD3 R10, -R8, RZ, RZ ;  /* 0x000000ff080a7210 */ /* 0x000fca0007ffe1ff */
[----:B------:R-:W-:-:S05]  /*14c0*/  IMAD R5, R10, UR23, R19 ;  /* 0x000000170a057c24 */ /* 0x000fca000f8e0213 */
[----:B------:R-:W-:-:S13]  /*14d0*/  ISETP.GE.U32.AND P0, PT, R5, UR23, PT ;  /* 0x0000001705007c0c */ /* 0x000fda000bf06070 */
[----:B------:R-:W-:Y:S02]  /*14e0*/  @P0 VIADD R5, R5, -UR23 ;  /* 0x8000001705050c36 */ /* 0x000fe40008000000 */
[----:B------:R-:W-:-:S03]  /*14f0*/  @P0 VIADD R8, R8, 0x1 ;  /* 0x0000000108080836 */ /* 0x000fc60000000000 */
[----:B------:R-:W-:-:S13]  /*1500*/  ISETP.GE.U32.AND P1, PT, R5, UR23, PT ;  /* 0x0000001705007c0c */ /* 0x000fda000bf26070 */
[----:B------:R-:W-:Y:S01]  /*1510*/  @P1 VIADD R8, R8, 0x1 ;  /* 0x0000000108081836 */ /* 0x000fe20000000000 */
[----:B------:R-:W-:-:S07]  /*1520*/  @!P2 LOP3.LUT R8, RZ, UR23, RZ, 0x33, !PT ;  /* 0x00000017ff08ac12 */ /* 0x000fce000f8e33ff */
.L_x_87:
[----:B------:R-:W-:Y:S05]  /*1530*/  BSYNC B1 ;  /* 0x0000000000017941 */ /* 0x000fea0003800000 */
.L_x_85:
[----:B------:R-:W-:-:S04]  /*1540*/  IADD3 R5, P0, R18, R8, RZ ;  /* 0x0000000812057210 */ /* 0x000fc80007f1e0ff */
[----:B------:R-:W-:Y:S02]  /*1550*/  IADD3.X R10, R15, R9, RZ, P0, !PT ;  /* 0x000000090f0a7210 */ /* 0x000fe400007fe4ff */
[----:B------:R-:W-:-:S04]  /*1560*/  LEA R8, P0, R5, UR24, 0x2 ;  /* 0x0000001805087c11 */ /* 0x000fc8000f8010ff */
[----:B------:R-:W-:-:S05]  /*1570*/  LEA.HI.X R9, R5, UR25, R10, 0x2, P0 ;  /* 0x0000001905097c11 */ /* 0x000fca00080f140a */
[----:B------:R-:W2:Y:S01]  /*1580*/  LDG.E R8, desc[UR8][R8.64] ;  /* 0x0000000808087981 */ /* 0x000ea2000c1e1900 */
[----:B------:R-:W-:-:S05]  /*1590*/  IMAD R7, R7, 0x4, R6 ;  /* 0x0000000407077824 */ /* 0x000fca00078e0206 */
[----:B--2---:R0:W-:Y:S02]  /*15a0*/  ATOMS.ADD RZ, [R7], R8 ;  /* 0x0000000807ff738c */ /* 0x0041e40000000000 */
.L_x_84:
[----:B------:R-:W-:Y:S05]  /*15b0*/  BSYNC B0 ;  /* 0x0000000000007941 */ /* 0x000fea0003800000 */
.L_x_83:
[----:B------:R-:W-:-:S05]  /*15c0*/  IADD3 R19, P0, R19, UR6, RZ ;  /* 0x0000000613137c10 */ /* 0x000fca000ff1e0ff */
[----:B------:R-:W-:Y:S01]  /*15d0*/  IMAD.X R20, RZ, RZ, R20, P0 ;  /* 0x000000ffff147224 */ /* 0x000fe200000e0614 */
[----:B------:R-:W-:-:S04]  /*15e0*/  ISETP.GE.U32.AND P0, PT, R19, UR26, PT ;  /* 0x0000001a13007c0c */ /* 0x000fc8000bf06070 */
[----:B------:R-:W-:-:S13]  /*15f0*/  ISETP.GE.U32.AND.EX P0, PT, R20, UR27, PT, P0 ;  /* 0x0000001b14007c0c */ /* 0x000fda000bf06100 */
[----:B------:R-:W-:Y:S05]  /*1600*/  @!P0 BRA `(.L_x_88) ;  /* 0xfffffffc00388947 */ /* 0x000fea000383ffff */
[----:B------:R-:W-:Y:S05]  /*1610*/  BRA `(.L_x_72) ;  /* 0x0000000000487947 */ /* 0x000fea0003800000 */
.L_x_82:
[----:B------:R-:W0:Y:S01]  /*1620*/  S2R R6, SR_CgaCtaId ;  /* 0x0000000000067919 */ /* 0x000e220000008800 */
[----:B------:R-:W-:-:S05]  /*1630*/  MOV R5, 0x400 ;  /* 0x0000040000057802 */ /* 0x000fca0000000f00 */
[----:B------:R-:W-:-:S05]  /*1640*/  VIADD R5, R5, 0x10a0 ;  /* 0x000010a005057836 */ /* 0x000fca0000000000 */
[----:B0-----:R-:W-:-:S07]  /*1650*/  LEA R8, R6, R5, 0x18 ;  /* 0x0000000506087211 */ /* 0x001fce00078ec0ff */
.L_x_91:
[----:B------:R-:W-:-:S04]  /*1660*/  LEA R6, P0, R19, UR28, 0x3 ;  /* 0x0000001c13067c11 */ /* 0x000fc8000f8018ff */
[----:B------:R-:W-:-:S06]  /*1670*/  LEA.HI.X R7, R19, UR29, R20, 0x3, P0 ;  /* 0x0000001d13077c11 */ /* 0x000fcc00080f1c14 */
[----:B------:R-:W2:Y:S01]  /*1680*/  LDG.E.CONSTANT R7, desc[UR8][R6.64] ;  /* 0x0000000806077981 */ /* 0x000ea2000c1e9900 */
[----:B------:R-:W-:Y:S01]  /*1690*/  IADD3 R19, P0, R19, UR6, RZ ;  /* 0x0000000613137c10 */ /* 0x000fe2000ff1e0ff */
[----:B------:R-:W-:Y:S04]  /*16a0*/  BSSY B0, `(.L_x_89) ;  /* 0x0000008000007945 */ /* 0x000fe80003800000 */
[----:B------:R-:W-:Y:S01]  /*16b0*/  IMAD.X R20, RZ, RZ, R20, P0 ;  /* 0x000000ffff147224 */ /* 0x000fe200000e0614 */
[----:B------:R-:W-:-:S04]  /*16c0*/  ISETP.GE.U32.AND P0, PT, R19, UR32, PT ;  /* 0x0000002013007c0c */ /* 0x000fc8000bf06070 */
[----:B------:R-:W-:Y:S02]  /*16d0*/  ISETP.GE.U32.AND.EX P0, PT, R20, UR33, PT, P0 ;  /* 0x0000002114007c0c */ /* 0x000fe4000bf06100 */
[----:B--2---:R-:W-:-:S13]  /*16e0*/  ISETP.GE.AND P1, PT, R7, UR30, PT ;  /* 0x0000001e07007c0c */ /* 0x004fda000bf26270 */
[----:B0-----:R-:W-:Y:S05]  /*16f0*/  @P1 BRA `(.L_x_90) ;  /* 0x0000000000081947 */ /* 0x001fea0003800000 */
[----:B------:R-:W-:-:S05]  /*1700*/  LEA R5, R7, R8, 0x2 ;  /* 0x0000000807057211 */ /* 0x000fca00078e10ff */
[----:B------:R0:W-:Y:S02]  /*1710*/  ATOMS.POPC.INC.32 RZ, [R5+URZ] ;  /* 0x0000000005ff7f8c */ /* 0x0001e4000d80003f */
.L_x_90:
[----:B------:R-:W-:Y:S05]  /*1720*/  BSYNC B0 ;  /* 0x0000000000007941 */ /* 0x000fea0003800000 */
.L_x_89:
[----:B------:R-:W-:Y:S05]  /*1730*/  @!P0 BRA `(.L_x_91) ;  /* 0xfffffffc00c88947 */ /* 0x000fea000383ffff */
.L_x_72:
[----:B------:R-:W-:Y:S05]  /*1740*/  WARPSYNC.ALL ;  /* 0x0000000000007948 */ /* 0x000fea0003800000 */
[----:B------:R-:W2:Y:S01]  /*1750*/  S2R R6, SR_CgaCtaId ;  /* 0x0000000000067919 */ /* 0x000ea20000008800 */
[----:B------:R-:W-:Y:S01]  /*1760*/  ULDC UR7, c[0x0][0x230] ;  /* 0x00008c0000077ab9 */ /* 0x000fe20000000800 */
[----:B0-----:R-:W-:Y:S01]  /*1770*/  MOV R11, 0x400 ;  /* 0x00000400000b7802 */ /* 0x001fe20000000f00 */
[----:B-1----:R-:W-:Y:S01]  /*1780*/  IMAD.IADD R5, R13, 0x1, R12 ;  /* 0x000000010d057824 */ /* 0x002fe200078e020c */
[----:B------:R-:W-:Y:S01]  /*1790*/  BAR.SYNC.DEFER_BLOCKING 0x0 ;  /* 0x0000000000007b1d */ /* 0x000fe20000010000 */
[----:B------:R-:W-:-:S05]  /*17a0*/  ISETP.GE.AND P0, PT, R12, UR7, PT ;  /* 0x000000070c007c0c */ /* 0x000fca000bf06270 */
[----:B------:R-:W-:Y:S01]  /*17b0*/  BSSY B0, `(.L_x_92) ;  /* 0x0000023000007945 */ /* 0x000fe20003800000 */
[----:B--2---:R-:W-:Y:S01]  /*17c0*/  LEA R11, R6, R11, 0x18 ;  /* 0x0000000b060b7211 */ /* 0x004fe200078ec0ff */
[----:B------:R-:W-:-:S04]  /*17d0*/  IMAD.MOV.U32 R6, RZ, RZ, RZ ;  /* 0x000000ffff067224 */ /* 0x000fc800078e00ff */
[----:B------:R-:W-:Y:S02]  /*17e0*/  IMAD R5, R5, 0x4, R11 ;  /* 0x0000000405057824 */ /* 0x000fe400078e020b */
[----:B------:R-:W-:Y:S05]  /*17f0*/  @P0 BRA `(.L_x_93) ;  /* 0x0000000000780947 */ /* 0x000fea0003800000 */
[----:B------:R-:W0:Y:S01]  /*1800*/  LDC R13, c[0x0][0x220] ;  /* 0x00008800ff0d7b82 */ /* 0x000e220000000800 */
[----:B------:R-:W-:Y:S02]  /*1810*/  UMOV UR4, 0x400 ;  /* 0x0000040000047882 */ /* 0x000fe40000000000 */
[----:B------:R-:W-:-:S05]  /*1820*/  UIADD3 UR4, UR4, 0x10a0, URZ ;  /* 0x000010a004047890 */ /* 0x000fca000fffe03f */
[----:B------:R-:W1:Y:S01]  /*1830*/  S2UR UR5, SR_CgaCtaId ;  /* 0x00000000000579c3 */ /* 0x000e620000008800 */
[----:B0-----:R-:W-:-:S04]  /*1840*/  IABS R15, R13 ;  /* 0x0000000d000f7213 */ /* 0x001fc80000000000 */
[----:B------:R-:W0:Y:S01]  /*1850*/  I2F.RP R10, R15 ;  /* 0x0000000f000a7306 */ /* 0x000e220000209400 */
[----:B-1----:R-:W-:-:S06]  /*1860*/  ULEA UR4, UR5, UR4, 0x18 ;  /* 0x0000000405047291 */ /* 0x002fcc000f8ec03f */
[----:B------:R-:W-:Y:S01]  /*1870*/  LEA R8, R12, UR4, 0x2 ;  /* 0x000000040c087c11 */ /* 0x000fe2000f8e10ff */
[----:B0-----:R-:W0:Y:S05]  /*1880*/  MUFU.RCP R10, R10 ;  /* 0x0000000a000a7308 */ /* 0x001e2a0000001000 */
[----:B------:R-:W1:Y:S01]  /*1890*/  LDS R8, [R8] ;  /* 0x0000000008087984 */ /* 0x000e620000000800 */
[----:B0-----:R-:W-:-:S04]  /*18a0*/  VIADD R6, R10, 0xffffffe ;  /* 0x0ffffffe0a067836 */ /* 0x001fc80000000000 */
[----:B------:R0:W2:Y:S02]  /*18b0*/  F2I.FTZ.U32.TRUNC.NTZ R7, R6 ;  /* 0x0000000600077305 */ /* 0x0000a4000021f000 */
[----:B0-----:R-:W-:Y:S01]  /*18c0*/  IMAD.MOV.U32 R6, RZ, RZ, RZ ;  /* 0x000000ffff067224 */ /* 0x001fe200078e00ff */
[----:B--2---:R-:W-:-:S05]  /*18d0*/  IADD3 R14, RZ, -R7, RZ ;  /* 0x80000007ff0e7210 */ /* 0x004fca0007ffe0ff */
[----:B------:R-:W-:Y:S01]  /*18e0*/  IMAD R17, R14, R15, RZ ;  /* 0x0000000f0e117224 */ /* 0x000fe200078e02ff */
[----:B-1----:R-:W-:-:S03]  /*18f0*/  IADD3 R9, R8, -0x1, R13 ;  /* 0xffffffff08097810 */ /* 0x002fc60007ffe00d */
[----:B------:R-:W-:Y:S01]  /*1900*/  IMAD.HI.U32 R7, R7, R17, R6 ;  /* 0x0000001107077227 */ /* 0x000fe200078e0006 */
[----:B------:R-:W-:Y:S02]  /*1910*/  IABS R10, R9 ;  /* 0x00000009000a7213 */ /* 0x000fe40000000000 */
[----:B------:R-:W-:-:S03]  /*1920*/  ISETP.GE.AND P2, PT, R9, RZ, PT ;  /* 0x000000ff0900720c */ /* 0x000fc60003f46270 */
[----:B------:R-:W-:-:S04]  /*1930*/  IMAD.HI.U32 R7, R7, R10, RZ ;  /* 0x0000000a07077227 */ /* 0x000fc800078e00ff */
[----:B------:R-:W-:-:S04]  /*1940*/  IMAD.MOV R7, RZ, RZ, -R7 ;  /* 0x000000ffff077224 */ /* 0x000fc800078e0a07 */
[----:B------:R-:W-:-:S05]  /*1950*/  IMAD R6, R15, R7, R10 ;  /* 0x000000070f067224 */ /* 0x000fca00078e020a */
[----:B------:R-:W-:-:S13]  /*1960*/  ISETP.GT.U32.AND P0, PT, R15, R6, PT ;  /* 0x000000060f00720c */ /* 0x000fda0003f04070 */
[----:B------:R-:W-:Y:S01]  /*1970*/  @!P0 IMAD.IADD R6, R6, 0x1, -R15 ;  /* 0x0000000106068824 */ /* 0x000fe200078e0a0f */
[----:B------:R-:W-:-:S04]  /*1980*/  ISETP.NE.AND P0, PT, R13, RZ, PT ;  /* 0x000000ff0d00720c */ /* 0x000fc80003f05270 */
[----:B------:R-:W-:-:S13]  /*1990*/  ISETP.GT.U32.AND P1, PT, R15, R6, PT ;  /* 0x000000060f00720c */ /* 0x000fda0003f24070 */
[----:B------:R-:W-:-:S05]  /*19a0*/  @!P1 IMAD.IADD R6, R6, 0x1, -R15 ;  /* 0x0000000106069824 */ /* 0x000fca00078e0a0f */
[----:B------:R-:W-:Y:S02]  /*19b0*/  @!P2 IADD3 R6, -R6, RZ, RZ ;  /* 0x000000ff0606a210 */ /* 0x000fe40007ffe1ff */
[----:B------:R-:W-:-:S05]  /*19c0*/  @!P0 LOP3.LUT R6, RZ, R13, RZ, 0x33, !PT ;  /* 0x0000000dff068212 */ /* 0x000fca00078e33ff */
[----:B------:R-:W-:-:S07]  /*19d0*/  IMAD.IADD R6, R9, 0x1, -R6 ;  /* 0x0000000109067824 */ /* 0x000fce00078e0a06 */
.L_x_93:
[----:B------:R-:W-:Y:S05]  /*19e0*/  BSYNC B0 ;  /* 0x0000000000007941 */ /* 0x000fea0003800000 */
.L_x_92:
[----:B------:R-:W-:Y:S01]  /*19f0*/  ISETP.GT.U32.AND P0, PT, R12, 0x1f, PT ;  /* 0x0000001f0c00780c */ /* 0x000fe20003f04070 */
[----:B------:R0:W-:Y:S01]  /*1a00*/  STS [R5+0x10], R6 ;  /* 0x0000100605007388 */ /* 0x0001e20000000800 */
[----:B------:R-:W-:Y:S01]  /*1a10*/  ULDC UR10, c[0x0][0x220] ;  /* 0x00008800000a7ab9 */ /* 0x000fe20000000800 */
[----:B------:R-:W-:Y:S10]  /*1a20*/  BAR.SYNC.DEFER_BLOCKING 0x0 ;  /* 0x0000000000007b1d */ /* 0x000ff40000010000 */
[----:B0-----:R-:W-:Y:S05]  /*1a30*/  @P0 BRA `(.L_x_94) ;  /* 0x0000000400f40947 */ /* 0x001fea0003800000 */
[----:B------:R-:W-:Y:S01]  /*1a40*/  IMAD R6, R12, 0x84, R11 ;  /* 0x000000840c067824 */ /* 0x000fe200078e020b */
[----:B------:R-:W-:-:S04]  /*1a50*/  UMOV UR4, 0xffffffff ;  /* 0xffffffff00047882 */ /* 0x000fc80000000000 */
[----:B------:R-:W-:Y:S04]  /*1a60*/  LDS R29, [R6+0x14] ;  /* 0x00001400061d7984 */ /* 0x000fe80000000800 */
[----:B------:R-:W-:Y:S04]  /*1a70*/  LDS R38, [R6+0x10] ;  /* 0x0000100006267984 */ /* 0x000fe80000000800 */
[----:B------:R-:W0:Y:S04]  /*1a80*/  LDS R36, [R6+0x18] ;  /* 0x0000180006247984 */ /* 0x000e280000000800 */
        /* <DEDUP_REMOVED lines=38> */
[----:B------:R-:W3:Y:S01]  /*1cf0*/  LDS R25, [R6+0x8c] ;  /* 0x00008c0006197984 */ /* 0x000ee20000000800 */
[----:B----4-:R-:W-:-:S04]  /*1d00*/  IADD3 R27, R16, R27, R15 ;  /* 0x0000001b101b7210 */ /* 0x010fc80007ffe00f */
[----:B-----5:R-:W-:-:S04]  /*1d10*/  IADD3 R27, R18, R27, R17 ;  /* 0x0000001b121b7210 */ /* 0x020fc80007ffe011 */
[----:B0-----:R-:W-:-:S04]  /*1d20*/  IADD3 R27, R20, R27, R19 ;  /* 0x0000001b141b7210 */ /* 0x001fc80007ffe013 */
[----:B-1----:R-:W-:-:S04]  /*1d30*/  IADD3 R27, R22, R27, R21 ;  /* 0x0000001b161b7210 */ /* 0x002fc80007ffe015 */
[----:B--2---:R-:W-:-:S05]  /*1d40*/  IADD3 R40, R24, R27, R23 ;  /* 0x0000001b18287210 */ /* 0x004fca0007ffe017 */
[----:B---3--:R-:W-:Y:S01]  /*1d50*/  IMAD.IADD R25, R40, 0x1, R25 ;  /* 0x0000000128197824 */ /* 0x008fe200078e0219 */
[----:B------:R-:W-:Y:S06]  /*1d60*/  BRA.DIV UR4, `(.L_x_95) ;  /* 0x0000001204d47947 */ /* 0x000fec000b800000 */
[----:B------:R-:W0:Y:S02]  /*1d70*/  SHFL.UP P0, R42, R25, 0x1, RZ ;  /* 0x04200000192a7989 */ /* 0x000e2400000000ff */
[----:B0-----:R-:W-:-:S05]  /*1d80*/  @P0 IMAD.IADD R42, R25, 0x1, R42 ;  /* 0x00000001192a0824 */ /* 0x001fca00078e022a */
[----:B------:R-:W0:Y:S02]  /*1d90*/  SHFL.UP P0, R35, R42, 0x2, RZ ;  /* 0x044000002a237989 */ /* 0x000e2400000000ff */
[----:B0-----:R-:W-:-:S05]  /*1da0*/  @P0 IMAD.IADD R35, R42, 0x1, R35 ;  /* 0x000000012a230824 */ /* 0x001fca00078e0223 */
[----:B------:R-:W0:Y:S02]  /*1db0*/  SHFL.UP P0, R44, R35, 0x4, RZ ;  /* 0x04800000232c7989 */ /* 0x000e2400000000ff */
[----:B0-----:R-:W-:-:S05]  /*1dc0*/  @P0 IADD3 R44, R35, R44, RZ ;  /* 0x0000002c232c0210 */ /* 0x001fca0007ffe0ff */
[----:B------:R-:W0:Y:S02]  /*1dd0*/  SHFL.UP P0, R45, R44, 0x8, RZ ;  /* 0x050000002c2d7989 */ /* 0x000e2400000000ff */
[----:B0-----:R-:W-:-:S05]  /*1de0*/  @P0 IMAD.IADD R45, R44, 0x1, R45 ;  /* 0x000000012c2d0824 */ /* 0x001fca00078e022d */
[----:B------:R0:W1:Y:S02]  /*1df0*/  SHFL.UP P0, R42, R45, 0x10, RZ ;  /* 0x060000002d2a7989 */ /* 0x00006400000000ff */
.L_x_108:
[----:B-1----:R-:W-:-:S04]  /*1e00*/  @P0 IMAD.IADD R42, R45, 0x1, R42 ;  /* 0x000000012d2a0824 */ /* 0x002fc800078e022a */
[----:B------:R-:W-:-:S04]  /*1e10*/  IMAD.IADD R25, R42, 0x1, -R25 ;  /* 0x000000012a197824 */ /* 0x000fc800078e0a19 */
[----:B------:R-:W-:Y:S01]  /*1e20*/  IMAD.IADD R27, R38, 0x1, R25 ;  /* 0x00000001261b7824 */ /* 0x000fe200078e0219 */
[----:B------:R-:W-:Y:S04]  /*1e30*/  STS [R6+0x10], R25 ;  /* 0x0000101906007388 */ /* 0x000fe80000000800 */
[----:B------:R-:W-:Y:S01]  /*1e40*/  IADD3 R29, R29, R27, RZ ;  /* 0x0000001b1d1d7210 */ /* 0x000fe20007ffe0ff */
[----:B------:R-:W-:Y:S04]  /*1e50*/  STS [R6+0x14], R27 ;  /* 0x0000141b06007388 */ /* 0x000fe80000000800 */
[----:B------:R-:W-:Y:S01]  /*1e60*/  IMAD.IADD R31, R36, 0x1, R29 ;  /* 0x00000001241f7824 */ /* 0x000fe200078e021d */
[----:B------:R-:W-:Y:S03]  /*1e70*/  STS [R6+0x18], R29 ;  /* 0x0000181d06007388 */ /* 0x000fe60000000800 */
[----:B------:R-:W-:Y:S01]  /*1e80*/  IMAD.IADD R33, R33, 0x1, R31 ;  /* 0x0000000121217824 */ /* 0x000fe200078e021f */
[----:B------:R-:W-:Y:S03]  /*1e90*/  STS [R6+0x1c], R31 ;  /* 0x00001c1f06007388 */ /* 0x000fe60000000800 */
[----:B------:R-:W-:Y:S01]  /*1ea0*/  IMAD.IADD R35, R34, 0x1, R33 ;  /* 0x0000000122237824 */ /* 0x000fe200078e0221 */
[----:B------:R-:W-:Y:S03]  /*1eb0*/  STS [R6+0x20], R33 ;  /* 0x0000202106007388 */ /* 0x000fe60000000800 */
        /* <DEDUP_REMOVED lines=19> */
[----:B------:R1:W-:Y:S03]  /*1ff0*/  STS [R6+0x48], R7 ;  /* 0x0000480706007388 */ /* 0x0003e60000000800 */
[----:B------:R-:W-:Y:S01]  /*2000*/  IMAD.IADD R9, R9, 0x1, R8 ;  /* 0x0000000109097824 */ /* 0x000fe200078e0208 */
[----:B------:R2:W-:Y:S04]  /*2010*/  STS [R6+0x4c], R8 ;  /* 0x00004c0806007388 */ /* 0x0005e80000000800 */
[----:B------:R-:W-:Y:S01]  /*2020*/  IADD3 R10, R10, R9, RZ ;  /* 0x000000090a0a7210 */ /* 0x000fe20007ffe0ff */
[----:B------:R2:W-:Y:S04]  /*2030*/  STS [R6+0x50], R9 ;  /* 0x0000500906007388 */ /* 0x0005e80000000800 */
[----:B------:R-:W-:Y:S01]  /*2040*/  IMAD.IADD R11, R11, 0x1, R10 ;  /* 0x000000010b0b7824 */ /* 0x000fe200078e020a */
[----:B------:R2:W-:Y:S03]  /*2050*/  STS [R6+0x54], R10 ;  /* 0x0000540a06007388 */ /* 0x0005e60000000800 */
[----:B------:R-:W-:Y:S01]  /*2060*/  IMAD.IADD R12, R12, 0x1, R11 ;  /* 0x000000010c0c7824 */ /* 0x000fe200078e020b */
[----:B------:R2:W-:Y:S03]  /*2070*/  STS [R6+0x58], R11 ;  /* 0x0000580b06007388 */ /* 0x0005e60000000800 */
        /* <DEDUP_REMOVED lines=22> */
[----:B-1----:R-:W-:Y:S01]  /*21e0*/  IMAD.IADD R7, R24, 0x1, R23 ;  /* 0x0000000118077824 */ /* 0x002fe200078e0217 */
[----:B------:R2:W-:Y:S04]  /*21f0*/  STS [R6+0x88], R23 ;  /* 0x0000881706007388 */ /* 0x0005e80000000800 */
[----:B------:R2:W-:Y:S02]  /*2200*/  STS [R6+0x8c], R7 ;  /* 0x00008c0706007388 */ /* 0x0005e40000000800 */
.L_x_94:
[----:B--2---:R-:W1:Y:S01]  /*2210*/  S2R R7, SR_TID.X ;  /* 0x0000000000077919 */ /* 0x004e620000002100 */
[----:B------:R-:W-:Y:S05]  /*2220*/  WARPSYNC.ALL ;  /* 0x0000000000007948 */ /* 0x000fea0003800000 */
[----:B------:R-:W-:Y:S06]  /*2230*/  BAR.SYNC.DEFER_BLOCKING 0x0 ;  /* 0x0000000000007b1d */ /* 0x000fec0000010000 */
[----:B------:R-:W-:Y:S01]  /*2240*/  BSSY B0, `(.L_x_96) ;  /* 0x00000b4000007945 */ /* 0x000fe20003800000 */
[----:B------:R-:W2:Y:S01]  /*2250*/  LDS R5, [R5+0x10] ;  /* 0x0000100005057984 */ /* 0x000ea20000000800 */
[----:B-1----:R-:W-:-:S02]  /*2260*/  ISETP.GT.AND P0, PT, R7, UR7, PT ;  /* 0x0000000707007c0c */ /* 0x002fc4000bf04270 */
[----:B------:R-:W-:-:S11]  /*2270*/  ISETP.NE.AND P1, PT, R7, UR7, PT ;  /* 0x0000000707007c0c */ /* 0x000fd6000bf25270 */
[----:B------:R-:W1:Y:S01]  /*2280*/  @!P0 LDC.64 R8, c[0x0][0x270] ;  /* 0x00009c00ff088b82 */ /* 0x000e620000000a00 */
[----:B------:R-:W-:-:S05]  /*2290*/  @!P0 IADD3 R11, R4, R7, RZ ;  /* 0x00000007040b8210 */ /* 0x000fca0007ffe0ff */
[----:B-1----:R-:W-:-:S05]  /*22a0*/  @!P0 IMAD.WIDE R8, R11, 0x4, R8 ;  /* 0x000000040b088825 */ /* 0x002fca00078e0208 */
[----:B--2---:R1:W-:Y:S01]  /*22b0*/  @!P0 STG.E desc[UR8][R8.64], R5 ;  /* 0x0000000508008986 */ /* 0x0043e2000c101908 */
[----:B------:R-:W-:-:S03]  /*22c0*/  ISETP.GE.U32.AND P0, PT, R7, UR7, PT ;  /* 0x0000000707007c0c */ /* 0x000fc6000bf06070 */
[----:B------:R1:W-:Y:S01]  /*22d0*/  @!P1 STG.E desc[UR8][R2.64], R5 ;  /* 0x0000000502009986 */ /* 0x0003e2000c101908 */
[----:B------:R-:W-:Y:S09]  /*22e0*/  BAR.SYNC.DEFER_BLOCKING 0x0 ;  /* 0x0000000000007b1d */ /* 0x000ff20000010000 */
[----:B------:R-:W-:Y:S05]  /*22f0*/  @P0 BRA `(.L_x_97) ;  /* 0x0000000800a00947 */ /* 0x000fea0003800000 */
[----:B-1----:R-:W1:Y:S01]  /*2300*/  LDC.64 R2, c[0x0][0x270] ;  /* 0x00009c00ff027b82 */ /* 0x002e620000000a00 */
[----:B------:R-:W-:-:S04]  /*2310*/  IMAD.IADD R9, R4, 0x1, R7 ;  /* 0x0000000104097824 */ /* 0x000fc800078e0207 */
[C---:B------:R-:W-:Y:S02]  /*2320*/  VIADD R5, R9.reuse, 0x1 ;  /* 0x0000000109057836 */ /* 0x040fe40000000000 */
[----:B-1----:R-:W-:-:S04]  /*2330*/  IMAD.WIDE.U32 R8, R9, 0x4, R2 ;  /* 0x0000000409087825 */ /* 0x002fc800078e0002 */
[----:B------:R-:W-:Y:S02]  /*2340*/  IMAD.WIDE.U32 R2, R5, 0x4, R2 ;  /* 0x0000000405027825 */ /* 0x000fe400078e0002 */
[----:B------:R-:W2:Y:S04]  /*2350*/  LDG.E R5, desc[UR8][R8.64] ;  /* 0x0000000808057981 */ /* 0x000ea8000c1e1900 */
[----:B------:R-:W2:Y:S02]  /*2360*/  LDG.E R2, desc[UR8][R2.64] ;  /* 0x0000000802027981 */ /* 0x000ea4000c1e1900 */
[----:B--2---:R-:W-:-:S13]  /*2370*/  ISETP.GE.AND P0, PT, R5, R2, PT ;  /* 0x000000020500720c */ /* 0x004fda0003f06270 */
[----:B------:R-:W-:Y:S05]  /*2380*/  @P0 BRA `(.L_x_97) ;  /* 0x00000008007c0947 */ /* 0x000fea0003800000 */
[----:B------:R-:W-:Y:S01]  /*2390*/  ULDC UR4, c[0x0][0x220] ;  /* 0x0000880000047ab9 */ /* 0x000fe20000000800 */
[----:B------:R-:W-:Y:S01]  /*23a0*/  MOV R3, R5 ;  /* 0x0000000500037202 */ /* 0x000fe20000000f00 */
[----:B------:R-:W-:Y:S01]  /*23b0*/  IMAD.U32 R6, RZ, RZ, UR4 ;  /* 0x00000004ff067e24 */ /* 0x000fe2000f8e00ff */
[----:B------:R-:W-:Y:S03]  /*23c0*/  BSSY B1, `(.L_x_98) ;  /* 0x000003c000017945 */ /* 0x000fe60003800000 */
[----:B------:R-:W1:Y:S01]  /*23d0*/  I2F.U32.RP R11, R6 ;  /* 0x00000006000b7306 */ /* 0x000e620000209000 */
[----:B------:R-:W-:-:S07]  /*23e0*/  VIADDMNMX R5, R3, R6, R2, !PT ;  /* 0x0000000603057246 */ /* 0x000fce0007800102 */
[----:B-1----:R-:W1:Y:S02]  /*23f0*/  MUFU.RCP R11, R11 ;  /* 0x0000000b000b7308 */ /* 0x002e640000001000 */
[----:B-1----:R-:W-:-:S06]  /*2400*/  VIADD R8, R11, 0xffffffe ;  /* 0x0ffffffe0b087836 */ /* 0x002fcc0000000000 */
[----:B------:R1:W2:Y:S02]  /*2410*/  F2I.FTZ.U32.TRUNC.NTZ R9, R8 ;  /* 0x0000000800097305 */ /* 0x0002a4000021f000 */
[----:B-1----:R-:W-:Y:S02]  /*2420*/  IMAD.MOV.U32 R8, RZ, RZ, RZ ;  /* 0x000000ffff087224 */ /* 0x002fe400078e00ff */
[----:B--2---:R-:W-:-:S04]  /*2430*/  IMAD R10, R9, R6, RZ ;  /* 0x00000006090a7224 */ /* 0x004fc800078e02ff */
[----:B------:R-:W-:Y:S01]  /*2440*/  IMAD.MOV R13, RZ, RZ, -R10 ;  /* 0x000000ffff0d7224 */ /* 0x000fe200078e0a0a */
[----:B------:R-:W-:-:S03]  /*2450*/  LOP3.LUT R10, RZ, R3, RZ, 0x33, !PT ;  /* 0x00000003ff0a7212 */ /* 0x000fc600078e33ff */
[----:B------:R-:W-:Y:S01]  /*2460*/  IMAD.HI.U32 R12, R9, R13, R8 ;  /* 0x0000000d090c7227 */ /* 0x000fe200078e0008 */
[----:B------:R-:W-:-:S03]  /*2470*/  LOP3.LUT R13, RZ, R6, RZ, 0x33, !PT ;  /* 0x00000006ff0d7212 */ /* 0x000fc600078e33ff */
[----:B------:R-:W-:-:S04]  /*2480*/  IMAD.IADD R5, R5, 0x1, R10 ;  /* 0x0000000105057824 */ /* 0x000fc800078e020a */
[----:B------:R-:W-:-:S04]  /*2490*/  IMAD.HI.U32 R12, R12, R5, RZ ;  /* 0x000000050c0c7227 */ /* 0x000fc800078e00ff */
[----:B------:R-:W-:-:S04]  /*24a0*/  IMAD.MOV R9, RZ, RZ, -R12 ;  /* 0x000000ffff097224 */ /* 0x000fc800078e0a0c */
[----:B------:R-:W-:-:S05]  /*24b0*/  IMAD R5, R6, R9, R5 ;  /* 0x0000000906057224 */ /* 0x000fca00078e0205 */
[----:B------:R-:W-:-:S13]  /*24c0*/  ISETP.GE.U32.AND P0, PT, R5, R6, PT ;  /* 0x000000060500720c */ /* 0x000fda0003f06070 */
[-C--:B------:R-:W-:Y:S01]  /*24d0*/  @P0 IADD3 R5, R5, -R6.reuse, RZ ;  /* 0x8000000605050210 */ /* 0x080fe20007ffe0ff */
[----:B------:R-:W-:Y:S01]  /*24e0*/  @P0 VIADD R12, R12, 0x1 ;  /* 0x000000010c0c0836 */ /* 0x000fe20000000000 */
[----:B------:R-:W-:Y:S02]  /*24f0*/  ISETP.NE.U32.AND P0, PT, R6, RZ, PT ;  /* 0x000000ff0600720c */ /* 0x000fe40003f05070 */
[----:B------:R-:W-:-:S13]  /*2500*/  ISETP.GE.U32.AND P1, PT, R5, R6, PT ;  /* 0x000000060500720c */ /* 0x000fda0003f26070 */
[----:B------:R-:W-:-:S05]  /*2510*/  @P1 VIADD R12, R12, 0x1 ;  /* 0x000000010c0c1836 */ /* 0x000fca0000000000 */
[----:B------:R-:W-:-:S04]  /*2520*/  SEL R12, R13, R12, !P0 ;  /* 0x0000000c0d0c7207 */ /* 0x000fc80004000000 */
[C---:B------:R-:W-:Y:S01]  /*2530*/  ISETP.GE.U32.AND P3, PT, R12.reuse, 0x3, PT ;  /* 0x000000030c00780c */ /* 0x040fe20003f66070 */
[----:B------:R-:W-:-:S05]  /*2540*/  VIADD R5, R12, 0x1 ;  /* 0x000000010c057836 */ /* 0x000fca0000000000 */
[----:B------:R-:W-:-:S13]  /*2550*/  LOP3.LUT P0, R5, R5, 0x3, RZ, 0xc0, !PT ;  /* 0x0000000305057812 */ /* 0x000fda000780c0ff */
[----:B------:R-:W-:Y:S05]  /*2560*/  @!P0 BRA `(.L_x_99) ;  /* 0x0000000000848947 */ /* 0x000fea0003800000 */
[----:B------:R-:W-:Y:S01]  /*2570*/  IABS R14, R6 ;  /* 0x00000006000e7213 */ /* 0x000fe20000000000 */
[----:B------:R-:W1:Y:S01]  /*2580*/  LDC.64 R8, c[0x0][0x250] ;  /* 0x00009400ff087b82 */ /* 0x000e620000000a00 */
[----:B------:R-:W-:Y:S02]  /*2590*/  ISETP.NE.AND P4, PT, R6, RZ, PT ;  /* 0x000000ff0600720c */ /* 0x000fe40003f85270 */
[----:B------:R-:W2:Y:S08]  /*25a0*/  I2F.RP R12, R14 ;  /* 0x0000000e000c7306 */ /* 0x000eb00000209400 */
[----:B--2---:R-:W2:Y:S02]  /*25b0*/  MUFU.RCP R12, R12 ;  /* 0x0000000c000c7308 */ /* 0x004ea40000001000 */
[----:B--2---:R-:W-:-:S06]  /*25c0*/  VIADD R10, R12, 0xffffffe ;  /* 0x0ffffffe0c0a7836 */ /* 0x004fcc0000000000 */
[----:B------:R2:W3:Y:S02]  /*25d0*/  F2I.FTZ.U32.TRUNC.NTZ R11, R10 ;  /* 0x0000000a000b7305 */ /* 0x0004e4000021f000 */
[----:B--2---:R-:W-:Y:S01]  /*25e0*/  IMAD.MOV.U32 R10, RZ, RZ, RZ ;  /* 0x000000ffff0a7224 */ /* 0x004fe200078e00ff */
[----:B---3--:R-:W-:-:S05]  /*25f0*/  IADD3 R15, RZ, -R11, RZ ;  /* 0x8000000bff0f7210 */ /* 0x008fca0007ffe0ff */
[----:B------:R-:W-:-:S04]  /*2600*/  IMAD R15, R15, R14, RZ ;  /* 0x0000000e0f0f7224 */ /* 0x000fc800078e02ff */
[----:B-1----:R-:W-:-:S07]  /*2610*/  IMAD.HI.U32 R16, R11, R15, R10 ;  /* 0x0000000f0b107227 */ /* 0x002fce00078e000a */
.L_x_100:
[----:B-1----:R-:W-:Y:S01]  /*2620*/  IABS R11, R3 ;  /* 0x00000003000b7213 */ /* 0x002fe20000000000 */
[----:B------:R-:W-:Y:S02]  /*2630*/  IMAD.U32 R6, RZ, RZ, UR10 ;  /* 0x0000000aff067e24 */ /* 0x000fe4000f8e00ff */
[----:B------:R-:W-:Y:S02]  /*2640*/  VIADD R5, R5, 0xffffffff ;  /* 0xffffffff05057836 */ /* 0x000fe40000000000 */
[----:B------:R-:W-:Y:S01]  /*2650*/  IMAD.HI.U32 R10, R16, R11, RZ ;  /* 0x0000000b100a7227 */ /* 0x000fe200078e00ff */
[----:B------:R-:W-:-:S03]  /*2660*/  IABS R18, R6 ;  /* 0x0000000600127213 */ /* 0x000fc60000000000 */
[----:B------:R-:W-:-:S04]  /*2670*/  IMAD.MOV R12, RZ, RZ, -R10 ;  /* 0x000000ffff0c7224 */ /* 0x000fc800078e0a0a */
[----:B------:R-:W-:-:S05]  /*2680*/  IMAD R11, R18, R12, R11 ;  /* 0x0000000c120b7224 */ /* 0x000fca00078e020b */
[----:B------:R-:W-:-:S13]  /*2690*/  ISETP.GT.U32.AND P1, PT, R14, R11, PT ;  /* 0x0000000b0e00720c */ /* 0x000fda0003f24070 */
[----:B------:R-:W-:Y:S01]  /*26a0*/  @!P1 IMAD.IADD R11, R11, 0x1, -R18 ;  /* 0x000000010b0b9824 */ /* 0x000fe200078e0a12 */
[----:B------:R-:W-:-:S04]  /*26b0*/  @!P1 IADD3 R10, R10, 0x1, RZ ;  /* 0x000000010a0a9810 */ /* 0x000fc80007ffe0ff */
[----:B------:R-:W-:Y:S02]  /*26c0*/  ISETP.GE.U32.AND P0, PT, R11, R14, PT ;  /* 0x0000000e0b00720c */ /* 0x000fe40003f06070 */
[CC--:B------:R-:W-:Y:S02]  /*26d0*/  LOP3.LUT R11, R3.reuse, R6.reuse, RZ, 0x3c, !PT ;  /* 0x00000006030b7212 */ /* 0x0c0fe400078e3cff */
[----:B------:R-:W-:Y:S02]  /*26e0*/  IADD3 R3, R3, R6, RZ ;  /* 0x0000000603037210 */ /* 0x000fe40007ffe0ff */
[----:B------:R-:W-:-:S07]  /*26f0*/  ISETP.GE.AND P2, PT, R11, RZ, PT ;  /* 0x000000ff0b00720c */ /* 0x000fce0003f46270 */
[----:B------:R-:W-:Y:S01]  /*2700*/  @P0 VIADD R10, R10, 0x1 ;  /* 0x000000010a0a0836 */ /* 0x000fe20000000000 */
[----:B------:R-:W-:-:S05]  /*2710*/  ISETP.NE.AND P0, PT, R5, RZ, PT ;  /* 0x000000ff0500720c */ /* 0x000fca0003f05270 */
[----:B------:R-:W-:-:S05]  /*2720*/  @!P2 IMAD.MOV R10, RZ, RZ, -R10 ;  /* 0x000000ffff0aa224 */ /* 0x000fca00078e0a0a */
[----:B------:R-:W-:-:S05]  /*2730*/  SEL R11, R13, R10, !P4 ;  /* 0x0000000a0d0b7207 */ /* 0x000fca0006000000 */
[----:B------:R-:W-:-:S04]  /*2740*/  IMAD.IADD R11, R0, 0x1, R11 ;  /* 0x00000001000b7824 */ /* 0x000fc800078e020b */
[----:B------:R-:W-:-:S05]  /*2750*/  IMAD.WIDE R10, R11, 0x4, R8 ;  /* 0x000000040b0a7825 */ /* 0x000fca00078e0208 */
[----:B------:R1:W-:Y:S01]  /*2760*/  STG.E desc[UR8][R10.64], R7 ;  /* 0x000000070a007986 */ /* 0x0003e2000c101908 */
[----:B------:R-:W-:Y:S05]  /*2770*/  @P0 BRA `(.L_x_100) ;  /* 0xfffffffc00a80947 */ /* 0x000fea000383ffff */
.L_x_99:
[----:B------:R-:W-:Y:S05]  /*2780*/  BSYNC B1 ;  /* 0x0000000000017941 */ /* 0x000fea0003800000 */
.L_x_98:
[----:B------:R-:W-:Y:S05]  /*2790*/  @!P3 BRA `(.L_x_97) ;  /* 0x000000040078b947 */ /* 0x000fea0003800000 */
[----:B------:R-:W-:Y:S01]  /*27a0*/  IABS R5, R6 ;  /* 0x0000000600057213 */ /* 0x000fe20000000000 */
[----:B------:R-:W2:Y:S03]  /*27b0*/  LDC.64 R8, c[0x0][0x250] ;  /* 0x00009400ff087b82 */ /* 0x000ea60000000a00 */
[----:B------:R-:W3:Y:S05]  /*27c0*/  I2F.RP R12, R5 ;  /* 0x00000005000c7306 */ /* 0x000eea0000209400 */
[----:B------:R-:W4:Y:S03]  /*27d0*/  LDC R6, c[0x0][0x220] ;  /* 0x00008800ff067b82 */ /* 0x000f260000000800 */
[----:B---3--:R-:W1:Y:S02]  /*27e0*/  MUFU.RCP R12, R12 ;  /* 0x0000000c000c7308 */ /* 0x008e640000001000 */
[----:B-1----:R-:W-:-:S06]  /*27f0*/  VIADD R11, R12, 0xffffffe ;  /* 0x0ffffffe0c0b7836 */ /* 0x002fcc0000000000 */
[----:B------:R-:W1:Y:S02]  /*2800*/  F2I.FTZ.U32.TRUNC.NTZ R11, R11 ;  /* 0x0000000b000b7305 */ /* 0x000e64000021f000 */
[----:B-1----:R-:W-:-:S04]  /*2810*/  IMAD.MOV R10, RZ, RZ, -R11 ;  /* 0x000000ffff0a7224 */ /* 0x002fc800078e0a0b */
[----:B------:R-:W-:Y:S02]  /*2820*/  IMAD R13, R10, R5, RZ ;  /* 0x000000050a0d7224 */ /* 0x000fe400078e02ff */
[----:B------:R-:W-:-:S04]  /*2830*/  IMAD.MOV.U32 R10, RZ, RZ, RZ ;  /* 0x000000ffff0a7224 */ /* 0x000fc800078e00ff */
[----:B--2-4-:R-:W-:-:S07]  /*2840*/  IMAD.HI.U32 R10, R11, R13, R10 ;  /* 0x0000000d0b0a7227 */ /* 0x014fce00078e000a */
.L_x_101:
[-C--:B------:R-:W-:Y:S01]  /*2850*/  IABS R29, R6.reuse ;  /* 0x00000006001d7213 */ /* 0x080fe20000000000 */
[--C-:B------:R-:W-:Y:S01]  /*2860*/  IMAD.IADD R25, R3, 0x1, R6.reuse ;  /* 0x0000000103197824 */ /* 0x100fe200078e0206 */
[----:B------:R-:W-:Y:S02]  /*2870*/  IABS R13, R3 ;  /* 0x00000003000d7213 */ /* 0x000fe40000000000 */
[----:B------:R-:W1:Y:S01]  /*2880*/  I2F.RP R15, R29 ;  /* 0x0000001d000f7306 */ /* 0x000e620000209400 */
[----:B------:R-:W-:Y:S01]  /*2890*/  IMAD.IADD R27, R25, 0x1, R6 ;  /* 0x00000001191b7824 */ /* 0x000fe200078e0206 */
[----:B------:R-:W-:Y:S01]  /*28a0*/  IABS R19, R25 ;  /* 0x0000001900137213 */ /* 0x000fe20000000000 */
[----:B------:R-:W-:Y:S01]  /*28b0*/  IMAD.HI.U32 R12, R10, R13, RZ ;  /* 0x0000000d0a0c7227 */ /* 0x000fe200078e00ff */
[----:B------:R-:W-:Y:S02]  /*28c0*/  LOP3.LUT R3, R3, R6, RZ, 0x3c, !PT ;  /* 0x0000000603037212 */ /* 0x000fe400078e3cff */
[----:B------:R-:W-:Y:S01]  /*28d0*/  IABS R21, R27 ;  /* 0x0000001b00157213 */ /* 0x000fe20000000000 */
[----:B------:R-:W-:Y:S01]  /*28e0*/  IMAD.MOV R14, RZ, RZ, -R12 ;  /* 0x000000ffff0e7224 */ /* 0x000fe200078e0a0c */
[----:B------:R-:W-:-:S02]  /*28f0*/  ISETP.GE.AND P3, PT, R3, RZ, PT ;  /* 0x000000ff0300720c */ /* 0x000fc40003f66270 */
[----:B------:R-:W-:Y:S01]  /*2900*/  LOP3.LUT R3, R25, R6, RZ, 0x3c, !PT ;  /* 0x0000000619037212 */ /* 0x000fe200078e3cff */
[----:B------:R-:W-:Y:S01]  /*2910*/  IMAD R14, R29, R14, R13 ;  /* 0x0000000e1d0e7224 */ /* 0x000fe200078e020d */
[----:B-1----:R-:W1:Y:S04]  /*2920*/  MUFU.RCP R15, R15 ;  /* 0x0000000f000f7308 */ /* 0x002e680000001000 */
[----:B------:R-:W-:-:S13]  /*2930*/  ISETP.GT.U32.AND P2, PT, R5, R14, PT ;  /* 0x0000000e0500720c */ /* 0x000fda0003f44070 */
[--C-:B------:R-:W-:Y:S02]  /*2940*/  @!P2 IMAD.IADD R14, R14, 0x1, -R29.reuse ;  /* 0x000000010e0ea824 */ /* 0x100fe400078e0a1d */
[----:B------:R-:W-:Y:S02]  /*2950*/  @!P2 VIADD R12, R12, 0x1 ;  /* 0x000000010c0ca836 */ /* 0x000fe40000000000 */
[----:B-1----:R-:W-:Y:S01]  /*2960*/  VIADD R11, R15, 0xffffffe ;  /* 0x0ffffffe0f0b7836 */ /* 0x002fe20000000000 */
[----:B------:R-:W-:Y:S01]  /*2970*/  ISETP.GE.U32.AND P0, PT, R14, R5, PT ;  /* 0x000000050e00720c */ /* 0x000fe20003f06070 */
[----:B------:R-:W-:-:S04]  /*2980*/  IMAD.MOV.U32 R5, RZ, RZ, R29 ;  /* 0x000000ffff057224 */ /* 0x000fc800078e001d */
[----:B------:R-:W1:Y:S08]  /*2990*/  F2I.FTZ.U32.TRUNC.NTZ R11, R11 ;  /* 0x0000000b000b7305 */ /* 0x000e70000021f000 */
[----:B------:R-:W-:-:S05]  /*29a0*/  @P0 IADD3 R12, R12, 0x1, RZ ;  /* 0x000000010c0c0810 */ /* 0x000fca0007ffe0ff */
[----:B------:R-:W-:Y:S01]  /*29b0*/  @!P3 IMAD.MOV R12, RZ, RZ, -R12 ;  /* 0x000000ffff0cb224 */ /* 0x000fe200078e0a0c */
[----:B-1----:R-:W-:-:S05]  /*29c0*/  IADD3 R10, RZ, -R11, RZ ;  /* 0x8000000bff0a7210 */ /* 0x002fca0007ffe0ff */
[----:B------:R-:W-:Y:S02]  /*29d0*/  IMAD R13, R10, R29, RZ ;  /* 0x0000001d0a0d7224 */ /* 0x000fe400078e02ff */
[----:B------:R-:W-:-:S04]  /*29e0*/  IMAD.MOV.U32 R10, RZ, RZ, RZ ;  /* 0x000000ffff0a7224 */ /* 0x000fc800078e00ff */
[----:B------:R-:W-:Y:S01]  /*29f0*/  IMAD.HI.U32 R10, R11, R13, R10 ;  /* 0x0000000d0b0a7227 */ /* 0x000fe200078e000a */
[----:B------:R-:W-:-:S04]  /*2a00*/  IADD3 R11, R27, R6, RZ ;  /* 0x000000061b0b7210 */ /* 0x000fc80007ffe0ff */
[----:B------:R-:W-:Y:S01]  /*2a10*/  IABS R23, R11 ;  /* 0x0000000b00177213 */ /* 0x000fe20000000000 */
[----:B------:R-:W-:-:S04]  /*2a20*/  IMAD.HI.U32 R13, R10, R19, RZ ;  /* 0x000000130a0d7227 */ /* 0x000fc800078e00ff */
[----:B------:R-:W-:Y:S02]  /*2a30*/  IMAD.MOV R16, RZ, RZ, -R13 ;  /* 0x000000ffff107224 */ /* 0x000fe400078e0a0d */
[----:B------:R-:W-:-:S04]  /*2a40*/  IMAD.HI.U32 R17, R10, R23, RZ ;  /* 0x000000170a117227 */ /* 0x000fc800078e00ff */
[----:B------:R-:W-:Y:S01]  /*2a50*/  IMAD.HI.U32 R15, R10, R21, RZ ;  /* 0x000000150a0f7227 */ /* 0x000fe200078e00ff */
[----:B------:R-:W-:-:S03]  /*2a60*/  IADD3 R20, -R17, RZ, RZ ;  /* 0x000000ff11147210 */ /* 0x000fc60007ffe1ff */
[----:B------:R-:W-:Y:S01]  /*2a70*/  IMAD R14, R29, R16, R19 ;  /* 0x000000101d0e7224 */ /* 0x000fe200078e0213 */
[----:B------:R-:W-:Y:S01]  /*2a80*/  LOP3.LUT R19, RZ, R6, RZ, 0x33, !PT ;  /* 0x00000006ff137212 */ /* 0x000fe200078e33ff */
[----:B------:R-:W-:-:S03]  /*2a90*/  IMAD.MOV R18, RZ, RZ, -R15 ;  /* 0x000000ffff127224 */ /* 0x000fc600078e0a0f */
[----:B------:R-:W-:Y:S01]  /*2aa0*/  ISETP.GT.U32.AND P6, PT, R5, R14, PT ;  /* 0x0000000e0500720c */ /* 0x000fe20003fc4070 */
[C---:B------:R-:W-:Y:S02]  /*2ab0*/  IMAD R16, R29.reuse, R18, R21 ;  /* 0x000000121d107224 */ /* 0x040fe400078e0215 */
[----:B------:R-:W-:-:S03]  /*2ac0*/  IMAD R18, R29, R20, R23 ;  /* 0x000000141d127224 */ /* 0x000fc600078e0217 */
[C---:B------:R-:W-:Y:S02]  /*2ad0*/  ISETP.GT.U32.AND P5, PT, R5.reuse, R16, PT ;  /* 0x000000100500720c */ /* 0x040fe40003fa4070 */
[----:B------:R-:W-:-:S05]  /*2ae0*/  ISETP.GT.U32.AND P1, PT, R5, R18, PT ;  /* 0x000000120500720c */ /* 0x000fca0003f24070 */
[--C-:B------:R-:W-:Y:S02]  /*2af0*/  @!P6 IMAD.IADD R14, R14, 0x1, -R29.reuse ;  /* 0x000000010e0ee824 */ /* 0x100fe400078e0a1d */
[----:B------:R-:W-:Y:S01]  /*2b00*/  @!P6 VIADD R13, R13, 0x1 ;  /* 0x000000010d0de836 */ /* 0x000fe20000000000 */
[----:B------:R-:W-:Y:S02]  /*2b10*/  ISETP.GE.AND P6, PT, R3, RZ, PT ;  /* 0x000000ff0300720c */ /* 0x000fe40003fc6270 */
[-C--:B------:R-:W-:Y:S01]  /*2b20*/  ISETP.GE.U32.AND P4, PT, R14, R5.reuse, PT ;  /* 0x000000050e00720c */ /* 0x080fe20003f86070 */
[--C-:B------:R-:W-:Y:S01]  /*2b30*/  @!P5 IMAD.IADD R16, R16, 0x1, -R29.reuse ;  /* 0x000000011010d824 */ /* 0x100fe200078e0a1d */
[-C--:B------:R-:W-:Y:S01]  /*2b40*/  LOP3.LUT R3, R27, R6.reuse, RZ, 0x3c, !PT ;  /* 0x000000061b037212 */ /* 0x080fe200078e3cff */
[----:B------:R-:W-:Y:S01]  /*2b50*/  @!P1 IMAD.IADD R18, R18, 0x1, -R29 ;  /* 0x0000000112129824 */ /* 0x000fe200078e0a1d */
[----:B------:R-:W-:Y:S01]  /*2b60*/  LOP3.LUT R14, R11, R6, RZ, 0x3c, !PT ;  /* 0x000000060b0e7212 */ /* 0x000fe200078e3cff */
[----:B------:R-:W-:Y:S01]  /*2b70*/  @!P5 VIADD R15, R15, 0x1 ;  /* 0x000000010f0fd836 */ /* 0x000fe20000000000 */
[-C--:B------:R-:W-:Y:S01]  /*2b80*/  ISETP.GE.U32.AND P2, PT, R16, R5.reuse, PT ;  /* 0x000000051000720c */ /* 0x080fe20003f46070 */
[----:B------:R-:W-:Y:S01]  /*2b90*/  @!P1 VIADD R17, R17, 0x1 ;  /* 0x0000000111119836 */ /* 0x000fe20000000000 */
[----:B------:R-:W-:-:S02]  /*2ba0*/  ISETP.GE.U32.AND P0, PT, R18, R5, PT ;  /* 0x000000051200720c */ /* 0x000fc40003f06070 */
[----:B------:R-:W-:Y:S02]  /*2bb0*/  ISETP.GE.AND P5, PT, R3, RZ, PT ;  /* 0x000000ff0300720c */ /* 0x000fe40003fa6270 */
[----:B------:R-:W-:Y:S01]  /*2bc0*/  ISETP.NE.AND P1, PT, R6, RZ, PT ;  /* 0x000000ff0600720c */ /* 0x000fe20003f25270 */
[----:B------:R-:W-:Y:S01]  /*2bd0*/  @P4 VIADD R13, R13, 0x1 ;  /* 0x000000010d0d4836 */ /* 0x000fe20000000000 */
[----:B------:R-:W-:Y:S02]  /*2be0*/  ISETP.GE.AND P4, PT, R14, RZ, PT ;  /* 0x000000ff0e00720c */ /* 0x000fe40003f86270 */
[----:B------:R-:W-:Y:S01]  /*2bf0*/  SEL R3, R19, R12, !P1 ;  /* 0x0000000c13037207 */ /* 0x000fe20004800000 */
[----:B------:R-:W-:Y:S02]  /*2c00*/  @!P6 IMAD.MOV R13, RZ, RZ, -R13 ;  /* 0x000000ffff0de224 */ /* 0x000fe400078e0a0d */
[----:B------:R-:W-:Y:S02]  /*2c10*/  @P2 IADD3 R15, R15, 0x1, RZ ;  /* 0x000000010f0f2810 */ /* 0x000fe40007ffe0ff */
[----:B------:R-:W-:Y:S01]  /*2c20*/  @P0 VIADD R17, R17, 0x1 ;  /* 0x0000000111110836 */ /* 0x000fe20000000000 */
[----:B------:R-:W-:Y:S01]  /*2c30*/  SEL R13, R19, R13, !P1 ;  /* 0x0000000d130d7207 */ /* 0x000fe20004800000 */
[----:B------:R-:W-:Y:S01]  /*2c40*/  IMAD.IADD R3, R0, 0x1, R3 ;  /* 0x0000000100037824 */ /* 0x000fe200078e0203 */
[----:B------:R-:W-:Y:S01]  /*2c50*/  @!P5 IADD3 R15, -R15, RZ, RZ ;  /* 0x000000ff0f0fd210 */ /* 0x000fe20007ffe1ff */
[----:B------:R-:W-:-:S03]  /*2c60*/  IMAD.MOV.U32 R14, RZ, RZ, R17 ;  /* 0x000000ffff0e7224 */ /* 0x000fc600078e0011 */
[C---:B------:R-:W-:Y:S01]  /*2c70*/  SEL R17, R19.reuse, R15, !P1 ;  /* 0x0000000f13117207 */ /* 0x040fe20004800000 */
[----:B------:R-:W-:Y:S02]  /*2c80*/  @!P4 IMAD.MOV R14, RZ, RZ, -R14 ;  /* 0x000000ffff0ec224 */ /* 0x000fe400078e0a0e */
[C---:B------:R-:W-:Y:S02]  /*2c90*/  IMAD.IADD R15, R0.reuse, 0x1, R13 ;  /* 0x00000001000f7824 */ /* 0x040fe400078e020d */
[----:B------:R-:W-:Y:S01]  /*2ca0*/  IMAD.IADD R17, R0, 0x1, R17 ;  /* 0x0000000100117824 */ /* 0x000fe200078e0211 */
[----:B------:R-:W-:Y:S01]  /*2cb0*/  SEL R19, R19, R14, !P1 ;  /* 0x0000000e13137207 */ /* 0x000fe20004800000 */
[----:B------:R-:W-:-:S03]  /*2cc0*/  IMAD.WIDE R12, R3, 0x4, R8 ;  /* 0x00000004030c7825 */ /* 0x000fc600078e0208 */
[----:B------:R-:W-:Y:S01]  /*2cd0*/  IADD3 R19, R0, R19, RZ ;  /* 0x0000001300137210 */ /* 0x000fe20007ffe0ff */
[--C-:B------:R-:W-:Y:S01]  /*2ce0*/  IMAD.WIDE R14, R15, 0x4, R8.reuse ;  /* 0x000000040f0e7825 */ /* 0x100fe200078e0208 */
[----:B------:R2:W-:Y:S03]  /*2cf0*/  STG.E desc[UR8][R12.64], R7 ;  /* 0x000000070c007986 */ /* 0x0005e6000c101908 */
[--C-:B------:R-:W-:Y:S01]  /*2d00*/  IMAD.WIDE R16, R17, 0x4, R8.reuse ;  /* 0x0000000411107825 */ /* 0x100fe200078e0208 */
[----:B------:R2:W-:Y:S03]  /*2d10*/  STG.E desc[UR8][R14.64], R7 ;  /* 0x000000070e007986 */ /* 0x0005e6000c101908 */
[----:B------:R-:W-:Y:S01]  /*2d20*/  IMAD.WIDE R18, R19, 0x4, R8 ;  /* 0x0000000413127825 */ /* 0x000fe200078e0208 */
[----:B------:R2:W-:Y:S03]  /*2d30*/  STG.E desc[UR8][R16.64], R7 ;  /* 0x0000000710007986 */ /* 0x0005e6000c101908 */
[----:B------:R-:W-:Y:S01]  /*2d40*/  IMAD.IADD R3, R11, 0x1, R6 ;  /* 0x000000010b037824 */ /* 0x000fe200078e0206 */
[----:B------:R2:W-:Y:S04]  /*2d50*/  STG.E desc[UR8][R18.64], R7 ;  /* 0x0000000712007986 */ /* 0x0005e8000c101908 */
[----:B------:R-:W-:-:S13]  /*2d60*/  ISETP.GE.AND P0, PT, R3, R2, PT ;  /* 0x000000020300720c */ /* 0x000fda0003f06270 */
[----:B--2---:R-:W-:Y:S05]  /*2d70*/  @!P0 BRA `(.L_x_101) ;  /* 0xfffffff800b48947 */ /* 0x004fea000383ffff */
.L_x_97:
[----:B------:R-:W-:Y:S05]  /*2d80*/  BSYNC B0 ;  /* 0x0000000000007941 */ /* 0x000fea0003800000 */
.L_x_96:
[----:B-1----:R-:W1:Y:S01]  /*2d90*/  LDC.64 R2, c[0x0][0x270] ;  /* 0x00009c00ff027b82 */ /* 0x002e620000000a00 */
[----:B------:R-:W-:Y:S01]  /*2da0*/  ULDC UR4, c[0x0][0x230] ;  /* 0x00008c0000047ab9 */ /* 0x000fe20000000800 */
[----:B------:R-:W-:Y:S01]  /*2db0*/  ULDC UR5, c[0x0][0x244] ;  /* 0x0000910000057ab9 */ /* 0x000fe20000000800 */
[----:B------:R-:W-:-:S05]  /*2dc0*/  VIADD R5, R4, UR4 ;  /* 0x0000000404057c36 */ /* 0x000fca0008000000 */
[----:B------:R-:W2:Y:S01]  /*2dd0*/  LDC R9, c[0x0][0x220] ;  /* 0x00008800ff097b82 */ /* 0x000ea20000000800 */
[----:B-1----:R-:W-:-:S06]  /*2de0*/  IMAD.WIDE R2, R5, 0x4, R2 ;  /* 0x0000000405027825 */ /* 0x002fcc00078e0202 */
[----:B------:R-:W3:Y:S01]  /*2df0*/  LDG.E R2, desc[UR8][R2.64] ;  /* 0x0000000802027981 */ /* 0x000ee2000c1e1900 */
[----:B------:R-:W-:Y:S01]  /*2e00*/  USHF.R.S32.HI UR4, URZ, 0x1f, UR5 ;  /* 0x0000001f3f047899 */ /* 0x000fe20008011405 */
[----:B--2---:R-:W-:-:S04]  /*2e10*/  IABS R11, R9 ;  /* 0x00000009000b7213 */ /* 0x004fc80000000000 */
[----:B------:R-:W1:Y:S08]  /*2e20*/  I2F.RP R6, R11 ;  /* 0x0000000b00067306 */ /* 0x000e700000209400 */
[----:B-1----:R-:W1:Y:S02]  /*2e30*/  MUFU.RCP R6, R6 ;  /* 0x0000000600067308 */ /* 0x002e640000001000 */
[----:B-1----:R-:W-:-:S06]  /*2e40*/  VIADD R8, R6, 0xffffffe ;  /* 0x0ffffffe06087836 */ /* 0x002fcc0000000000 */
[----:B------:R-:W1:Y:S02]  /*2e50*/  F2I.FTZ.U32.TRUNC.NTZ R5, R8 ;  /* 0x0000000800057305 */ /* 0x000e64000021f000 */
[----:B-1----:R-:W-:-:S04]  /*2e60*/  IMAD.MOV R4, RZ, RZ, -R5 ;  /* 0x000000ffff047224 */ /* 0x002fc800078e0a05 */
[----:B------:R-:W-:Y:S01]  /*2e70*/  IMAD R13, R4, R11, RZ ;  /* 0x0000000b040d7224 */ /* 0x000fe200078e02ff */
[----:B------:R-:W-:-:S10]  /*2e80*/  HFMA2.MMA R4, -RZ, RZ, 0, 0 ;  /* 0x00000000ff047435 */ /* 0x000fd400000001ff */
[----:B------:R-:W-:Y:S01]  /*2e90*/  IMAD.HI.U32 R13, R5, R13, R4 ;  /* 0x0000000d050d7227 */ /* 0x000fe200078e0004 */
[----:B---3--:R-:W-:Y:S02]  /*2ea0*/  IABS R3, R2 ;  /* 0x0000000200037213 */ /* 0x008fe40000000000 */
[----:B------:R-:W-:-:S03]  /*2eb0*/  LOP3.LUT R2, R2, R9, RZ, 0x3c, !PT ;  /* 0x0000000902027212 */ /* 0x000fc600078e3cff */
[----:B------:R-:W-:Y:S01]  /*2ec0*/  IMAD.MOV.U32 R4, RZ, RZ, R3 ;  /* 0x000000ffff047224 */ /* 0x000fe200078e0003 */
[----:B------:R-:W-:-:S03]  /*2ed0*/  ISETP.GE.AND P2, PT, R2, RZ, PT ;  /* 0x000000ff0200720c */ /* 0x000fc60003f46270 */
[----:B------:R-:W-:-:S04]  /*2ee0*/  IMAD.HI.U32 R3, R13, R4, RZ ;  /* 0x000000040d037227 */ /* 0x000fc800078e00ff */
[----:B------:R-:W-:-:S04]  /*2ef0*/  IMAD.MOV R5, RZ, RZ, -R3 ;  /* 0x000000ffff057224 */ /* 0x000fc800078e0a03 */
[----:B------:R-:W-:-:S05]  /*2f00*/  IMAD R4, R11, R5, R4 ;  /* 0x000000050b047224 */ /* 0x000fca00078e0204 */
[----:B------:R-:W-:-:S13]  /*2f10*/  ISETP.GT.U32.AND P1, PT, R11, R4, PT ;  /* 0x000000040b00720c */ /* 0x000fda0003f24070 */
[----:B------:R-:W-:Y:S02]  /*2f20*/  @!P1 IMAD.IADD R4, R4, 0x1, -R11 ;  /* 0x0000000104049824 */ /* 0x000fe400078e0a0b */
[----:B------:R-:W-:Y:S01]  /*2f30*/  @!P1 VIADD R3, R3, 0x1 ;  /* 0x0000000103039836 */ /* 0x000fe20000000000 */
[----:B------:R-:W-:Y:S02]  /*2f40*/  ISETP.NE.AND P1, PT, R9, RZ, PT ;  /* 0x000000ff0900720c */ /* 0x000fe40003f25270 */
[----:B------:R-:W-:-:S13]  /*2f50*/  ISETP.GE.U32.AND P0, PT, R4, R11, PT ;  /* 0x0000000b0400720c */ /* 0x000fda0003f06070 */
[----:B------:R-:W-:-:S05]  /*2f60*/  @P0 IADD3 R3, R3, 0x1, RZ ;  /* 0x0000000103030810 */ /* 0x000fca0007ffe0ff */
[----:B------:R-:W-:Y:S01]  /*2f70*/  @!P2 IMAD.MOV R3, RZ, RZ, -R3 ;  /* 0x000000ffff03a224 */ /* 0x000fe200078e0a03 */
[----:B------:R-:W-:-:S05]  /*2f80*/  @!P1 LOP3.LUT R3, RZ, R9, RZ, 0x33, !PT ;  /* 0x00000009ff039212 */ /* 0x000fca00078e33ff */
[----:B------:R-:W-:-:S05]  /*2f90*/  IMAD.IADD R3, R3, 0x1, R7 ;  /* 0x0000000103037824 */ /* 0x000fca00078e0207 */
[----:B------:R-:W-:-:S04]  /*2fa0*/  ISETP.GE.U32.AND P0, PT, R3, UR5, PT ;  /* 0x0000000503007c0c */ /* 0x000fc8000bf06070 */
[----:B------:R-:W-:-:S13]  /*2fb0*/  ISETP.GE.U32.AND.EX P0, PT, RZ, UR4, PT, P0 ;  /* 0x00000004ff007c0c */ /* 0x000fda000bf06100 */
[----:B------:R-:W-:Y:S05]  /*2fc0*/  @P0 EXIT ;  /* 0x000000000000094d */ /* 0x000fea0003800000 */
[----:B------:R-:W-:Y:S01]  /*2fd0*/  IMAD.MOV.U32 R5, RZ, RZ, R3 ;  /* 0x000000ffff057224 */ /* 0x000fe200078e0003 */
[----:B------:R-:W-:Y:S01]  /*2fe0*/  MOV R9, 0xffffffff ;  /* 0xffffffff00097802 */ /* 0x000fe20000000f00 */
[----:B------:R-:W-:Y:S01]  /*2ff0*/  IMAD.MOV.U32 R7, RZ, RZ, RZ ;  /* 0x000000ffff077224 */ /* 0x000fe200078e00ff */
[----:B------:R-:W-:-:S06]  /*3000*/  ULDC.64 UR10, c[0x0][0x250] ;  /* 0x00009400000a7ab9 */ /* 0x000fcc0000000a00 */
.L_x_102:
[C---:B------:R-:W-:Y:S02]  /*3010*/  IADD3 R3, P0, R0.reuse, R5, RZ ;  /* 0x0000000500037210 */ /* 0x040fe40007f1e0ff */
[----:B------:R-:W-:Y:S02]  /*3020*/  IADD3 R5, P1, R5, UR6, RZ ;  /* 0x0000000605057c10 */ /* 0x000fe4000ff3e0ff */
[----:B------:R-:W-:Y:S02]  /*3030*/  LEA.HI.X.SX32 R4, R0, R7, 0x1, P0 ;  /* 0x0000000700047211 */ /* 0x000fe400000f0eff */
[----:B------:R-:W-:Y:S01]  /*3040*/  LEA R2, P0, R3, UR10, 0x2 ;  /* 0x0000000a03027c11 */ /* 0x000fe2000f8010ff */
[----:B------:R-:W-:-:S03]  /*3050*/  IMAD.X R7, RZ, RZ, R7, P1 ;  /* 0x000000ffff077224 */ /* 0x000fc600008e0607 */
[----:B------:R-:W-:Y:S02]  /*3060*/  LEA.HI.X R3, R3, UR11, R4, 0x2, P0 ;  /* 0x0000000b03037c11 */ /* 0x000fe400080f1404 */
[----:B------:R-:W-:-:S03]  /*3070*/  ISETP.GE.U32.AND P0, PT, R5, UR5, PT ;  /* 0x0000000505007c0c */ /* 0x000fc6000bf06070 */
[----:B------:R1:W-:Y:S01]  /*3080*/  STG.E desc[UR8][R2.64], R9 ;  /* 0x0000000902007986 */ /* 0x0003e2000c101908 */
[----:B------:R-:W-:-:S13]  /*3090*/  ISETP.GE.U32.AND.EX P0, PT, R7, UR4, PT, P0 ;  /* 0x0000000407007c0c */ /* 0x000fda000bf06100 */
[----:B-1----:R-:W-:Y:S05]  /*30a0*/  @!P0 BRA `(.L_x_102) ;  /* 0xfffffffc00d88947 */ /* 0x002fea000383ffff */
[----:B------:R-:W-:Y:S05]  /*30b0*/  EXIT ;  /* 0x000000000000794d */ /* 0x000fea0003800000 */
.L_x_95:
[----:B------:R-:W-:Y:S01]  /*30c0*/  IMAD.MOV.U32 R27, RZ, RZ, 0x1 ;  /* 0x00000001ff1b7424 */ /* 0x000fe200078e00ff */
[----:B------:R-:W-:Y:S01]  /*30d0*/  MOV R31, 0xffffffff ;  /* 0xffffffff001f7802 */ /* 0x000fe20000000f00 */
[----:B------:R-:W-:Y:S02]  /*30e0*/  IMAD.MOV.U32 R44, RZ, RZ, R25 ;  /* 0x000000ffff2c7224 */ /* 0x000fe400078e0019 */
[----:B------:R-:W-:-:S07]  /*30f0*/  IMAD.MOV.U32 R40, RZ, RZ, RZ ;  /* 0x000000ffff287224 */ /* 0x000fce00078e00ff */
[----:B------:R-:W-:Y:S05]  /*3100*/  WARPSYNC.COLLECTIVE R31, `(.L_x_103) ;  /* 0x000000001f087348 */ /* 0x000fea0003c00000 */
[----:B------:R0:W1:Y:S02]  /*3110*/  SHFL.UP P0, R27, R44, R27, R40 ;  /* 0x0400001b2c1b7389 */ /* 0x0000640000000028 */
[----:B01----:R-:W-:Y:S01]  /*3120*/  ENDCOLLECTIVE ;  /* 0x000000000000791b */ /* 0x003fe20003800000 */
.L_x_103:
[----:B------:R-:W-:Y:S02]  /*3130*/  IMAD.MOV.U32 R42, RZ, RZ, R27 ;  /* 0x000000ffff2a7224 */ /* 0x000fe400078e001b */
[----:B------:R-:W-:Y:S02]  /*3140*/  IMAD.MOV.U32 R27, RZ, RZ, 0x2 ;  /* 0x00000002ff1b7424 */ /* 0x000fe400078e00ff */
[----:B------:R-:W-:-:S04]  /*3150*/  @P0 IMAD.IADD R42, R25, 0x1, R42 ;  /* 0x00000001192a0824 */ /* 0x000fc800078e022a */
[----:B------:R-:W-:-:S07]  /*3160*/  IMAD.MOV.U32 R44, RZ, RZ, R42 ;  /* 0x000000ffff2c7224 */ /* 0x000fce00078e002a */
[----:B------:R-:W-:Y:S05]  /*3170*/  WARPSYNC.COLLECTIVE R31, `(.L_x_104) ;  /* 0x000000001f087348 */ /* 0x000fea0003c00000 */
[----:B------:R0:W1:Y:S02]  /*3180*/  SHFL.UP P0, R27, R44, R27, R40 ;  /* 0x0400001b2c1b7389 */ /* 0x0000640000000028 */
[----:B01----:R-:W-:Y:S01]  /*3190*/  ENDCOLLECTIVE ;  /* 0x000000000000791b */ /* 0x003fe20003800000 */
.L_x_104:
[----:B------:R-:W-:Y:S01]  /*31a0*/  MOV R35, R27 ;  /* 0x0000001b00237202 */ /* 0x000fe20000000f00 */
[----:B------:R-:W-:-:S04]  /*31b0*/  IMAD.MOV.U32 R27, RZ, RZ, 0x4 ;  /* 0x00000004ff1b7424 */ /* 0x000fc800078e00ff */
[----:B------:R-:W-:-:S04]  /*31c0*/  @P0 IMAD.IADD R35, R42, 0x1, R35 ;  /* 0x000000012a230824 */ /* 0x000fc800078e0223 */
[----:B------:R-:W-:-:S07]  /*31d0*/  IMAD.MOV.U32 R44, RZ, RZ, R35 ;  /* 0x000000ffff2c7224 */ /* 0x000fce00078e0023 */
[----:B------:R-:W-:Y:S05]  /*31e0*/  WARPSYNC.COLLECTIVE R31, `(.L_x_105) ;  /* 0x000000001f087348 */ /* 0x000fea0003c00000 */
[----:B------:R0:W1:Y:S02]  /*31f0*/  SHFL.UP P0, R27, R44, R27, R40 ;  /* 0x0400001b2c1b7389 */ /* 0x0000640000000028 */
[----:B01----:R-:W-:Y:S01]  /*3200*/  ENDCOLLECTIVE ;  /* 0x000000000000791b */ /* 0x003fe20003800000 */
.L_x_105:
[----:B------:R-:W-:Y:S02]  /*3210*/  IMAD.MOV.U32 R44, RZ, RZ, R27 ;  /* 0x000000ffff2c7224 */ /* 0x000fe400078e001b */
[----:B------:R-:W-:-:S03]  /*3220*/  IMAD.MOV.U32 R27, RZ, RZ, 0x8 ;  /* 0x00000008ff1b7424 */ /* 0x000fc600078e00ff */
[----:B------:R-:W-:-:S07]  /*3230*/  @P0 IADD3 R44, R35, R44, RZ ;  /* 0x0000002c232c0210 */ /* 0x000fce0007ffe0ff */
[----:B------:R-:W-:Y:S05]  /*3240*/  WARPSYNC.COLLECTIVE R31, `(.L_x_106) ;  /* 0x000000001f087348 */ /* 0x000fea0003c00000 */
[----:B------:R0:W1:Y:S02]  /*3250*/  SHFL.UP P0, R27, R44, R27, R40 ;  /* 0x0400001b2c1b7389 */ /* 0x0000640000000028 */
[----:B01----:R-:W-:Y:S01]  /*3260*/  ENDCOLLECTIVE ;  /* 0x000000000000791b */ /* 0x003fe20003800000 */
.L_x_106:
[----:B------:R-:W-:Y:S01]  /*3270*/  IMAD.MOV.U32 R45, RZ, RZ, R27 ;  /* 0x000000ffff2d7224 */ /* 0x000fe200078e001b */
[----:B------:R-:W-:-:S03]  /*3280*/  HFMA2.MMA R27, -RZ, RZ, 0, 9.5367431640625e-07 ;  /* 0x00000010ff1b7435 */ /* 0x000fc600000001ff */
[----:B------:R-:W-:-:S04]  /*3290*/  @P0 IMAD.IADD R45, R44, 0x1, R45 ;  /* 0x000000012c2d0824 */ /* 0x000fc800078e022d */
[----:B------:R-:W-:-:S07]  /*32a0*/  IMAD.MOV.U32 R44, RZ, RZ, R45 ;  /* 0x000000ffff2c7224 */ /* 0x000fce00078e002d */
[----:B------:R-:W-:Y:S05]  /*32b0*/  WARPSYNC.COLLECTIVE R31, `(.L_x_107) ;  /* 0x000000001f087348 */ /* 0x000fea0003c00000 */
[----:B------:R0:W1:Y:S02]  /*32c0*/  SHFL.UP P0, R27, R44, R27, R40 ;  /* 0x0400001b2c1b7389 */ /* 0x0000640000000028 */
[----:B01----:R-:W-:Y:S01]  /*32d0*/  ENDCOLLECTIVE ;  /* 0x000000000000791b */ /* 0x003fe20003800000 */
.L_x_107:
[----:B------:R-:W-:Y:S01]  /*32e0*/  IMAD.MOV.U32 R42, RZ, RZ, R27 ;  /* 0x000000ffff2a7224 */ /* 0x000fe200078e001b */
[----:B------:R-:W-:Y:S06]  /*32f0*/  BRA `(.L_x_108) ;  /* 0xffffffe800c07947 */ /* 0x000fec000383ffff */
        .weak           $__internal_1_$__cuda_sm20_div_u64
        .type           $__internal_1_$__cuda_sm20_div_u64,@function
        .size           $__internal_1_$__cuda_sm20_div_u64,(.L_x_1589 - $__internal_1_$__cuda_sm20_div_u64)
$__internal_1_$__cuda_sm20_div_u64:
        /* <DEDUP_REMOVED lines=28> */
[----:B------:R-:W-:Y:S01]  /*34c0*/  IMAD.HI.U32 R11, P1, R17, R9, R10 ;  /* 0x00000009110b7227 */ /* 0x000fe2000782000a */
[----:B------:R-:W-:-:S03]  /*34d0*/  MOV R9, RZ ;  /* 0x000000ff00097202 */ /* 0x000fc60000000f00 */
[----:B------:R-:W-:Y:S01]  /*34e0*/  IMAD.HI.U32 R8, R17, R8, RZ ;  /* 0x0000000811087227 */ /* 0x000fe200078e00ff */
[----:B------:R-:W-:-:S03]  /*34f0*/  IADD3 R11, P2, R16, R11, RZ ;  /* 0x0000000b100b7210 */ /* 0x000fc60007f5e0ff */
[----:B------:R-:W-:Y:S02]  /*3500*/  IMAD.X R17, R8, 0x1, R17, P0 ;  /* 0x0000000108117824 */ /* 0x000fe400000e0611 */
        /* <DEDUP_REMOVED lines=11> */
[C---:B------:R-:W-:Y:S01]  /*35c0*/  IMAD R9, R11.reuse, R5, R9 ;  /* 0x000000050b097224 */ /* 0x040fe200078e0209 */
[----:B------:R-:W-:Y:S02]  /*35d0*/  IADD3 R8, P2, R11, 0x1, RZ ;  /* 0x000000010b087810 */ /* 0x000fe40007f5e0ff */
[----:B------:R-:W-:Y:S01]  /*35e0*/  ISETP.GE.U32.AND P0, PT, R17, UR7, PT ;  /* 0x0000000711007c0c */ /* 0x000fe2000bf06070 */
[----:B------:R-:W-:-:S04]  /*35f0*/  IMAD R9, R10, UR7, R9 ;  /* 0x000000070a097c24 */ /* 0x000fc8000f8e0209 */
[----:B------:R-:W-:Y:S01]  /*3600*/  IMAD.X R26, R20, 0x1, ~R9, P1 ;  /* 0x00000001141a7824 */ /* 0x000fe200008e0e09 */
[----:B------:R-:W-:Y:S02]  /*3610*/  IADD3 R16, P1, R17, -UR7, RZ ;  /* 0x8000000711107c10 */ /* 0x000fe4000ff3e0ff */
[----:B------:R-:W-:Y:S02]  /*3620*/  IADD3.X R9, RZ, R10, RZ, P2, !PT ;  /* 0x0000000aff097210 */ /* 0x000fe400017fe4ff */
[C---:B------:R-:W-:Y:S01]  /*3630*/  ISETP.GE.U32.AND.EX P0, PT, R26.reuse, R5, PT, P0 ;  /* 0x000000051a00720c */ /* 0x040fe20003f06100 */
[----:B------:R-:W-:Y:S01]  /*3640*/  IMAD.X R24, R26, 0x1, ~R5, P1 ;  /* 0x000000011a187824 */ /* 0x000fe200008e0e05 */
[----:B------:R-:W-:Y:S02]  /*3650*/  ISETP.NE.U32.AND P1, PT, RZ, UR7, PT ;  /* 0x00000007ff007c0c */ /* 0x000fe4000bf25070 */
[----:B------:R-:W-:Y:S02]  /*3660*/  SEL R11, R8, R11, P0 ;  /* 0x0000000b080b7207 */ /* 0x000fe40000000000 */
[----:B------:R-:W-:-:S02]  /*3670*/  SEL R16, R16, R17, P0 ;  /* 0x0000001110107207 */ /* 0x000fc40000000000 */
[----:B------:R-:W-:Y:S02]  /*3680*/  SEL R9, R9, R10, P0 ;  /* 0x0000000a09097207 */ /* 0x000fe40000000000 */
[----:B------:R-:W-:Y:S02]  /*3690*/  IADD3 R8, P2, R11, 0x1, RZ ;  /* 0x000000010b087810 */ /* 0x000fe40007f5e0ff */
[----:B------:R-:W-:Y:S02]  /*36a0*/  SEL R24, R24, R26, P0 ;  /* 0x0000001a18187207 */ /* 0x000fe40000000000 */
[----:B------:R-:W-:Y:S01]  /*36b0*/  ISETP.GE.U32.AND P0, PT, R16, UR7, PT ;  /* 0x0000000710007c0c */ /* 0x000fe2000bf06070 */
[----:B------:R-:W-:Y:S01]  /*36c0*/  IMAD.X R10, RZ, RZ, R9, P2 ;  /* 0x000000ffff0a7224 */ /* 0x000fe200010e0609 */
[----:B------:R-:W-:Y:S02]  /*36d0*/  ISETP.NE.AND.EX P1, PT, R5, RZ, PT, P1 ;  /* 0x000000ff0500720c */ /* 0x000fe40003f25310 */
[----:B------:R-:W-:-:S04]  /*36e0*/  ISETP.GE.U32.AND.EX P0, PT, R24, R5, PT, P0 ;  /* 0x000000051800720c */ /* 0x000fc80003f06100 */
[----:B------:R-:W-:Y:S01]  /*36f0*/  SEL R5, R8, R11, P0 ;  /* 0x0000000b08057207 */ /* 0x000fe20000000000 */
[----:B------:R-:W-:Y:S01]  /*3700*/  IMAD.MOV.U32 R8, RZ, RZ, R14 ;  /* 0x000000ffff087224 */ /* 0x000fe200078e000e */
[----:B------:R-:W-:Y:S01]  /*3710*/  SEL R10, R10, R9, P0 ;  /* 0x000000090a0a7207 */ /* 0x000fe20000000000 */
[----:B------:R-:W-:Y:S01]  /*3720*/  IMAD.MOV.U32 R9, RZ, RZ, 0x0 ;  /* 0x00000000ff097424 */ /* 0x000fe200078e00ff */
[----:B------:R-:W-:Y:S02]  /*3730*/  SEL R5, R5, 0xffffffff, P1 ;  /* 0xffffffff05057807 */ /* 0x000fe40000800000 */
[----:B------:R-:W-:Y:S01]  /*3740*/  SEL R10, R10, 0xffffffff, P1 ;  /* 0xffffffff0a0a7807 */ /* 0x000fe20000800000 */
[----:B------:R-:W-:Y:S06]  /*3750*/  RET.REL.NODEC R8 `(_ZN4vllm3moe32moe_lora_align_block_size_kernelIlEEvPT_PilS4_iimiiS4_S4_iS4_S4_S4_iiS4_S4_b) ;  /* 0xffffffc808287950 */ /* 0x000fec0003c3ffff */
.L_x_109:
        /* <DEDUP_REMOVED lines=10> */
.L_x_1589:


//--------------------- .text._ZN4vllm3moe51moe_lora_align_block_size_small_batch_expert_kernelIlLi256EEEvPT_PilS4_iimiiS4_S4_iS4_S4_S4_S4_b --------------------------
	.section	.text._ZN4vllm3moe51moe_lora_align_block_size_small_batch_expert_kernelIlLi256EEEvPT_PilS4_iimiiS4_S4_iS4_S4_S4_S4_b,"ax",@progbits
	.align	128
        .global         _ZN4vllm3moe51moe_lora_align_block_size_small_batch_expert_kernelIlLi256EEEvPT_PilS4_iimiiS4_S4_iS4_S4_S4_S4_b
        .type           _ZN4vllm3moe51moe_lora_align_block_size_small_batch_expert_kernelIlLi256EEEvPT_PilS4_iimiiS4_S4_iS4_S4_S4_S4_b,@function
        .size           _ZN4vllm3moe51moe_lora_align_block_size_small_batch_expert_kernelIlLi256EEEvPT_PilS4_iimiiS4_S4_iS4_S4_S4_S4_b,(.L_x_1590 - _ZN4vllm3moe51moe_lora_align_block_size_small_batch_expert_kernelIlLi256EEEvPT_PilS4_iimiiS4_S4_iS4_S4_S4_S4_b)
        .other          _ZN4vllm3moe51moe_lora_align_block_size_small_batch_expert_kernelIlLi256EEEvPT_PilS4_iimiiS4_S4_iS4_S4_S4_S4_b,@"STO_CUDA_ENTRY STV_DEFAULT"
_ZN4vllm3moe51moe_lora_align_block_size_small_batch_expert_kernelIlLi256EEEvPT_PilS4_iimiiS4_S4_iS4_S4_S4_S4_b:
.text._ZN4vllm3moe51moe_lora_align_block_size_small_batch_expert_kernelIlLi256EEEvPT_PilS4_iimiiS4_S4_iS4_S4_S4_S4_b:
[----:B------:R-:W-:Y:S01]  /*0000*/  LDC R1, c[0x0][0x28] ;  /* 0x00000a00ff017b82 */ /* 0x000fe20000000800 */
[----:B------:R-:W0:Y:S07]  /*0010*/  S2R R5, SR_CTAID.X ;  /* 0x0000000000057919 */ /* 0x000e2e0000002500 */
[----:B------:R-:W0:Y:S01]  /*0020*/  LDC.64 R2, c[0x0][0x270] ;  /* 0x00009c00ff027b82 */ /* 0x000e220000000a00 */
[----:B------:R-:W-:Y:S01]  /*0030*/  ULDC.64 UR8, c[0x0][0x208] ;  /* 0x0000820000087ab9 */ /* 0x000fe20000000a00 */
[----:B0-----:R-:W-:-:S06]  /*0040*/  IMAD.WIDE R2, R5, 0x4, R2 ;  /* 0x0000000405027825 */ /* 0x001fcc00078e0202 */
[----:B------:R-:W2:Y:S02]  /*0050*/  LDG.E R2, desc[UR8][R2.64] ;  /* 0x0000000802027981 */ /* 0x000ea4000c1e1900 */
[----:B--2---:R-:W-:-:S13]  /*0060*/  R2UR UR12, R2 ;  /* 0x00000000020c72ca */ /* 0x004fda00000e0000 */
[----:B------:R-:W-:Y:S02]  /*0070*/  USHF.R.S32.HI UR4, URZ, 0x1f, UR12 ;  /* 0x0000001f3f047899 */ /* 0x000fe4000801140c */
[----:B------:R-:W-:-:S04]  /*0080*/  UISETP.NE.U32.AND UP0, UPT, UR12, -0x1, UPT ;  /* 0xffffffff0c00788c */ /* 0x000fc8000bf05070 */
[----:B------:R-:W-:-:S06]  /*0090*/  UISETP.NE.AND.EX UP0, UPT, UR4, -0x1, UPT, UP0 ;  /* 0xffffffff0400788c */ /* 0x000fcc000bf05300 */
[----:B------:R-:W-:-:S13]  /*00a0*/  PLOP3.LUT P0, PT, PT, PT, UP0, 0x80, 0x0 ;  /* 0x000000000000781c */ /* 0x000fda0003f0f008 */
[----:B------:R-:W-:Y:S05]  /*00b0*/  @!P0 EXIT ;  /* 0x000000000000894d */ /* 0x000fea0003800000 */
[----:B------:R-:W-:Y:S02]  /*00c0*/  USHF.L.U32 UR6, UR12, 0x2, URZ ;  /* 0x000000020c067899 */ /* 0x000fe4000800063f */
[----:B------:R-:W-:-:S03]  /*00d0*/  USHF.L.U64.HI UR7, UR12, 0x2, UR4 ;  /* 0x000000020c077899 */ /* 0x000fc60008010204 */
[----:B------:R-:W-:Y:S02]  /*00e0*/  ULDC.64 UR4, c[0x0][0x268] ;  /* 0x00009a0000047ab9 */ /* 0x000fe40000000a00 */
[----:B------:R-:W-:-:S04]  /*00f0*/  UIADD3 UR4, UP0, UR6, UR4, URZ ;  /* 0x0000000406047290 */ /* 0x000fc8000ff1e03f */
[----:B------:R-:W-:Y:S02]  /*0100*/  UIADD3.X UR5, UR7, UR5, URZ, UP0, !UPT ;  /* 0x0000000507057290 */ /* 0x000fe400087fe43f */
[----:B------:R-:W-:-:S04]  /*0110*/  IMAD.U32 R2, RZ, RZ, UR4 ;  /* 0x00000004ff027e24 */ /* 0x000fc8000f8e00ff */
[----:B------:R-:W-:-:S05]  /*0120*/  IMAD.U32 R3, RZ, RZ, UR5 ;  /* 0x00000005ff037e24 */ /* 0x000fca000f8e00ff */
        /* <DEDUP_REMOVED lines=15> */
[----:B------:R-:W-:Y:S05]  /*0220*/  CALL.REL.NOINC `($__internal_2_$__cuda_sm20_div_u64) ;  /* 0x0000004800e47944 */ /* 0x000fea0003c00000 */
[----:B------:R-:W-:Y:S05]  /*0230*/  BRA `(.L_x_111) ;  /* 0x00000000004c7947 */ /* 0x000fea0003800000 */
.L_x_110:
[----:B------:R-:W0:Y:S01]  /*0240*/  I2F.U32.RP R0, UR5 ;  /* 0x0000000500007d06 */ /* 0x000e220008209000 */
[----:B------:R-:W1:Y:S01]  /*0250*/  LDC R4, c[0x0][0x238] ;  /* 0x00008e00ff047b82 */ /* 0x000e620000000800 */
[----:B------:R-:W-:-:S06]  /*0260*/  ISETP.NE.U32.AND P2, PT, RZ, UR5, PT ;  /* 0x00000005ff007c0c */ /* 0x000fcc000bf45070 */
[----:B0-----:R-:W0:Y:S02]  /*0270*/  MUFU.RCP R0, R0 ;  /* 0x0000000000007308 */ /* 0x001e240000001000 */
[----:B0-----:R-:W-:-:S06]  /*0280*/  VIADD R2, R0, 0xffffffe ;  /* 0x0ffffffe00027836 */ /* 0x001fcc0000000000 */
[----:B------:R0:W2:Y:S02]  /*0290*/  F2I.FTZ.U32.TRUNC.NTZ R3, R2 ;  /* 0x0000000200037305 */ /* 0x0000a4000021f000 */
[----:B0-----:R-:W-:Y:S01]  /*02a0*/  HFMA2.MMA R2, -RZ, RZ, 0, 0 ;  /* 0x00000000ff027435 */ /* 0x001fe200000001ff */
[----:B--2---:R-:W-:-:S04]  /*02b0*/  IMAD.MOV R5, RZ, RZ, -R3 ;  /* 0x000000ffff057224 */ /* 0x004fc800078e0a03 */
[----:B------:R-:W-:-:S05]  /*02c0*/  IMAD R5, R5, UR5, RZ ;  /* 0x0000000505057c24 */ /* 0x000fca000f8e02ff */
        /* <DEDUP_REMOVED lines=10> */
.L_x_111:
[----:B------:R-:W0:Y:S01]  /*0370*/  S2R R0, SR_TID.X ;  /* 0x0000000000007919 */ /* 0x000e220000002100 */
[----:B------:R-:W-:Y:S01]  /*0380*/  ULDC.64 UR4, c[0x0][0x260] ;  /* 0x0000980000047ab9 */ /* 0x000fe20000000a00 */
[----:B------:R-:W-:Y:S01]  /*0390*/  BSSY B0, `(.L_x_112) ;  /* 0x000003e000007945 */ /* 0x000fe20003800000 */
[----:B------:R-:W-:-:S04]  /*03a0*/  UIADD3 UR6, UP0, UR6, UR4, URZ ;  /* 0x0000000406067290 */ /* 0x000fc8000ff1e03f */
[----:B------:R-:W-:Y:S02]  /*03b0*/  UIADD3.X UR7, UR7, UR5, URZ, UP0, !UPT ;  /* 0x0000000507077290 */ /* 0x000fe400087fe43f */
[----:B------:R-:W-:-:S04]  /*03c0*/  IMAD.U32 R14, RZ, RZ, UR6 ;  /* 0x00000006ff0e7e24 */ /* 0x000fc8000f8e00ff */
[----:B------:R-:W-:Y:S01]  /*03d0*/  IMAD.U32 R15, RZ, RZ, UR7 ;  /* 0x00000007ff0f7e24 */ /* 0x000fe2000f8e00ff */
[----:B0-----:R-:W-:-:S13]  /*03e0*/  ISETP.NE.AND P0, PT, R0, RZ, PT ;  /* 0x000000ff0000720c */ /* 0x001fda0003f05270 */
[----:B------:R-:W-:Y:S05]  /*03f0*/  @P0 BRA `(.L_x_113) ;  /* 0x0000000000dc0947 */ /* 0x000fea0003800000 */
[----:B------:R0:W-:Y:S01]  /*0400*/  STG.E desc[UR8][R14.64], RZ ;  /* 0x000000ff0e007986 */ /* 0x0001e2000c101908 */
[----:B------:R-:W-:-:S13]  /*0410*/  ISETP.GE.AND P0, PT, R26, 0x1, PT ;  /* 0x000000011a00780c */ /* 0x000fda0003f06270 */
[----:B0-----:R-:W-:Y:S05]  /*0420*/  @!P0 BRA `(.L_x_113) ;  /* 0x0000000000d08947 */ /* 0x001fea0003800000 */
[C---:B------:R-:W-:Y:S01]  /*0430*/  VIADD R2, R26.reuse, 0xffffffff ;  /* 0xffffffff1a027836 */ /* 0x040fe20000000000 */
[C---:B------:R-:W-:Y:S01]  /*0440*/  LOP3.LUT R3, R26.reuse, 0x3, RZ, 0xc0, !PT ;  /* 0x000000031a037812 */ /* 0x040fe200078ec0ff */
[----:B------:R-:W-:Y:S01]  /*0450*/  BSSY B1, `(.L_x_114) ;  /* 0x0000021000017945 */ /* 0x000fe20003800000 */
[----:B------:R-:W-:Y:S02]  /*0460*/  IMAD R5, R26, UR12, RZ ;  /* 0x0000000c1a057c24 */ /* 0x000fe4000f8e02ff */
[----:B------:R-:W-:Y:S02]  /*0470*/  ISETP.GE.U32.AND P0, PT, R2, 0x3, PT ;  /* 0x000000030200780c */ /* 0x000fe40003f06070 */
[----:B------:R-:W-:Y:S02]  /*0480*/  ISETP.NE.AND P1, PT, R3, RZ, PT ;  /* 0x000000ff0300720c */ /* 0x000fe40003f25270 */
[----:B------:R-:W-:-:S09]  /*0490*/  MOV R2, RZ ;  /* 0x000000ff00027202 */ /* 0x000fd20000000f00 */
[----:B------:R-:W-:Y:S05]  /*04a0*/  @!P0 BRA `(.L_x_115) ;  /* 0x00000000006c8947 */ /* 0x000fea0003800000 */
[----:B------:R-:W0:Y:S01]  /*04b0*/  LDC.64 R6, c[0x0][0x218] ;  /* 0x00008600ff067b82 */ /* 0x000e220000000a00 */
[----:B------:R-:W-:Y:S02]  /*04c0*/  IMAD.IADD R4, R26, 0x1, -R3 ;  /* 0x000000011a047824 */ /* 0x000fe400078e0a03 */
[----:B------:R-:W-:-:S05]  /*04d0*/  IMAD.MOV.U32 R2, RZ, RZ, RZ ;  /* 0x000000ffff027224 */ /* 0x000fca00078e00ff */
[----:B------:R-:W1:Y:S02]  /*04e0*/  LDC.64 R8, c[0x0][0x278] ;  /* 0x00009e00ff087b82 */ /* 0x000e640000000a00 */
.L_x_116:
[----:B0-----:R-:W-:-:S05]  /*04f0*/  IMAD.WIDE R10, R2, 0x4, R6 ;  /* 0x00000004020a7825 */ /* 0x001fca00078e0206 */
[----:B--2---:R-:W2:Y:S01]  /*0500*/  LDG.E R12, desc[UR8][R10.64] ;  /* 0x000000080a0c7981 */ /* 0x004ea2000c1e1900 */
[----:B------:R-:W-:Y:S01]  /*0510*/  IMAD.IADD R13, R5, 0x1, R2 ;  /* 0x00000001050d7824 */ /* 0x000fe200078e0202 */
[----:B--2---:R-:W-:-:S03]  /*0520*/  ISETP.NE.AND P0, PT, R12, UR12, PT ;  /* 0x0000000c0c007c0c */ /* 0x004fc6000bf05270 */
[----:B-1----:R-:W-:Y:S01]  /*0530*/  IMAD.WIDE R12, R13, 0x4, R8 ;  /* 0x000000040d0c7825 */ /* 0x002fe200078e0208 */
[----:B------:R-:W-:-:S05]  /*0540*/  SEL R17, RZ, 0x1, P0 ;  /* 0x00000001ff117807 */ /* 0x000fca0000000000 */
[----:B------:R0:W-:Y:S04]  /*0550*/  STG.E desc[UR8][R12.64], R17 ;  /* 0x000000110c007986 */ /* 0x0001e8000c101908 */
[----:B------:R-:W2:Y:S02]  /*0560*/  LDG.E R16, desc[UR8][R10.64+0x4] ;  /* 0x000004080a107981 */ /* 0x000ea4000c1e1900 */
[----:B--2---:R-:W-:-:S04]  /*0570*/  ISETP.NE.AND P0, PT, R16, UR12, PT ;  /* 0x0000000c10007c0c */ /* 0x004fc8000bf05270 */
[----:B------:R-:W-:-:S05]  /*0580*/  SEL R19, RZ, 0x1, P0 ;  /* 0x00000001ff137807 */ /* 0x000fca0000000000 */
[----:B------:R2:W-:Y:S04]  /*0590*/  STG.E desc[UR8][R12.64+0x4], R19 ;  /* 0x000004130c007986 */ /* 0x0005e8000c101908 */
[----:B------:R-:W3:Y:S02]  /*05a0*/  LDG.E R16, desc[UR8][R10.64+0x8] ;  /* 0x000008080a107981 */ /* 0x000ee4000c1e1900 */
[----:B---3--:R-:W-:-:S04]  /*05b0*/  ISETP.NE.AND P0, PT, R16, UR12, PT ;  /* 0x0000000c10007c0c */ /* 0x008fc8000bf05270 */
[----:B------:R-:W-:-:S05]  /*05c0*/  SEL R21, RZ, 0x1, P0 ;  /* 0x00000001ff157807 */ /* 0x000fca0000000000 */
[----:B------:R2:W-:Y:S04]  /*05d0*/  STG.E desc[UR8][R12.64+0x8], R21 ;  /* 0x000008150c007986 */ /* 0x0005e8000c101908 */
[----:B------:R-:W3:Y:S01]  /*05e0*/  LDG.E R16, desc[UR8][R10.64+0xc] ;  /* 0x00000c080a107981 */ /* 0x000ee2000c1e1900 */
[----:B------:R-:W-:Y:S02]  /*05f0*/  VIADD R4, R4, 0xfffffffc ;  /* 0xfffffffc04047836 */ /* 0x000fe40000000000 */
[----:B------:R-:W-:Y:S01]  /*0600*/  VIADD R2, R2, 0x4 ;  /* 0x0000000402027836 */ /* 0x000fe20000000000 */
[----:B---3--:R-:W-:-:S04]  /*0610*/  ISETP.NE.AND P0, PT, R16, UR12, PT ;  /* 0x0000000c10007c0c */ /* 0x008fc8000bf05270 */
[----:B0-----:R-:W-:Y:S02]  /*0620*/  SEL R17, RZ, 0x1, P0 ;  /* 0x00000001ff117807 */ /* 0x001fe40000000000 */
[----:B------:R-:W-:-:S03]  /*0630*/  ISETP.NE.AND P0, PT, R4, RZ, PT ;  /* 0x000000ff0400720c */ /* 0x000fc60003f05270 */
[----:B------:R2:W-:Y:S10]  /*0640*/  STG.E desc[UR8][R12.64+0xc], R17 ;  /* 0x00000c110c007986 */ /* 0x0005f4000c101908 */
[----:B------:R-:W-:Y:S05]  /*0650*/  @P0 BRA `(.L_x_116) ;  /* 0xfffffffc00a40947 */ /* 0x000fea000383ffff */
.L_x_115:
[----:B------:R-:W-:Y:S05]  /*0660*/  BSYNC B1 ;  /* 0x0000000000017941 */ /* 0x000fea0003800000 */
.L_x_114:
[----:B------:R-:W-:Y:S05]  /*0670*/  @!P1 BRA `(.L_x_113) ;  /* 0x00000000003c9947 */ /* 0x000fea0003800000 */
[----:B------:R-:W0:Y:S08]  /*0680*/  LDC.64 R8, c[0x0][0x218] ;  /* 0x00008600ff087b82 */ /* 0x000e300000000a00 */
[----:B------:R-:W1:Y:S01]  /*0690*/  LDC.64 R6, c[0x0][0x278] ;  /* 0x00009e00ff067b82 */ /* 0x000e620000000a00 */
[----:B0-----:R-:W-:-:S07]  /*06a0*/  IMAD.WIDE R8, R2, 0x4, R8 ;  /* 0x0000000402087825 */ /* 0x001fce00078e0208 */
.L_x_117:
[----:B0-----:R0:W3:Y:S01]  /*06b0*/  LDG.E R4, desc[UR8][R8.64] ;  /* 0x0000000808047981 */ /* 0x0010e2000c1e1900 */
[----:B------:R-:W-:Y:S01]  /*06c0*/  IMAD.IADD R11, R5, 0x1, R2 ;  /* 0x00000001050b7824 */ /* 0x000fe200078e0202 */
[----:B------:R-:W-:Y:S01]  /*06d0*/  IADD3 R2, R2, 0x1, RZ ;  /* 0x0000000102027810 */ /* 0x000fe20007ffe0ff */
[----:B------:R-:W-:Y:S02]  /*06e0*/  VIADD R3, R3, 0xffffffff ;  /* 0xffffffff03037836 */ /* 0x000fe40000000000 */
[----:B-1----:R-:W-:Y:S01]  /*06f0*/  IMAD.WIDE R10, R11, 0x4, R6 ;  /* 0x000000040b0a7825 */ /* 0x002fe200078e0206 */
[----:B0-----:R-:W-:-:S05]  /*0700*/  IADD3 R8, P1, R8, 0x4, RZ ;  /* 0x0000000408087810 */ /* 0x001fca0007f3e0ff */
[----:B------:R-:W-:Y:S01]  /*0710*/  IMAD.X R9, RZ, RZ, R9, P1 ;  /* 0x000000ffff097224 */ /* 0x000fe200008e0609 */
[----:B---3--:R-:W-:-:S04]  /*0720*/  ISETP.NE.AND P0, PT, R4, UR12, PT ;  /* 0x0000000c04007c0c */ /* 0x008fc8000bf05270 */
[----:B--2---:R-:W-:Y:S02]  /*0730*/  SEL R13, RZ, 0x1, P0 ;  /* 0x00000001ff0d7807 */ /* 0x004fe40000000000 */
[----:B------:R-:W-:-:S03]  /*0740*/  ISETP.NE.AND P0, PT, R3, RZ, PT ;  /* 0x000000ff0300720c */ /* 0x000fc60003f05270 */
[----:B------:R0:W-:Y:S10]  /*0750*/  STG.E desc[UR8][R10.64], R13 ;  /* 0x0000000d0a007986 */ /* 0x0001f4000c101908 */
[----:B------:R-:W-:Y:S05]  /*0760*/  @P0 BRA `(.L_x_117) ;  /* 0xfffffffc00d00947 */ /* 0x000fea000383ffff */
.L_x_113:
[----:B------:R-:W-:Y:S05]  /*0770*/  BSYNC B0 ;  /* 0x0000000000007941 */ /* 0x000fea0003800000 */
.L_x_112:
[----:B------:R-:W-:Y:S01]  /*0780*/  BAR.SYNC.DEFER_BLOCKING 0x0 ;  /* 0x0000000000007b1d */ /* 0x000fe20000010000 */
[----:B------:R-:W-:Y:S01]  /*0790*/  ISETP.GE.U32.AND P0, PT, R0, 0x100, PT ;  /* 0x000001000000780c */ /* 0x000fe20003f06070 */
[----:B------:R-:W-:-:S04]  /*07a0*/  IMAD R2, R26, UR12, RZ ;  /* 0x0000000c1a027c24 */ /* 0x000fc8000f8e02ff */
[----:B------:R-:W-:Y:S01]  /*07b0*/  ULDC.64 UR20, c[0x0][0x240] ;  /* 0x0000900000147ab9 */ /* 0x000fe20000000a00 */
[----:B------:R-:W-:Y:S01]  /*07c0*/  ULDC.64 UR14, c[0x0][0x238] ;  /* 0x00008e00000e7ab9 */ /* 0x000fe20000000a00 */
[----:B------:R-:W-:Y:S02]  /*07d0*/  UIMAD UR7, UR12, UR20, URZ ;  /* 0x000000140c0772a4 */ /* 0x000fe4000f8e023f */
[----:B------:R-:W-:Y:S01]  /*07e0*/  UIMAD UR4, UR12, UR21, URZ ;  /* 0x000000150c0472a4 */ /* 0x000fe2000f8e023f */
[----:B------:R-:W-:Y:S02]  /*07f0*/  ULDC.64 UR16, c[0x0][0x278] ;  /* 0x00009e0000107ab9 */ /* 0x000fe40000000a00 */
[----:B------:R-:W-:Y:S01]  /*0800*/  ULDC UR21, c[0x0][0x258] ;  /* 0x0000960000157ab9 */ /* 0x000fe20000000800 */
[----:B------:R-:W-:Y:S01]  /*0810*/  ULDC.64 UR12, c[0x0][0x210] ;  /* 0x00008400000c7ab9 */ /* 0x000fe20000000a00 */
[----:B------:R-:W-:Y:S01]  /*0820*/  ULDC.64 UR18, c[0x0][0x228] ;  /* 0x00008a0000127ab9 */ /* 0x000fe20000000a00 */
[----:B------:R-:W-:Y:S06]  /*0830*/  @!P0 BRA `(.L_x_118) ;  /* 0x0000004000088947 */ /* 0x000fec0003800000 */
[----:B0-----:R-:W0:Y:S01]  /*0840*/  LDC R11, c[0x0][0x230] ;  /* 0x00008c00ff0b7b82 */ /* 0x001e220000000800 */
[----:B--2---:R-:W-:Y:S01]  /*0850*/  VIADD R13, R0, 0xffffff00 ;  /* 0xffffff00000d7836 */ /* 0x004fe20000000000 */
[----:B------:R-:W-:Y:S01]  /*0860*/  SHF.R.S32.HI R5, RZ, 0x1f, R2 ;  /* 0x0000001fff057819 */ /* 0x000fe20000011402 */
[----:B------:R-:W-:-:S05]  /*0870*/  IMAD.MOV.U32 R4, RZ, RZ, RZ ;  /* 0x000000ffff047224 */ /* 0x000fca00078e00ff */
[----:B------:R-:W1:Y:S01]  /*0880*/  LDC R3, c[0x0][RZ] ;  /* 0x00000000ff037b82 */ /* 0x000e620000000800 */
[C---:B0-----:R-:W-:Y:S01]  /*0890*/  ISETP.GE.AND P3, PT, R11.reuse, 0x1, PT ;  /* 0x000000010b00780c */ /* 0x041fe20003f66270 */
[----:B------:R-:W-:Y:S01]  /*08a0*/  VIADD R6, R11, 0x1 ;  /* 0x000000010b067836 */ /* 0x000fe20000000000 */
[----:B------:R-:W-:-:S11]  /*08b0*/  SHF.R.S32.HI R7, RZ, 0x1f, R11 ;  /* 0x0000001fff077819 */ /* 0x000fd6000001140b */
[----:B-1----:R-:W-:Y:S05]  /*08c0*/  @!P3 BRA `(.L_x_119) ;  /* 0x000000040074b947 */ /* 0x002fea0003800000 */
[----:B------:R-:W-:Y:S02]  /*08d0*/  VIADD R8, R11, 0xffffffff ;  /* 0xffffffff0b087836 */ /* 0x000fe40000000000 */
[----:B------:R-:W-:Y:S02]  /*08e0*/  VIADD R10, R13, 0x1 ;  /* 0x000000010d0a7836 */ /* 0x000fe40000000000 */
[----:B------:R-:W-:Y:S01]  /*08f0*/  IMAD.MOV.U32 R9, RZ, RZ, RZ ;  /* 0x000000ffff097224 */ /* 0x000fe200078e00ff */
[----:B------:R-:W-:Y:S01]  /*0900*/  ISETP.GE.U32.AND P0, PT, R8, 0x3, PT ;  /* 0x000000030800780c */ /* 0x000fe20003f06070 */
[----:B------:R-:W-:Y:S01]  /*0910*/  IMAD R10, R10, R11, R6 ;  /* 0x0000000b0a0a7224 */ /* 0x000fe200078e0206 */
[----:B------:R-:W-:-:S11]  /*0920*/  LOP3.LUT R8, R11, 0x3, RZ, 0xc0, !PT ;  /* 0x000000030b087812 */ /* 0x000fd600078ec0ff */
[----:B------:R-:W-:Y:S05]  /*0930*/  @!P0 BRA `(.L_x_120) ;  /* 0x0000000400288947 */ /* 0x000fea0003800000 */
[----:B------:R-:W-:Y:S01]  /*0940*/  IADD3 R12, -R8, R11, RZ ;  /* 0x0000000b080c7210 */ /* 0x000fe20007ffe1ff */
[----:B------:R-:W-:-:S03]  /*0950*/  IMAD.MOV.U32 R9, RZ, RZ, RZ ;  /* 0x000000ffff097224 */ /* 0x000fc600078e00ff */
[----:B------:R-:W-:-:S13]  /*0960*/  ISETP.GT.AND P0, PT, R12, RZ, PT ;  /* 0x000000ff0c00720c */ /* 0x000fda0003f04270 */
[----:B------:R-:W-:Y:S05]  /*0970*/  @!P0 BRA `(.L_x_121) ;  /* 0x0000000000e48947 */ /* 0x000fea0003800000 */
[----:B------:R-:W-:Y:S02]  /*0980*/  ISETP.GT.AND P1, PT, R12, 0xc, PT ;  /* 0x0000000c0c00780c */ /* 0x000fe40003f24270 */
[----:B------:R-:W-:-:S11]  /*0990*/  PLOP3.LUT P0, PT, PT, PT, PT, 0x80, 0x0 ;  /* 0x000000000000781c */ /* 0x000fd60003f0f070 */
[----:B------:R-:W-:Y:S05]  /*09a0*/  @!P1 BRA `(.L_x_122) ;  /* 0x0000000000809947 */ /* 0x000fea0003800000 */
[----:B------:R-:W0:Y:S01]  /*09b0*/  S2UR UR6, SR_CgaCtaId ;  /* 0x00000000000679c3 */ /* 0x000e220000008800 */
[----:B------:R-:W-:Y:S01]  /*09c0*/  PLOP3.LUT P0, PT, PT, PT, PT, 0x8, 0x0 ;  /* 0x000000000000781c */ /* 0x000fe20003f0e170 */
[----:B------:R-:W-:Y:S02]  /*09d0*/  UMOV UR5, 0x400 ;  /* 0x0000040000057882 */ /* 0x000fe40000000000 */
[----:B0-----:R-:W-:-:S12]  /*09e0*/  ULEA UR5, UR6, UR5, 0x18 ;  /* 0x0000000506057291 */ /* 0x001fd8000f8ec03f */
.L_x_123:
[C---:B0-----:R-:W-:Y:S01]  /*09f0*/  IMAD.IADD R16, R9.reuse, 0x1, R10 ;  /* 0x0000000109107824 */ /* 0x041fe200078e020a */
[--C-:B------:R-:W-:Y:S01]  /*0a00*/  IADD3 R17, R10, 0x4, R9.reuse ;  /* 0x000000040a117810 */ /* 0x100fe20007ffe009 */
[----:B------:R-:W-:Y:S01]  /*0a10*/  VIADD R12, R12, 0xfffffff0 ;  /* 0xfffffff00c0c7836 */ /* 0x000fe20000000000 */
[C-C-:B------:R-:W-:Y:S02]  /*0a20*/  IADD3 R18, R10.reuse, 0x8, R9.reuse ;  /* 0x000000080a127810 */ /* 0x140fe40007ffe009 */
[----:B------:R-:W-:Y:S01]  /*0a30*/  IADD3 R19, R10, 0xc, R9 ;  /* 0x0000000c0a137810 */ /* 0x000fe20007ffe009 */
[----:B------:R-:W-:Y:S01]  /*0a40*/  VIADD R9, R9, 0x10 ;  /* 0x0000001009097836 */ /* 0x000fe20000000000 */
[----:B------:R-:W-:Y:S02]  /*0a50*/  LEA R16, R16, UR5, 0x2 ;  /* 0x0000000510107c11 */ /* 0x000fe4000f8e10ff */
[----:B------:R-:W-:Y:S02]  /*0a60*/  LEA R17, R17, UR5, 0x2 ;  /* 0x0000000511117c11 */ /* 0x000fe4000f8e10ff */
[----:B------:R-:W-:Y:S01]  /*0a70*/  LEA R18, R18, UR5, 0x2 ;  /* 0x0000000512127c11 */ /* 0x000fe2000f8e10ff */
[----:B------:R0:W-:Y:S01]  /*0a80*/  STS [R16], RZ ;  /* 0x000000ff10007388 */ /* 0x0001e20000000800 */
[----:B------:R-:W-:-:S02]  /*0a90*/  LEA R19, R19, UR5, 0x2 ;  /* 0x0000000513137c11 */ /* 0x000fc4000f8e10ff */
[----:B------:R-:W-:Y:S01]  /*0aa0*/  ISETP.GT.AND P1, PT, R12, 0xc, PT ;  /* 0x0000000c0c00780c */ /* 0x000fe20003f24270 */
[----:B------:R0:W-:Y:S04]  /*0ab0*/  STS [R16+0x4], RZ ;  /* 0x000004ff10007388 */ /* 0x0001e80000000800 */
[----:B------:R0:W-:Y:S04]  /*0ac0*/  STS [R16+0x8], RZ ;  /* 0x000008ff10007388 */ /* 0x0001e80000000800 */
[----:B------:R0:W-:Y:S04]  /*0ad0*/  STS [R16+0xc], RZ ;  /* 0x00000cff10007388 */ /* 0x0001e80000000800 */
[----:B------:R0:W-:Y:S04]  /*0ae0*/  STS [R17], RZ ;  /* 0x000000ff11007388 */ /* 0x0001e80000000800 */
        /* <DEDUP_REMOVED lines=10> */
[----:B------:R0:W-:Y:S01]  /*0b90*/  STS [R19+0xc], RZ ;  /* 0x00000cff13007388 */ /* 0x0001e20000000800 */
[----:B------:R-:W-:Y:S05]  /*0ba0*/  @P1 BRA `(.L_x_123) ;  /* 0xfffffffc00901947 */ /* 0x000fea000383ffff */
.L_x_122:
[----:B------:R-:W-:-:S13]  /*0bb0*/  ISETP.GT.AND P1, PT, R12, 0x4, PT ;  /* 0x000000040c00780c */ /* 0x000fda0003f24270 */
[----:B------:R-:W-:Y:S05]  /*0bc0*/  @!P1 BRA `(.L_x_124) ;  /* 0x0000000000489947 */ /* 0x000fea0003800000 */
[----:B------:R-:W1:Y:S01]  /*0bd0*/  S2UR UR6, SR_CgaCtaId ;  /* 0x00000000000679c3 */ /* 0x000e620000008800 */
[----:B------:R-:W-:Y:S01]  /*0be0*/  UMOV UR5, 0x400 ;  /* 0x0000040000057882 */ /* 0x000fe20000000000 */
[C---:B0-----:R-:W-:Y:S01]  /*0bf0*/  IMAD.IADD R16, R9.reuse, 0x1, R10 ;  /* 0x0000000109107824 */ /* 0x041fe200078e020a */
[----:B------:R-:W-:Y:S01]  /*0c00*/  IADD3 R17, R10, 0x4, R9 ;  /* 0x000000040a117810 */ /* 0x000fe20007ffe009 */
[----:B------:R-:W-:Y:S01]  /*0c10*/  VIADD R12, R12, 0xfffffff8 ;  /* 0xfffffff80c0c7836 */ /* 0x000fe20000000000 */
[----:B------:R-:W-:Y:S01]  /*0c20*/  PLOP3.LUT P0, PT, PT, PT, PT, 0x8, 0x0 ;  /* 0x000000000000781c */ /* 0x000fe20003f0e170 */
[----:B------:R-:W-:Y:S01]  /*0c30*/  VIADD R9, R9, 0x8 ;  /* 0x0000000809097836 */ /* 0x000fe20000000000 */
[----:B-1----:R-:W-:-:S06]  /*0c40*/  ULEA UR5, UR6, UR5, 0x18 ;  /* 0x0000000506057291 */ /* 0x002fcc000f8ec03f */
[----:B------:R-:W-:Y:S02]  /*0c50*/  LEA R16, R16, UR5, 0x2 ;  /* 0x0000000510107c11 */ /* 0x000fe4000f8e10ff */
[----:B------:R-:W-:-:S03]  /*0c60*/  LEA R17, R17, UR5, 0x2 ;  /* 0x0000000511117c11 */ /* 0x000fc6000f8e10ff */
[----:B------:R1:W-:Y:S04]  /*0c70*/  STS [R16], RZ ;  /* 0x000000ff10007388 */ /* 0x0003e80000000800 */
[----:B------:R1:W-:Y:S04]  /*0c80*/  STS [R16+0x4], RZ ;  /* 0x000004ff10007388 */ /* 0x0003e80000000800 */
[----:B------:R1:W-:Y:S04]  /*0c90*/  STS [R16+0x8], RZ ;  /* 0x000008ff10007388 */ /* 0x0003e80000000800 */
[----:B------:R1:W-:Y:S04]  /*0ca0*/  STS [R16+0xc], RZ ;  /* 0x00000cff10007388 */ /* 0x0003e80000000800 */
[----:B------:R1:W-:Y:S04]  /*0cb0*/  STS [R17], RZ ;  /* 0x000000ff11007388 */ /* 0x0003e80000000800 */
[----:B------:R1:W-:Y:S04]  /*0cc0*/  STS [R17+0x4], RZ ;  /* 0x000004ff11007388 */ /* 0x0003e80000000800 */
[----:B------:R1:W-:Y:S04]  /*0cd0*/  STS [R17+0x8], RZ ;  /* 0x000008ff11007388 */ /* 0x0003e80000000800 */
[----:B------:R1:W-:Y:S02]  /*0ce0*/  STS [R17+0xc], RZ ;  /* 0x00000cff11007388 */ /* 0x0003e40000000800 */
.L_x_124:
[----:B------:R-:W-:-:S13]  /*0cf0*/  ISETP.NE.OR P0, PT, R12, RZ, P0 ;  /* 0x000000ff0c00720c */ /* 0x000fda0000705670 */
[----:B------:R-:W-:Y:S05]  /*0d00*/  @!P0 BRA `(.L_x_120) ;  /* 0x0000000000348947 */ /* 0x000fea0003800000 */
.L_x_121:
[----:B------:R-:W2:Y:S01]  /*0d10*/  S2UR UR6, SR_CgaCtaId ;  /* 0x00000000000679c3 */ /* 0x000ea20000008800 */
[----:B------:R-:W-:Y:S02]  /*0d20*/  UMOV UR5, 0x400 ;  /* 0x0000040000057882 */ /* 0x000fe40000000000 */
[----:B--2---:R-:W-:-:S12]  /*0d30*/  ULEA UR5, UR6, UR5, 0x18 ;  /* 0x0000000506057291 */ /* 0x004fd8000f8ec03f */
.L_x_125:
[C---:B012---:R-:W-:Y:S01]  /*0d40*/  IADD3 R16, R9.reuse, R10, RZ ;  /* 0x0000000a09107210 */ /* 0x047fe20007ffe0ff */
[----:B------:R-:W-:Y:S02]  /*0d50*/  VIADD R12, R12, 0xfffffffc ;  /* 0xfffffffc0c0c7836 */ /* 0x000fe40000000000 */
[----:B------:R-:W-:Y:S01]  /*0d60*/  VIADD R9, R9, 0x4 ;  /* 0x0000000409097836 */ /* 0x000fe20000000000 */
[----:B------:R-:W-:Y:S02]  /*0d70*/  LEA R16, R16, UR5, 0x2 ;  /* 0x0000000510107c11 */ /* 0x000fe4000f8e10ff */
[----:B------:R-:W-:-:S03]  /*0d80*/  ISETP.NE.AND P0, PT, R12, RZ, PT ;  /* 0x000000ff0c00720c */ /* 0x000fc60003f05270 */
[----:B------:R2:W-:Y:S04]  /*0d90*/  STS [R16], RZ ;  /* 0x000000ff10007388 */ /* 0x0005e80000000800 */
[----:B------:R2:W-:Y:S04]  /*0da0*/  STS [R16+0x4], RZ ;  /* 0x000004ff10007388 */ /* 0x0005e80000000800 */
[----:B------:R2:W-:Y:S04]  /*0db0*/  STS [R16+0x8], RZ ;  /* 0x000008ff10007388 */ /* 0x0005e80000000800 */
[----:B------:R2:W-:Y:S01]  /*0dc0*/  STS [R16+0xc], RZ ;  /* 0x00000cff10007388 */ /* 0x0005e20000000800 */
[----:B------:R-:W-:Y:S05]  /*0dd0*/  @P0 BRA `(.L_x_125) ;  /* 0xfffffffc00d80947 */ /* 0x000fea000383ffff */
.L_x_120:
[----:B------:R-:W-:-:S13]  /*0de0*/  ISETP.NE.AND P0, PT, R8, RZ, PT ;  /* 0x000000ff0800720c */ /* 0x000fda0003f05270 */
[----:B------:R-:W-:Y:S05]  /*0df0*/  @!P0 BRA `(.L_x_119) ;  /* 0x0000000000288947 */ /* 0x000fea0003800000 */
[----:B------:R-:W3:Y:S01]  /*0e00*/  S2UR UR6, SR_CgaCtaId ;  /* 0x00000000000679c3 */ /* 0x000ee20000008800 */
[----:B------:R-:W-:Y:S01]  /*0e10*/  UMOV UR5, 0x400 ;  /* 0x0000040000057882 */ /* 0x000fe20000000000 */
[----:B------:R-:W-:Y:S01]  /*0e20*/  IMAD.IADD R9, R9, 0x1, R10 ;  /* 0x0000000109097824 */ /* 0x000fe200078e020a */
[----:B---3--:R-:W-:-:S06]  /*0e30*/  ULEA UR5, UR6, UR5, 0x18 ;  /* 0x0000000506057291 */ /* 0x008fcc000f8ec03f */
[----:B------:R-:W-:-:S07]  /*0e40*/  LEA R9, R9, UR5, 0x2 ;  /* 0x0000000509097c11 */ /* 0x000fce000f8e10ff */
.L_x_126:
[----:B------:R-:W-:Y:S01]  /*0e50*/  VIADD R8, R8, 0xffffffff ;  /* 0xffffffff08087836 */ /* 0x000fe20000000000 */
[----:B------:R3:W-:Y:S04]  /*0e60*/  STS [R9], RZ ;  /* 0x000000ff09007388 */ /* 0x0007e80000000800 */
[----:B------:R-:W-:Y:S01]  /*0e70*/  ISETP.NE.AND P0, PT, R8, RZ, PT ;  /* 0x000000ff0800720c */ /* 0x000fe20003f05270 */
[----:B---3--:R-:W-:-:S12]  /*0e80*/  VIADD R9, R9, 0x4 ;  /* 0x0000000409097836 */ /* 0x008fd80000000000 */
[----:B------:R-:W-:Y:S05]  /*0e90*/  @P0 BRA `(.L_x_126) ;  /* 0xfffffffc00ec0947 */ /* 0x000fea000383ffff */
.L_x_119:
[----:B012---:R-:W0:Y:S01]  /*0ea0*/  LDC.64 R16, c[0x0][0x238] ;  /* 0x00008e00ff107b82 */ /* 0x007e220000000a00 */
[----:B------:R-:W-:Y:S01]  /*0eb0*/  ULDC.64 UR22, c[0x0][0x278] ;  /* 0x00009e0000167ab9 */ /* 0x000fe20000000a00 */
[----:B------:R-:W-:Y:S01]  /*0ec0*/  VIADD R9, R3, 0xffffff00 ;  /* 0xffffff0003097836 */ /* 0x000fe20000000000 */
[----:B------:R-:W-:-:S04]  /*0ed0*/  LEA R8, P0, R2, UR22, 0x2 ;  /* 0x0000001602087c11 */ /* 0x000fc8000f8010ff */
[----:B------:R-:W-:Y:S02]  /*0ee0*/  LEA.HI.X R10, R2, UR23, R5, 0x2, P0 ;  /* 0x00000017020a7c11 */ /* 0x000fe400080f1405 */
[----:B0-----:R-:W-:-:S04]  /*0ef0*/  ISETP.GE.U32.AND P1, PT, R13, R16, PT ;  /* 0x000000100d00720c */ /* 0x001fc80003f26070 */
[----:B------:R-:W-:-:S13]  /*0f00*/  ISETP.GE.U32.AND.EX P1, PT, R4, R17, PT, P1 ;  /* 0x000000110400720c */ /* 0x000fda0003f26110 */
[----:B------:R-:W-:Y:S05]  /*0f10*/  @P1 BRA `(.L_x_127) ;  /* 0x0000000800581947 */ /* 0x000fea0003800000 */
[----:B------:R-:W-:Y:S01]  /*0f20*/  ULDC.U8 UR5, c[0x0][0x280] ;  /* 0x0000a00000057ab9 */ /* 0x000fe20000000000 */
[----:B------:R-:W-:Y:S01]  /*0f30*/  VIADD R12, R13, 0x1 ;  /* 0x000000010d0c7836 */ /* 0x000fe20000000000 */
[----:B------:R-:W-:-:S03]  /*0f40*/  UPRMT UR5, UR5, 0x8880, URZ ;  /* 0x0000888005057896 */ /* 0x000fc6000800003f */
[----:B------:R-:W-:-:S03]  /*0f50*/  IMAD R11, R12, R11, R6 ;  /* 0x0000000b0c0b7224 */ /* 0x000fc600078e0206 */
[----:B------:R-:W-:-:S13]  /*0f60*/  ISETP.NE.AND P0, PT, RZ, UR5, PT ;  /* 0x00000005ff007c0c */ /* 0x000fda000bf05270 */
[----:B------:R-:W-:Y:S05]  /*0f70*/  @!P0 BRA `(.L_x_128) ;  /* 0x0000000400088947 */ /* 0x000fea0003800000 */
[----:B------:R-:W-:Y:S01]  /*0f80*/  MOV R20, R13 ;  /* 0x0000000d00147202 */ /* 0x000fe20000000f00 */
[----:B------:R-:W-:-:S07]  /*0f90*/  IMAD.MOV.U32 R16, RZ, RZ, R4 ;  /* 0x000000ffff107224 */ /* 0x000fce00078e0004 */
.L_x_136:
[----:B------:R-:W-:-:S04]  /*0fa0*/  LEA R22, P0, R20, UR12, 0x3 ;  /* 0x0000000c14167c11 */ /* 0x000fc8000f8018ff */
[----:B0-----:R-:W-:-:S05]  /*0fb0*/  LEA.HI.X R23, R20, UR13, R16, 0x3, P0 ;  /* 0x0000000d14177c11 */ /* 0x001fca00080f1c10 */
[----:B------:R-:W2:Y:S02]  /*0fc0*/  LDG.E.CONSTANT R22, desc[UR8][R22.64] ;  /* 0x0000000816167981 */ /* 0x000ea4000c1e9900 */
[----:B-12---:R-:W-:-:S04]  /*0fd0*/  SHF.R.S64 R18, RZ, 0x1e, R22 ;  /* 0x0000001eff127819 */ /* 0x006fc80000001016 */
[----:B------:R-:W-:-:S04]  /*0fe0*/  IADD3 R18, P0, R18, UR18, RZ ;  /* 0x0000001212127c10 */ /* 0x000fc8000ff1e0ff */
[----:B------:R-:W-:-:S05]  /*0ff0*/  LEA.HI.X.SX32 R19, R22, UR19, 0x2, P0 ;  /* 0x0000001316137c11 */ /* 0x000fca00080f16ff */
[----:B------:R-:W2:Y:S01]  /*1000*/  LDG.E.CONSTANT R18, desc[UR8][R18.64] ;  /* 0x0000000812127981 */ /* 0x000ea2000c1e9900 */
[----:B------:R-:W-:Y:S01]  /*1010*/  BSSY B0, `(.L_x_129) ;  /* 0x0000032000007945 */ /* 0x000fe20003800000 */
[----:B--2---:R-:W-:-:S13]  /*1020*/  ISETP.NE.AND P0, PT, R18, -0x1, PT ;  /* 0xffffffff1200780c */ /* 0x004fda0003f05270 */
[----:B------:R-:W-:Y:S05]  /*1030*/  @!P0 BRA `(.L_x_130) ;  /* 0x0000000000bc8947 */ /* 0x000fea0003800000 */
[----:B------:R-:W-:Y:S01]  /*1040*/  ISETP.NE.U32.AND P0, PT, R8, RZ, PT ;  /* 0x000000ff0800720c */ /* 0x000fe20003f05070 */
[----:B------:R-:W-:Y:S01]  /*1050*/  BSSY B1, `(.L_x_131) ;  /* 0x0000025000017945 */ /* 0x000fe20003800000 */
[----:B------:R-:W-:Y:S02]  /*1060*/  IMAD.MOV.U32 R22, RZ, RZ, 0x1 ;  /* 0x00000001ff167424 */ /* 0x000fe400078e00ff */
        /* <DEDUP_REMOVED lines=8> */
[----:B------:R-:W-:Y:S05]  /*10f0*/  CALL.REL.NOINC `($__internal_2_$__cuda_sm20_div_u64) ;  /* 0x0000003c00307944 */ /* 0x000fea0003c00000 */
[----:B------:R-:W-:Y:S05]  /*1100*/  BRA `(.L_x_135) ;  /* 0x00000000004c7947 */ /* 0x000fea0003800000 */
.L_x_134:
[----:B------:R-:W0:Y:S01]  /*1110*/  I2F.U32.RP R19, UR21 ;  /* 0x0000001500137d06 */ /* 0x000e220008209000 */
[----:B------:R-:W-:Y:S01]  /*1120*/  ISETP.NE.U32.AND P4, PT, RZ, UR21, PT ;  /* 0x00000015ff007c0c */ /* 0x000fe2000bf85070 */
[----:B------:R-:W-:-:S06]  /*1130*/  IMAD.MOV.U32 R27, RZ, RZ, RZ ;  /* 0x000000ffff1b7224 */ /* 0x000fcc00078e00ff */
[----:B0-----:R-:W0:Y:S02]  /*1140*/  MUFU.RCP R19, R19 ;  /* 0x0000001300137308 */ /* 0x001e240000001000 */
[----:B0-----:R-:W-:-:S06]  /*1150*/  VIADD R22, R19, 0xffffffe ;  /* 0x0ffffffe13167836 */ /* 0x001fcc0000000000 */
[----:B------:R0:W1:Y:S02]  /*1160*/  F2I.FTZ.U32.TRUNC.NTZ R23, R22 ;  /* 0x0000001600177305 */ /* 0x000064000021f000 */
[----:B0-----:R-:W-:Y:S02]  /*1170*/  IMAD.MOV.U32 R22, RZ, RZ, RZ ;  /* 0x000000ffff167224 */ /* 0x001fe400078e00ff */
[----:B-1----:R-:W-:-:S04]  /*1180*/  IMAD.MOV R17, RZ, RZ, -R23 ;  /* 0x000000ffff117224 */ /* 0x002fc800078e0a17 */
[----:B------:R-:W-:-:S04]  /*1190*/  IMAD R17, R17, UR21, RZ ;  /* 0x0000001511117c24 */ /* 0x000fc8000f8e02ff */
[----:B------:R-:W-:-:S06]  /*11a0*/  IMAD.HI.U32 R17, R23, R17, R22 ;  /* 0x0000001117117227 */ /* 0x000fcc00078e0016 */
[----:B------:R-:W-:-:S04]  /*11b0*/  IMAD.HI.U32 R26, R17, R20, RZ ;  /* 0x00000014111a7227 */ /* 0x000fc800078e00ff */
        /* <DEDUP_REMOVED lines=8> */
.L_x_135:
[----:B------:R-:W-:Y:S05]  /*1240*/  BSYNC B2 ;  /* 0x0000000000027941 */ /* 0x000fea0003800000 */
.L_x_133:
[----:B------:R-:W-:-:S05]  /*1250*/  IADD3 R12, P0, R2, R26, RZ ;  /* 0x0000001a020c7210 */ /* 0x000fca0007f1e0ff */
[----:B------:R-:W-:Y:S01]  /*1260*/  IMAD.X R27, R5, 0x1, R27, P0 ;  /* 0x00000001051b7824 */ /* 0x000fe200000e061b */
[----:B------:R-:W-:-:S04]  /*1270*/  LEA R22, P0, R12, UR16, 0x2 ;  /* 0x000000100c167c11 */ /* 0x000fc8000f8010ff */
[----:B------:R-:W-:-:S05]  /*1280*/  LEA.HI.X R23, R12, UR17, R27, 0x2, P0 ;  /* 0x000000110c177c11 */ /* 0x000fca00080f141b */
[----:B------:R0:W5:Y:S04]  /*1290*/  LDG.E R22, desc[UR8][R22.64] ;  /* 0x0000000816167981 */ /* 0x000168000c1e1900 */
.L_x_132:
[----:B------:R-:W-:Y:S05]  /*12a0*/  BSYNC B1 ;  /* 0x0000000000017941 */ /* 0x000fea0003800000 */
.L_x_131:
[----:B------:R-:W1:Y:S01]  /*12b0*/  S2UR UR6, SR_CgaCtaId ;  /* 0x00000000000679c3 */ /* 0x000e620000008800 */
[----:B------:R-:W-:Y:S01]  /*12c0*/  UMOV UR5, 0x400 ;  /* 0x0000040000057882 */ /* 0x000fe20000000000 */
[----:B------:R-:W-:Y:S01]  /*12d0*/  IMAD.IADD R18, R18, 0x1, R11 ;  /* 0x0000000112127824 */ /* 0x000fe200078e020b */
[----:B-1----:R-:W-:-:S06]  /*12e0*/  ULEA UR5, UR6, UR5, 0x18 ;  /* 0x0000000506057291 */ /* 0x002fcc000f8ec03f */
[----:B------:R-:W-:-:S05]  /*12f0*/  LEA R18, R18, UR5, 0x2 ;  /* 0x0000000512127c11 */ /* 0x000fca000f8e10ff */
[----:B------:R-:W1:Y:S02]  /*1300*/  LDS R17, [R18] ;  /* 0x0000000012117984 */ /* 0x000e640000000800 */
[----:B-1---5:R-:W-:-:S05]  /*1310*/  IMAD.IADD R17, R17, 0x1, R22 ;  /* 0x0000000111117824 */ /* 0x022fca00078e0216 */
[----:B------:R1:W-:Y:S02]  /*1320*/  STS [R18], R17 ;  /* 0x0000001112007388 */ /* 0x0003e40000000800 */
.L_x_130:
[----:B------:R-:W-:Y:S05]  /*1330*/  BSYNC B0 ;  /* 0x0000000000007941 */ /* 0x000fea0003800000 */
.L_x_129:
[----:B------:R-:W-:-:S05]  /*1340*/  IADD3 R20, P0, R9, R20, RZ ;  /* 0x0000001409147210 */ /* 0x000fca0007f1e0ff */
[----:B------:R-:W-:Y:S01]  /*1350*/  IMAD.X R16, RZ, RZ, R16, P0 ;  /* 0x000000ffff107224 */ /* 0x000fe200000e0610 */
[----:B------:R-:W-:-:S04]  /*1360*/  ISETP.GE.U32.AND P0, PT, R20, UR14, PT ;  /* 0x0000000e14007c0c */ /* 0x000fc8000bf06070 */
[----:B------:R-:W-:-:S13]  /*1370*/  ISETP.GE.U32.AND.EX P0, PT, R16, UR15, PT, P0 ;  /* 0x0000000f10007c0c */ /* 0x000fda000bf06100 */
[----:B------:R-:W-:Y:S05]  /*1380*/  @!P0 BRA `(.L_x_136) ;  /* 0xfffffffc00048947 */ /* 0x000fea000383ffff */
[----:B------:R-:W-:Y:S05]  /*1390*/  BRA `(.L_x_127) ;  /* 0x0000000400387947 */ /* 0x000fea0003800000 */
.L_x_128:
[----:B------:R-:W-:-:S04]  /*13a0*/  ISETP.NE.U32.AND P0, PT, R8, RZ, PT ;  /* 0x000000ff0800720c */ /* 0x000fc80003f05070 */
[----:B------:R-:W-:-:S13]  /*13b0*/  ISETP.NE.AND.EX P0, PT, R10, RZ, PT, P0 ;  /* 0x000000ff0a00720c */ /* 0x000fda0003f05300 */
[----:B------:R-:W-:Y:S05]  /*13c0*/  @!P0 BRA `(.L_x_137) ;  /* 0x0000000000e08947 */ /* 0x000fea0003800000 */
[----:B------:R-:W-:Y:S01]  /*13d0*/  MOV R20, R13 ;  /* 0x0000000d00147202 */ /* 0x000fe20000000f00 */
[----:B------:R-:W-:-:S07]  /*13e0*/  IMAD.MOV.U32 R16, RZ, RZ, R4 ;  /* 0x000000ffff107224 */ /* 0x000fce00078e0004 */
.L_x_141:
[----:B------:R-:W-:Y:S02]  /*13f0*/  ULDC.64 UR22, c[0x0][0x210] ;  /* 0x0000840000167ab9 */ /* 0x000fe40000000a00 */
[----:B0-----:R-:W-:-:S04]  /*1400*/  LEA R18, P0, R20, UR22, 0x3 ;  /* 0x0000001614127c11 */ /* 0x001fc8000f8018ff */
[----:B------:R-:W-:-:S05]  /*1410*/  LEA.HI.X R19, R20, UR23, R16, 0x3, P0 ;  /* 0x0000001714137c11 */ /* 0x000fca00080f1c10 */
[----:B------:R0:W5:Y:S01]  /*1420*/  LDG.E.CONSTANT R18, desc[UR8][R18.64] ;  /* 0x0000000812127981 */ /* 0x000162000c1e9900 */
[----:B------:R-:W-:Y:S01]  /*1430*/  LOP3.LUT R12, R16, UR10, RZ, 0xfc, !PT ;  /* 0x0000000a100c7c12 */ /* 0x000fe2000f8efcff */
[----:B------:R-:W-:Y:S03]  /*1440*/  BSSY B0, `(.L_x_138) ;  /* 0x000001b000007945 */ /* 0x000fe60003800000 */
[----:B------:R-:W-:-:S13]  /*1450*/  ISETP.NE.U32.AND P0, PT, R12, RZ, PT ;  /* 0x000000ff0c00720c */ /* 0x000fda0003f05070 */
[----:B0-----:R-:W-:Y:S05]  /*1460*/  @!P0 BRA `(.L_x_139) ;  /* 0x0000000000108947 */ /* 0x001fea0003800000 */
[----:B------:R-:W-:Y:S01]  /*1470*/  IMAD.U32 R17, RZ, RZ, UR10 ;  /* 0x0000000aff117e24 */ /* 0x000fe2000f8e00ff */
[----:B------:R-:W-:-:S07]  /*1480*/  MOV R12, 0x14a0 ;  /* 0x000014a0000c7802 */ /* 0x000fce0000000f00 */
[----:B-----5:R-:W-:Y:S05]  /*1490*/  CALL.REL.NOINC `($__internal_2_$__cuda_sm20_div_u64) ;  /* 0x0000003800487944 */ /* 0x020fea0003c00000 */
[----:B------:R-:W-:Y:S05]  /*14a0*/  BRA `(.L_x_140) ;  /* 0x0000000000507947 */ /* 0x000fea0003800000 */
.L_x_139:
[----:B------:R-:W-:Y:S01]  /*14b0*/  ULDC UR5, c[0x0][0x258] ;  /* 0x0000960000057ab9 */ /* 0x000fe20000000800 */
[----:B------:R-:W-:Y:S01]  /*14c0*/  IMAD.MOV.U32 R27, RZ, RZ, RZ ;  /* 0x000000ffff1b7224 */ /* 0x000fe200078e00ff */
[----:B------:R-:W0:Y:S01]  /*14d0*/  I2F.U32.RP R19, UR5 ;  /* 0x0000000500137d06 */ /* 0x000e220008209000 */
[----:B------:R-:W-:-:S07]  /*14e0*/  ISETP.NE.U32.AND P4, PT, RZ, UR5, PT ;  /* 0x00000005ff007c0c */ /* 0x000fce000bf85070 */
        /* <DEDUP_REMOVED lines=13> */
[----:B------:R-:W-:-:S13]  /*15c0*/  ISETP.GE.U32.AND P2, PT, R12, UR5, PT ;  /* 0x000000050c007c0c */ /* 0x000fda000bf46070 */
[----:B------:R-:W-:Y:S01]  /*15d0*/  @P2 VIADD R26, R26, 0x1 ;  /* 0x000000011a1a2836 */ /* 0x000fe20000000000 */
[----:B------:R-:W-:-:S07]  /*15e0*/  @!P4 LOP3.LUT R26, RZ, UR5, RZ, 0x33, !PT ;  /* 0x00000005ff1acc12 */ /* 0x000fce000f8e33ff */
.L_x_140:
[----:B------:R-:W-:Y:S05]  /*15f0*/  BSYNC B0 ;  /* 0x0000000000007941 */ /* 0x000fea0003800000 */
.L_x_138:
[----:B------:R-:W-:Y:S01]  /*1600*/  IADD3 R12, P0, R2, R26, RZ ;  /* 0x0000001a020c7210 */ /* 0x000fe20007f1e0ff */
[----:B------:R-:W-:-:S04]  /*1610*/  ULDC.64 UR22, c[0x0][0x278] ;  /* 0x00009e0000167ab9 */ /* 0x000fc80000000a00 */
[----:B------:R-:W-:Y:S01]  /*1620*/  IMAD.X R27, R5, 0x1, R27, P0 ;  /* 0x00000001051b7824 */ /* 0x000fe200000e061b */
[----:B------:R-:W-:-:S04]  /*1630*/  LEA R22, P0, R12, UR22, 0x2 ;  /* 0x000000160c167c11 */ /* 0x000fc8000f8010ff */
[----:B------:R-:W-:Y:S01]  /*1640*/  LEA.HI.X R23, R12, UR23, R27, 0x2, P0 ;  /* 0x000000170c177c11 */ /* 0x000fe200080f141b */
[----:B------:R-:W0:Y:S01]  /*1650*/  S2UR UR6, SR_CgaCtaId ;  /* 0x00000000000679c3 */ /* 0x000e220000008800 */
[----:B------:R-:W-:Y:S01]  /*1660*/  UMOV UR5, 0x400 ;  /* 0x0000040000057882 */ /* 0x000fe20000000000 */
[----:B-----5:R-:W-:Y:S01]  /*1670*/  IMAD.IADD R18, R18, 0x1, R11 ;  /* 0x0000000112127824 */ /* 0x020fe200078e020b */
[----:B------:R-:W-:Y:S02]  /*1680*/  ULDC.64 UR22, c[0x0][0x238] ;  /* 0x00008e0000167ab9 */ /* 0x000fe40000000a00 */
[----:B------:R-:W2:Y:S01]  /*1690*/  LDG.E R23, desc[UR8][R22.64] ;  /* 0x0000000816177981 */ /* 0x000ea2000c1e1900 */
[----:B------:R-:W-:-:S05]  /*16a0*/  IADD3 R20, P0, R9, R20, RZ ;  /* 0x0000001409147210 */ /* 0x000fca0007f1e0ff */
[----:B------:R-:W-:Y:S01]  /*16b0*/  IMAD.X R16, RZ, RZ, R16, P0 ;  /* 0x000000ffff107224 */ /* 0x000fe200000e0610 */
[----:B------:R-:W-:-:S04]  /*16c0*/  ISETP.GE.U32.AND P0, PT, R20, UR22, PT ;  /* 0x0000001614007c0c */ /* 0x000fc8000bf06070 */
[----:B------:R-:W-:Y:S01]  /*16d0*/  ISETP.GE.U32.AND.EX P0, PT, R16, UR23, PT, P0 ;  /* 0x0000001710007c0c */ /* 0x000fe2000bf06100 */
[----:B0-----:R-:W-:-:S06]  /*16e0*/  ULEA UR5, UR6, UR5, 0x18 ;  /* 0x0000000506057291 */ /* 0x001fcc000f8ec03f */
[----:B------:R-:W-:-:S05]  /*16f0*/  LEA R18, R18, UR5, 0x2 ;  /* 0x0000000512127c11 */ /* 0x000fca000f8e10ff */
[----:B------:R-:W2:Y:S02]  /*1700*/  LDS R12, [R18] ;  /* 0x00000000120c7984 */ /* 0x000ea40000000800 */
[----:B--2---:R-:W-:-:S05]  /*1710*/  IMAD.IADD R17, R12, 0x1, R23 ;  /* 0x000000010c117824 */ /* 0x004fca00078e0217 */
[----:B------:R0:W-:Y:S01]  /*1720*/  STS [R18], R17 ;  /* 0x0000001112007388 */ /* 0x0001e20000000800 */
[----:B------:R-:W-:Y:S05]  /*1730*/  @!P0 BRA `(.L_x_141) ;  /* 0xfffffffc002c8947 */ /* 0x000fea000383ffff */
[----:B------:R-:W-:Y:S05]  /*1740*/  BRA `(.L_x_127) ;  /* 0x00000000004c7947 */ /* 0x000fea0003800000 */
.L_x_137:
[----:B------:R-:W0:Y:S01]  /*1750*/  S2R R19, SR_CgaCtaId ;  /* 0x0000000000137919 */ /* 0x000e220000008800 */
[----:B------:R-:W-:Y:S01]  /*1760*/  MOV R12, 0x400 ;  /* 0x00000400000c7802 */ /* 0x000fe20000000f00 */
[----:B------:R-:W-:Y:S01]  /*1770*/  IMAD.MOV.U32 R22, RZ, RZ, R13 ;  /* 0x000000ffff167224 */ /* 0x000fe200078e000d */
[----:B------:R-:W-:Y:S02]  /*1780*/  MOV R23, R4 ;  /* 0x0000000400177202 */ /* 0x000fe40000000f00 */
[----:B0-----:R-:W-:-:S07]  /*1790*/  LEA R25, R19, R12, 0x18 ;  /* 0x0000000c13197211 */ /* 0x001fce00078ec0ff */
.L_x_142:
[----:B------:R-:W-:Y:S02]  /*17a0*/  ULDC.64 UR22, c[0x0][0x210] ;  /* 0x0000840000167ab9 */ /* 0x000fe40000000a00 */
[----:B------:R-:W-:-:S04]  /*17b0*/  LEA R18, P0, R22, UR22, 0x3 ;  /* 0x0000001616127c11 */ /* 0x000fc8000f8018ff */
[----:B------:R-:W-:-:S05]  /*17c0*/  LEA.HI.X R19, R22, UR23, R23, 0x3, P0 ;  /* 0x0000001716137c11 */ /* 0x000fca00080f1c17 */
[----:B--2---:R-:W2:Y:S01]  /*17d0*/  LDG.E.CONSTANT R18, desc[UR8][R18.64] ;  /* 0x0000000812127981 */ /* 0x004ea2000c1e9900 */
[----:B------:R-:W-:-:S05]  /*17e0*/  IADD3 R22, P0, R9, R22, RZ ;  /* 0x0000001609167210 */ /* 0x000fca0007f1e0ff */
[----:B------:R-:W-:Y:S01]  /*17f0*/  IMAD.X R23, RZ, RZ, R23, P0 ;  /* 0x000000ffff177224 */ /* 0x000fe200000e0617 */
[----:B------:R-:W-:-:S04]  /*1800*/  ISETP.GE.U32.AND P0, PT, R22, R16, PT ;  /* 0x000000101600720c */ /* 0x000fc80003f06070 */
[----:B------:R-:W-:Y:S01]  /*1810*/  ISETP.GE.U32.AND.EX P0, PT, R23, R17, PT, P0 ;  /* 0x000000111700720c */ /* 0x000fe20003f06100 */
[----:B--2---:R-:W-:-:S04]  /*1820*/  IMAD.IADD R12, R18, 0x1, R11 ;  /* 0x00000001120c7824 */ /* 0x004fc800078e020b */
[----:B------:R-:W-:-:S05]  /*1830*/  IMAD R12, R12, 0x4, R25 ;  /* 0x000000040c0c7824 */ /* 0x000fca00078e0219 */
[----:B------:R-:W0:Y:S02]  /*1840*/  LDS R20, [R12] ;  /* 0x000000000c147984 */ /* 0x000e240000000800 */
[----:B0-----:R-:W-:-:S05]  /*1850*/  VIADD R21, R20, 0x1 ;  /* 0x0000000114157836 */ /* 0x001fca0000000000 */
[----:B------:R2:W-:Y:S01]  /*1860*/  STS [R12], R21 ;  /* 0x000000150c007388 */ /* 0x0005e20000000800 */
[----:B------:R-:W-:Y:S05]  /*1870*/  @!P0 BRA `(.L_x_142) ;  /* 0xfffffffc00c88947 */ /* 0x000fea000383ffff */
.L_x_127:
[----:B------:R-:W-:Y:S05]  /*1880*/  WARPSYNC.ALL ;  /* 0x0000000000007948 */ /* 0x000fea0003800000 */
[----:B------:R-:W-:Y:S01]  /*1890*/  ULDC UR16, c[0x0][0x230] ;  /* 0x00008c0000107ab9 */ /* 0x000fe20000000800 */
[----:B------:R-:W-:Y:S01]  /*18a0*/  BSSY B0, `(.L_x_143) ;  /* 0x00000d2000007945 */ /* 0x000fe20003800000 */
[----:B------:R-:W-:Y:S01]  /*18b0*/  BAR.SYNC.DEFER_BLOCKING 0x0 ;  /* 0x0000000000007b1d */ /* 0x000fe20000010000 */
[----:B------:R-:W-:-:S04]  /*18c0*/  ISETP.GE.U32.AND P2, PT, R13, UR16, PT ;  /* 0x000000100d007c0c */ /* 0x000fc8000bf46070 */
[----:B------:R-:W-:-:S13]  /*18d0*/  ISETP.GE.U32.AND.EX P2, PT, R4, R7, PT, P2 ;  /* 0x000000070400720c */ /* 0x000fda0003f46120 */
[----:B------:R-:W-:Y:S05]  /*18e0*/  @P2 BRA `(.L_x_144) ;  /* 0x0000000c00342947 */ /* 0x000fea0003800000 */
[----:B------:R-:W3:Y:S01]  /*18f0*/  S2UR UR6, SR_CgaCtaId ;  /* 0x00000000000679c3 */ /* 0x000ee20000008800 */
[----:B------:R-:W-:Y:S01]  /*1900*/  UMOV UR5, 0x400 ;  /* 0x0000040000057882 */ /* 0x000fe20000000000 */
[----:B------:R-:W-:Y:S01]  /*1910*/  IMAD.IADD R7, R13, 0x1, R6 ;  /* 0x000000010d077824 */ /* 0x000fe200078e0206 */
[----:B------:R-:W-:Y:S01]  /*1920*/  ISETP.NE.AND P0, PT, R9, RZ, PT ;  /* 0x000000ff0900720c */ /* 0x000fe20003f05270 */
[----:B---3--:R-:W-:-:S06]  /*1930*/  ULEA UR6, UR6, UR5, 0x18 ;  /* 0x0000000506067291 */ /* 0x008fcc000f8ec03f */
[----:B------:R-:W-:-:S05]  /*1940*/  LEA R7, R7, UR6, 0x2 ;  /* 0x0000000607077c11 */ /* 0x000fca000f8e10ff */
[----:B------:R3:W-:Y:S01]  /*1950*/  STS [R7], RZ ;  /* 0x000000ff07007388 */ /* 0x0007e20000000800 */
[----:B------:R-:W-:Y:S05]  /*1960*/  @!P0 BRA `(.L_x_144) ;  /* 0x0000000c00148947 */ /* 0x000fea0003800000 */
[----:B------:R-:W-:Y:S01]  /*1970*/  VIADD R11, R3, 0xfffffeff ;  /* 0xfffffeff030b7836 */ /* 0x000fe20000000000 */
[----:B------:R-:W-:Y:S01]  /*1980*/  UMOV UR12, 0x1 ;  /* 0x00000001000c7882 */ /* 0x000fe20000000000 */
[----:B--2---:R-:W-:-:S03]  /*1990*/  LOP3.LUT R12, R9, 0x3, RZ, 0xc0, !PT ;  /* 0x00000003090c7812 */ /* 0x004fc600078ec0ff */
[----:B------:R-:W-:-:S13]  /*19a0*/  ISETP.GE.U32.AND P0, PT, R11, 0x3, PT ;  /* 0x000000030b00780c */ /* 0x000fda0003f06070 */
[----:B------:R-:W-:Y:S05]  /*19b0*/  @!P0 BRA `(.L_x_145) ;  /* 0x0000000800b48947 */ /* 0x000fea0003800000 */
[----:B------:R-:W-:Y:S01]  /*19c0*/  IMAD.IADD R11, R9, 0x1, -R12 ;  /* 0x00000001090b7824 */ /* 0x000fe200078e0a0c */
[----:B------:R-:W-:-:S04]  /*19d0*/  UMOV UR12, 0x1 ;  /* 0x00000001000c7882 */ /* 0x000fc80000000000 */
[----:B------:R-:W-:-:S13]  /*19e0*/  ISETP.GT.AND P0, PT, R11, RZ, PT ;  /* 0x000000ff0b00720c */ /* 0x000fda0003f04270 */
[----:B------:R-:W-:Y:S05]  /*19f0*/  @!P0 BRA `(.L_x_146) ;  /* 0x00000008003c8947 */ /* 0x000fea0003800000 */
[----:B------:R-:W-:Y:S02]  /*1a00*/  ISETP.GT.AND P4, PT, R11, 0xc, PT ;  /* 0x0000000c0b00780c */ /* 0x000fe40003f84270 */
[----:B------:R-:W-:-:S11]  /*1a10*/  PLOP3.LUT P0, PT, PT, PT, PT, 0x80, 0x0 ;  /* 0x000000000000781c */ /* 0x000fd60003f0f070 */
[----:B------:R-:W-:Y:S05]  /*1a20*/  @!P4 BRA `(.L_x_147) ;  /* 0x000000040068c947 */ /* 0x000fea0003800000 */
[----:B------:R-:W-:-:S13]  /*1a30*/  PLOP3.LUT P0, PT, PT, PT, PT, 0x8, 0x0 ;  /* 0x000000000000781c */ /* 0x000fda0003f0e170 */
.L_x_148:
[----:B------:R-:W-:Y:S01]  /*1a40*/  UIADD3 UR5, UR12, -0x1, URZ ;  /* 0xffffffff0c057890 */ /* 0x000fe2000fffe03f */
[----:B--2---:R-:W-:Y:S02]  /*1a50*/  IMAD.U32 R16, RZ, RZ, UR16 ;  /* 0x00000010ff107e24 */ /* 0x004fe4000f8e00ff */
[----:B------:R-:W-:Y:S01]  /*1a60*/  VIADD R11, R11, 0xfffffff0 ;  /* 0xfffffff00b0b7836 */ /* 0x000fe20000000000 */
[----:B------:R-:W-:-:S04]  /*1a70*/  UIMAD UR5, UR5, UR16, URZ ;  /* 0x00000010050572a4 */ /* 0x000fc8000f8e023f */
[----:B------:R-:W-:Y:S02]  /*1a80*/  ISETP.GT.AND P4, PT, R11, 0xc, PT ;  /* 0x0000000c0b00780c */ /* 0x000fe40003f84270 */
[----:B01----:R-:W-:Y:S01]  /*1a90*/  MOV R18, UR5 ;  /* 0x0000000500127c02 */ /* 0x003fe20008000f00 */
[----:B------:R-:W-:-:S04]  /*1aa0*/  UIADD3 UR5, UR12, 0x3, URZ ;  /* 0x000000030c057890 */ /* 0x000fc8000fffe03f */
[----:B------:R-:W-:Y:S01]  /*1ab0*/  IMAD R17, R18, 0x4, R7 ;  /* 0x0000000412117824 */ /* 0x000fe200078e0207 */
[----:B------:R-:W-:-:S03]  /*1ac0*/  UIMAD UR5, UR5, UR16, URZ ;  /* 0x00000010050572a4 */ /* 0x000fc6000f8e023f */
[C---:B------:R-:W-:Y:S02]  /*1ad0*/  IMAD R19, R16.reuse, 0x4, R17 ;  /* 0x0000000410137824 */ /* 0x040fe400078e0211 */
[----:B------:R-:W-:Y:S02]  /*1ae0*/  LDS R17, [R17] ;  /* 0x0000000011117984 */ /* 0x000fe40000000800 */
[----:B------:R-:W-:Y:S02]  /*1af0*/  IMAD R21, R16, 0x4, R19 ;  /* 0x0000000410157824 */ /* 0x000fe400078e0213 */
[----:B------:R-:W0:Y:S02]  /*1b00*/  LDS R18, [R19] ;  /* 0x0000000013127984 */ /* 0x000e240000000800 */
[----:B0-----:R-:W-:-:S05]  /*1b10*/  IMAD.IADD R18, R18, 0x1, R17 ;  /* 0x0000000112127824 */ /* 0x001fca00078e0211 */
[----:B------:R-:W-:Y:S04]  /*1b20*/  STS [R19], R18 ;  /* 0x0000001213007388 */ /* 0x000fe80000000800 */
[----:B------:R-:W0:Y:S02]  /*1b30*/  LDS R23, [R21] ;  /* 0x0000000015177984 */ /* 0x000e240000000800 */
[----:B0-----:R-:W-:Y:S02]  /*1b40*/  IMAD.IADD R20, R18, 0x1, R23 ;  /* 0x0000000112147824 */ /* 0x001fe400078e0217 */
[C---:B------:R-:W-:Y:S02]  /*1b50*/  IMAD R23, R16.reuse, 0x4, R21 ;  /* 0x0000000410177824 */ /* 0x040fe400078e0215 */
[----:B------:R-:W-:Y:S01]  /*1b60*/  IMAD.U32 R18, RZ, RZ, UR5 ;  /* 0x00000005ff127e24 */ /* 0x000fe2000f8e00ff */
[----:B------:R0:W-:Y:S01]  /*1b70*/  STS [R21], R20 ;  /* 0x0000001415007388 */ /* 0x0001e20000000800 */
[----:B------:R-:W-:Y:S01]  /*1b80*/  IMAD R17, R16, 0x4, R23 ;  /* 0x0000000410117824 */ /* 0x000fe200078e0217 */
[----:B------:R-:W-:Y:S01]  /*1b90*/  UIADD3 UR5, UR12, 0x7, URZ ;  /* 0x000000070c057890 */ /* 0x000fe2000fffe03f */
[----:B------:R-:W-:Y:S01]  /*1ba0*/  IMAD R19, R18, 0x4, R7 ;  /* 0x0000000412137824 */ /* 0x000fe200078e0207 */
[----:B------:R-:W1:Y:S02]  /*1bb0*/  LDS R25, [R23] ;  /* 0x0000000017197984 */ /* 0x000e640000000800 */
[----:B------:R-:W-:Y:S01]  /*1bc0*/  UIMAD UR5, UR5, UR16, URZ ;  /* 0x00000010050572a4 */ /* 0x000fe2000f8e023f */
[----:B0-----:R-:W-:Y:S01]  /*1bd0*/  IMAD R21, R16, 0x4, R19 ;  /* 0x0000000410157824 */ /* 0x001fe200078e0213 */
[----:B-1----:R-:W-:-:S05]  /*1be0*/  IADD3 R22, R20, R25, RZ ;  /* 0x0000001914167210 */ /* 0x002fca0007ffe0ff */
[----:B------:R0:W-:Y:S04]  /*1bf0*/  STS [R23], R22 ;  /* 0x0000001617007388 */ /* 0x0001e80000000800 */
[----:B------:R-:W1:Y:S01]  /*1c00*/  LDS R25, [R17] ;  /* 0x0000000011197984 */ /* 0x000e620000000800 */
[----:B0-----:R-:W-:Y:S02]  /*1c10*/  IMAD R23, R16, 0x4, R21 ;  /* 0x0000000410177824 */ /* 0x001fe400078e0215 */
[----:B-1----:R-:W-:-:S05]  /*1c20*/  IMAD.IADD R18, R22, 0x1, R25 ;  /* 0x0000000116127824 */ /* 0x002fca00078e0219 */
[----:B------:R-:W-:Y:S04]  /*1c30*/  STS [R17], R18 ;  /* 0x0000001211007388 */ /* 0x000fe80000000800 */
[----:B------:R-:W-:Y:S04]  /*1c40*/  LDS R19, [R19] ;  /* 0x0000000013137984 */ /* 0x000fe80000000800 */
[----:B------:R-:W0:Y:S02]  /*1c50*/  LDS R20, [R21] ;  /* 0x0000000015147984 */ /* 0x000e240000000800 */
[----:B0-----:R-:W-:-:S05]  /*1c60*/  IMAD.IADD R20, R20, 0x1, R19 ;  /* 0x0000000114147824 */ /* 0x001fca00078e0213 */
[----:B------:R-:W-:Y:S04]  /*1c70*/  STS [R21], R20 ;  /* 0x0000001415007388 */ /* 0x000fe80000000800 */
[----:B------:R-:W0:Y:S02]  /*1c80*/  LDS R25, [R23] ;  /* 0x0000000017197984 */ /* 0x000e240000000800 */
[----:B0-----:R-:W-:Y:S01]  /*1c90*/  IADD3 R22, R20, R25, RZ ;  /* 0x0000001914167210 */ /* 0x001fe20007ffe0ff */
[C---:B------:R-:W-:Y:S02]  /*1ca0*/  IMAD R25, R16.reuse, 0x4, R23 ;  /* 0x0000000410197824 */ /* 0x040fe400078e0217 */
[----:B------:R-:W-:Y:S01]  /*1cb0*/  IMAD.U32 R20, RZ, RZ, UR5 ;  /* 0x00000005ff147e24 */ /* 0x000fe2000f8e00ff */
[----:B------:R-:W-:Y:S01]  /*1cc0*/  UIADD3 UR5, UR12, 0xb, URZ ;  /* 0x0000000b0c057890 */ /* 0x000fe2000fffe03f */
[----:B------:R-:W-:Y:S01]  /*1cd0*/  STS [R23], R22 ;  /* 0x0000001617007388 */ /* 0x000fe20000000800 */
[----:B------:R-:W-:Y:S01]  /*1ce0*/  IMAD R17, R16, 0x4, R25 ;  /* 0x0000000410117824 */ /* 0x000fe200078e0219 */
[----:B------:R-:W-:Y:S01]  /*1cf0*/  UIADD3 UR12, UR12, 0x10, URZ ;  /* 0x000000100c0c7890 */ /* 0x000fe2000fffe03f */
[----:B------:R-:W-:Y:S01]  /*1d00*/  IMAD R21, R20, 0x4, R7 ;  /* 0x0000000414157824 */ /* 0x000fe200078e0207 */
[----:B------:R-:W0:Y:S01]  /*1d10*/  LDS R27, [R25] ;  /* 0x00000000191b7984 */ /* 0x000e220000000800 */
[----:B------:R-:W-:Y:S01]  /*1d20*/  UIMAD UR5, UR5, UR16, URZ ;  /* 0x00000010050572a4 */ /* 0x000fe2000f8e023f */
[----:B0-----:R-:W-:-:S05]  /*1d30*/  IMAD.IADD R18, R22, 0x1, R27 ;  /* 0x0000000116127824 */ /* 0x001fca00078e021b */
[----:B------:R-:W-:Y:S04]  /*1d40*/  STS [R25], R18 ;  /* 0x0000001219007388 */ /* 0x000fe80000000800 */
[----:B------:R-:W0:Y:S02]  /*1d50*/  LDS R19, [R17] ;  /* 0x0000000011137984 */ /* 0x000e240000000800 */
[----:B0-----:R-:W-:Y:S01]  /*1d60*/  IMAD.IADD R20, R18, 0x1, R19 ;  /* 0x0000000112147824 */ /* 0x001fe200078e0213 */
[----:B------:R-:W-:-:S04]  /*1d70*/  LEA R19, R16, R21, 0x2 ;  /* 0x0000001510137211 */ /* 0x000fc800078e10ff */
[----:B------:R-:W-:Y:S01]  /*1d80*/  STS [R17], R20 ;  /* 0x0000001411007388 */ /* 0x000fe20000000800 */
[----:B------:R-:W-:-:S03]  /*1d90*/  IMAD R23, R16, 0x4, R19 ;  /* 0x0000000410177824 */ /* 0x000fc600078e0213 */
[----:B------:R-:W-:Y:S04]  /*1da0*/  LDS R21, [R21] ;  /* 0x0000000015157984 */ /* 0x000fe80000000800 */
[----:B------:R-:W0:Y:S02]  /*1db0*/  LDS R22, [R19] ;  /* 0x0000000013167984 */ /* 0x000e240000000800 */
[----:B0-----:R-:W-:-:S05]  /*1dc0*/  IMAD.IADD R22, R22, 0x1, R21 ;  /* 0x0000000116167824 */ /* 0x001fca00078e0215 */
[----:B------:R-:W-:Y:S04]  /*1dd0*/  STS [R19], R22 ;  /* 0x0000001613007388 */ /* 0x000fe80000000800 */
[----:B------:R-:W0:Y:S02]  /*1de0*/  LDS R25, [R23] ;  /* 0x0000000017197984 */ /* 0x000e240000000800 */
[----:B0-----:R-:W-:Y:S01]  /*1df0*/  IMAD.IADD R18, R22, 0x1, R25 ;  /* 0x0000000116127824 */ /* 0x001fe200078e0219 */
[----:B------:R-:W-:Y:S01]  /*1e00*/  MOV R22, UR5 ;  /* 0x0000000500167c02 */ /* 0x000fe20008000f00 */
[----:B------:R-:W-:-:S03]  /*1e10*/  IMAD R25, R16, 0x4, R23 ;  /* 0x0000000410197824 */ /* 0x000fc600078e0217 */
[----:B------:R-:W-:Y:S01]  /*1e20*/  STS [R23], R18 ;  /* 0x0000001217007388 */ /* 0x000fe20000000800 */
[----:B------:R-:W-:Y:S02]  /*1e30*/  IMAD R17, R16, 0x4, R25 ;  /* 0x0000000410117824 */ /* 0x000fe400078e0219 */
[----:B------:R-:W-:Y:S01]  /*1e40*/  IMAD R19, R22, 0x4, R7 ;  /* 0x0000000416137824 */ /* 0x000fe200078e0207 */
[----:B------:R-:W0:Y:S02]  /*1e50*/  LDS R27, [R25] ;  /* 0x00000000191b7984 */ /* 0x000e240000000800 */
[----:B0-----:R-:W-:-:S05]  /*1e60*/  IMAD.IADD R20, R18, 0x1, R27 ;  /* 0x0000000112147824 */ /* 0x001fca00078e021b */
[----:B------:R-:W-:Y:S04]  /*1e70*/  STS [R25], R20 ;  /* 0x0000001419007388 */ /* 0x000fe80000000800 */
[----:B------:R-:W0:Y:S02]  /*1e80*/  LDS R21, [R17] ;  /* 0x0000000011157984 */ /* 0x000e240000000800 */
[----:B0-----:R-:W-:Y:S02]  /*1e90*/  IMAD.IADD R22, R20, 0x1, R21 ;  /* 0x0000000114167824 */ /* 0x001fe400078e0215 */
[----:B------:R-:W-:-:S03]  /*1ea0*/  IMAD R21, R16, 0x4, R19 ;  /* 0x0000000410157824 */ /* 0x000fc600078e0213 */
        /* <DEDUP_REMOVED lines=8> */
[----:B------:R-:W-:-:S04]  /*1f30*/  LEA R25, R16, R23, 0x2 ;  /* 0x0000001710197211 */ /* 0x000fc800078e10ff */
[----:B------:R-:W-:Y:S01]  /*1f40*/  STS [R23], R20 ;  /* 0x0000001417007388 */ /* 0x000fe20000000800 */
[----:B------:R-:W-:-:S03]  /*1f50*/  IMAD R16, R16, 0x4, R25 ;  /* 0x0000000410107824 */ /* 0x000fc600078e0219 */
[----:B------:R-:W0:Y:S02]  /*1f60*/  LDS R27, [R25] ;  /* 0x00000000191b7984 */ /* 0x000e240000000800 */
[----:B0-----:R-:W-:-:S05]  /*1f70*/  IMAD.IADD R22, R20, 0x1, R27 ;  /* 0x0000000114167824 */ /* 0x001fca00078e021b */
[----:B------:R-:W-:Y:S04]  /*1f80*/  STS [R25], R22 ;  /* 0x0000001619007388 */ /* 0x000fe80000000800 */
[----:B------:R-:W0:Y:S02]  /*1f90*/  LDS R17, [R16] ;  /* 0x0000000010117984 */ /* 0x000e240000000800 */
[----:B0-----:R-:W-:-:S05]  /*1fa0*/  IMAD.IADD R17, R22, 0x1, R17 ;  /* 0x0000000116117824 */ /* 0x001fca00078e0211 */
[----:B------:R2:W-:Y:S01]  /*1fb0*/  STS [R16], R17 ;  /* 0x0000001110007388 */ /* 0x0005e20000000800 */
[----:B------:R-:W-:Y:S05]  /*1fc0*/  @P4 BRA `(.L_x_148) ;  /* 0xfffffff8009c4947 */ /* 0x000fea000383ffff */
.L_x_147:
[----:B------:R-:W-:-:S13]  /*1fd0*/  ISETP.GT.AND P4, PT, R11, 0x4, PT ;  /* 0x000000040b00780c */ /* 0x000fda0003f84270 */
[----:B------:R-:W-:Y:S05]  /*1fe0*/  @!P4 BRA `(.L_x_149) ;  /* 0x0000000000b8c947 */ /* 0x000fea0003800000 */
[----:B------:R-:W-:Y:S01]  /*1ff0*/  UIADD3 UR5, UR12, -0x1, URZ ;  /* 0xffffffff0c057890 */ /* 0x000fe2000fffe03f */
[----:B--2---:R-:W-:Y:S01]  /*2000*/  IMAD.U32 R16, RZ, RZ, UR16 ;  /* 0x00000010ff107e24 */ /* 0x004fe2000f8e00ff */
[----:B------:R-:W-:Y:S01]  /*2010*/  PLOP3.LUT P0, PT, PT, PT, PT, 0x8, 0x0 ;  /* 0x000000000000781c */ /* 0x000fe20003f0e170 */
[----:B------:R-:W-:Y:S01]  /*2020*/  VIADD R11, R11, 0xfffffff8 ;  /* 0xfffffff80b0b7836 */ /* 0x000fe20000000000 */
[----:B------:R-:W-:-:S06]  /*2030*/  UIMAD UR5, UR5, UR16, URZ ;  /* 0x00000010050572a4 */ /* 0x000fcc000f8e023f */
[----:B01----:R-:W-:Y:S01]  /*2040*/  IMAD.U32 R18, RZ, RZ, UR5 ;  /* 0x00000005ff127e24 */ /* 0x003fe2000f8e00ff */
[----:B------:R-:W-:Y:S02]  /*2050*/  UIADD3 UR5, UR12, 0x3, URZ ;  /* 0x000000030c057890 */ /* 0x000fe4000fffe03f */
[----:B------:R-:W-:Y:S02]  /*2060*/  UIADD3 UR12, UR12, 0x8, URZ ;  /* 0x000000080c0c7890 */ /* 0x000fe4000fffe03f */
[----:B------:R-:W-:Y:S01]  /*2070*/  LEA R17, R18, R7, 0x2 ;  /* 0x0000000712117211 */ /* 0x000fe200078e10ff */
[----:B------:R-:W-:-:S04]  /*2080*/  UIMAD UR5, UR5, UR16, URZ ;  /* 0x00000010050572a4 */ /* 0x000fc8000f8e023f */
        /* <DEDUP_REMOVED lines=10> */
[----:B------:R0:W-:Y:S02]  /*2130*/  STS [R21], R20 ;  /* 0x0000001415007388 */ /* 0x0001e40000000800 */
[----:B------:R-:W-:Y:S01]  /*2140*/  LEA R17, R16, R23, 0x2 ;  /* 0x0000001710117211 */ /* 0x000fe200078e10ff */
[----:B------:R-:W-:Y:S01]  /*2150*/  IMAD R19, R18, 0x4, R7 ;  /* 0x0000000412137824 */ /* 0x000fe200078e0207 */
[----:B------:R-:W1:Y:S03]  /*2160*/  LDS R25, [R23] ;  /* 0x0000000017197984 */ /* 0x000e660000000800 */
[----:B0-----:R-:W-:-:S02]  /*2170*/  IMAD R21, R16, 0x4, R19 ;  /* 0x0000000410157824 */ /* 0x001fc400078e0213 */
[----:B-1----:R-:W-:-:S05]  /*2180*/  IMAD.IADD R22, R20, 0x1, R25 ;  /* 0x0000000114167824 */ /* 0x002fca00078e0219 */
        /* <DEDUP_REMOVED lines=11> */
[----:B------:R-:W-:-:S04]  /*2240*/  IMAD R25, R16, 0x4, R23 ;  /* 0x0000000410197824 */ /* 0x000fc800078e0217 */
[----:B------:R-:W-:Y:S01]  /*2250*/  STS [R23], R22 ;  /* 0x0000001617007388 */ /* 0x000fe20000000800 */
[----:B------:R-:W-:-:S03]  /*2260*/  IMAD R16, R16, 0x4, R25 ;  /* 0x0000000410107824 */ /* 0x000fc600078e0219 */
[----:B------:R-:W0:Y:S02]  /*2270*/  LDS R27, [R25] ;  /* 0x00000000191b7984 */ /* 0x000e240000000800 */
[----:B0-----:R-:W-:-:S05]  /*2280*/  IMAD.IADD R18, R22, 0x1, R27 ;  /* 0x0000000116127824 */ /* 0x001fca00078e021b */
[----:B------:R-:W-:Y:S04]  /*2290*/  STS [R25], R18 ;  /* 0x0000001219007388 */ /* 0x000fe80000000800 */
[----:B------:R-:W0:Y:S02]  /*22a0*/  LDS R17, [R16] ;  /* 0x0000000010117984 */ /* 0x000e240000000800 */
[----:B0-----:R-:W-:-:S05]  /*22b0*/  IMAD.IADD R17, R18, 0x1, R17 ;  /* 0x0000000112117824 */ /* 0x001fca00078e0211 */
[----:B------:R4:W-:Y:S02]  /*22c0*/  STS [R16], R17 ;  /* 0x0000001110007388 */ /* 0x0009e40000000800 */
.L_x_149:
[----:B------:R-:W-:-:S13]  /*22d0*/  ISETP.NE.OR P0, PT, R11, RZ, P0 ;  /* 0x000000ff0b00720c */ /* 0x000fda0000705670 */
[----:B------:R-:W-:Y:S05]  /*22e0*/  @!P0 BRA `(.L_x_145) ;  /* 0x0000000000688947 */ /* 0x000fea0003800000 */
.L_x_146:
[----:B------:R-:W-:Y:S01]  /*22f0*/  UIADD3 UR5, UR12, -0x1, URZ ;  /* 0xffffffff0c057890 */ /* 0x000fe2000fffe03f */
[----:B0-----:R-:W-:Y:S01]  /*2300*/  MOV R22, UR16 ;  /* 0x0000001000167c02 */ /* 0x001fe20008000f00 */
[----:B------:R-:W-:Y:S01]  /*2310*/  VIADD R11, R11, 0xfffffffc ;  /* 0xfffffffc0b0b7836 */ /* 0x000fe20000000000 */
[----:B------:R-:W-:Y:S02]  /*2320*/  UIADD3 UR12, UR12, 0x4, URZ ;  /* 0x000000040c0c7890 */ /* 0x000fe4000fffe03f */
[----:B------:R-:W-:Y:S02]  /*2330*/  UIMAD UR5, UR5, UR16, URZ ;  /* 0x00000010050572a4 */ /* 0x000fe4000f8e023f */
[----:B------:R-:W-:-:S04]  /*2340*/  ISETP.NE.AND P0, PT, R11, RZ, PT ;  /* 0x000000ff0b00720c */ /* 0x000fc80003f05270 */
[----:B--2-4-:R-:W-:-:S04]  /*2350*/  IMAD.U32 R16, RZ, RZ, UR5 ;  /* 0x00000005ff107e24 */ /* 0x014fc8000f8e00ff */
[----:B------:R-:W-:-:S04]  /*2360*/  IMAD R19, R16, 0x4, R7 ;  /* 0x0000000410137824 */ /* 0x000fc800078e0207 */
[C---:B------:R-:W-:Y:S01]  /*2370*/  IMAD R21, R22.reuse, 0x4, R19 ;  /* 0x0000000416157824 */ /* 0x040fe200078e0213 */
[----:B01----:R-:W-:Y:S03]  /*2380*/  LDS R17, [R19] ;  /* 0x0000000013117984 */ /* 0x003fe60000000800 */
[C---:B------:R-:W-:Y:S01]  /*2390*/  IMAD R20, R22.reuse, 0x4, R21 ;  /* 0x0000000416147824 */ /* 0x040fe200078e0215 */
[----:B------:R-:W0:Y:S03]  /*23a0*/  LDS R16, [R21] ;  /* 0x0000000015107984 */ /* 0x000e260000000800 */
[----:B------:R-:W-:-:S04]  /*23b0*/  IMAD R23, R22, 0x4, R20 ;  /* 0x0000000416177824 */ /* 0x000fc800078e0214 */
[----:B------:R-:W-:Y:S02]  /*23c0*/  IMAD R22, R22, 0x4, R23 ;  /* 0x0000000416167824 */ /* 0x000fe400078e0217 */
[----:B0-----:R-:W-:-:S05]  /*23d0*/  IMAD.IADD R16, R16, 0x1, R17 ;  /* 0x0000000110107824 */ /* 0x001fca00078e0211 */
[----:B------:R-:W-:Y:S04]  /*23e0*/  STS [R21], R16 ;  /* 0x0000001015007388 */ /* 0x000fe80000000800 */
[----:B------:R-:W0:Y:S02]  /*23f0*/  LDS R17, [R20] ;  /* 0x0000000014117984 */ /* 0x000e240000000800 */
[----:B0-----:R-:W-:-:S05]  /*2400*/  IMAD.IADD R17, R16, 0x1, R17 ;  /* 0x0000000110117824 */ /* 0x001fca00078e0211 */
[----:B------:R-:W-:Y:S04]  /*2410*/  STS [R20], R17 ;  /* 0x0000001114007388 */ /* 0x000fe80000000800 */
[----:B------:R-:W0:Y:S02]  /*2420*/  LDS R18, [R23] ;  /* 0x0000000017127984 */ /* 0x000e240000000800 */
[----:B0-----:R-:W-:-:S05]  /*2430*/  IADD3 R18, R17, R18, RZ ;  /* 0x0000001211127210 */ /* 0x001fca0007ffe0ff */
[----:B------:R-:W-:Y:S04]  /*2440*/  STS [R23], R18 ;  /* 0x0000001217007388 */ /* 0x000fe80000000800 */
[----:B------:R-:W0:Y:S02]  /*2450*/  LDS R19, [R22] ;  /* 0x0000000016137984 */ /* 0x000e240000000800 */
[----:B0-----:R-:W-:-:S05]  /*2460*/  IMAD.IADD R19, R18, 0x1, R19 ;  /* 0x0000000112137824 */ /* 0x001fca00078e0213 */
[----:B------:R0:W-:Y:S01]  /*2470*/  STS [R22], R19 ;  /* 0x0000001316007388 */ /* 0x0001e20000000800 */
[----:B------:R-:W-:Y:S05]  /*2480*/  @P0 BRA `(.L_x_146) ;  /* 0xfffffffc00980947 */ /* 0x000fea000383ffff */
.L_x_145:
[----:B------:R-:W-:-:S13]  /*2490*/  ISETP.NE.AND P0, PT, R12, RZ, PT ;  /* 0x000000ff0c00720c */ /* 0x000fda0003f05270 */
[----:B------:R-:W-:Y:S05]  /*24a0*/  @!P0 BRA `(.L_x_144) ;  /* 0x0000000000448947 */ /* 0x000fea0003800000 */
[----:B------:R-:W-:Y:S01]  /*24b0*/  UIADD3 UR5, UR12, 0x1, URZ ;  /* 0x000000010c057890 */ /* 0x000fe2000fffe03f */
[----:B01----:R-:W-:-:S04]  /*24c0*/  IMAD.U32 R18, RZ, RZ, UR16 ;  /* 0x00000010ff127e24 */ /* 0x003fc8000f8e00ff */
[C-C-:B------:R-:W-:Y:S02]  /*24d0*/  IMAD R11, R18.reuse, UR12, R0.reuse ;  /* 0x0000000c120b7c24 */ /* 0x140fe4000f8e0200 */
[----:B---3--:R-:W-:-:S03]  /*24e0*/  IMAD R7, R18, UR5, R0 ;  /* 0x0000000512077c24 */ /* 0x008fc6000f8e0200 */
[----:B------:R-:W-:Y:S02]  /*24f0*/  LEA R11, R11, UR6, 0x2 ;  /* 0x000000060b0b7c11 */ /* 0x000fe4000f8e10ff */
[----:B------:R-:W-:-:S03]  /*2500*/  LEA R7, R7, UR6, 0x2 ;  /* 0x0000000607077c11 */ /* 0x000fc6000f8e10ff */
[----:B------:R-:W-:Y:S02]  /*2510*/  VIADD R11, R11, 0xfffffc04 ;  /* 0xfffffc040b0b7836 */ /* 0x000fe40000000000 */
[----:B------:R-:W-:-:S07]  /*2520*/  VIADD R7, R7, 0xfffffc04 ;  /* 0xfffffc0407077836 */ /* 0x000fce0000000000 */
.L_x_150:
[----:B--2-4-:R-:W-:Y:S01]  /*2530*/  LDS R16, [R7] ;  /* 0x0000000007107984 */ /* 0x014fe20000000800 */
[----:B------:R-:W-:-:S03]  /*2540*/  VIADD R12, R12, 0xffffffff ;  /* 0xffffffff0c0c7836 */ /* 0x000fc60000000000 */
[----:B------:R0:W1:Y:S02]  /*2550*/  LDS R17, [R11] ;  /* 0x000000000b117984 */ /* 0x0000640000000800 */
[----:B------:R-:W-:Y:S01]  /*2560*/  ISETP.NE.AND P0, PT, R12, RZ, PT ;  /* 0x000000ff0c00720c */ /* 0x000fe20003f05270 */
[----:B0-----:R-:W-:Y:S01]  /*2570*/  IMAD R11, R18, 0x4, R11 ;  /* 0x00000004120b7824 */ /* 0x001fe200078e020b */
[----:B-1----:R-:W-:-:S05]  /*2580*/  IADD3 R16, R16, R17, RZ ;  /* 0x0000001110107210 */ /* 0x002fca0007ffe0ff */
[----:B------:R0:W-:Y:S02]  /*2590*/  STS [R7], R16 ;  /* 0x0000001007007388 */ /* 0x0001e40000000800 */
[----:B0-----:R-:W-:-:S04]  /*25a0*/  IMAD R7, R18, 0x4, R7 ;  /* 0x0000000412077824 */ /* 0x001fc800078e0207 */
[----:B------:R-:W-:Y:S05]  /*25b0*/  @P0 BRA `(.L_x_150) ;  /* 0xfffffffc00dc0947 */ /* 0x000fea000383ffff */
.L_x_144:
[----:B------:R-:W-:Y:S05]  /*25c0*/  BSYNC B0 ;  /* 0x0000000000007941 */ /* 0x000fea0003800000 */
.L_x_143:
[----:B------:R-:W5:Y:S08]  /*25d0*/  S2UR UR6, SR_CgaCtaId ;  /* 0x00000000000679c3 */ /* 0x000f700000008800 */
[----:B------:R-:W-:Y:S01]  /*25e0*/  BAR.SYNC.DEFER_BLOCKING 0x0 ;  /* 0x0000000000007b1d */ /* 0x000fe20000010000 */
[----:B------:R-:W-:-:S05]  /*25f0*/  ISETP.NE.AND P0, PT, R13, RZ, PT ;  /* 0x000000ff0d00720c */ /* 0x000fca0003f05270 */
[----:B------:R-:W-:Y:S01]  /*2600*/  UMOV UR5, 0x400 ;  /* 0x0000040000057882 */ /* 0x000fe20000000000 */
[----:B------:R-:W-:Y:S01]  /*2610*/  BSSY B0, `(.L_x_151) ;  /* 0x0000097000007945 */ /* 0x000fe20003800000 */
[----:B-----5:R-:W-:-:S04]  /*2620*/  ULEA UR6, UR6, UR5, 0x18 ;  /* 0x0000000506067291 */ /* 0x020fc8000f8ec03f */
[----:B------:R-:W-:Y:S02]  /*2630*/  ULEA UR12, UR16, UR6, 0x2 ;  /* 0x00000006100c7291 */ /* 0x000fe4000f8e103f */
[----:B------:R-:W-:Y:S10]  /*2640*/  @P0 BRA `(.L_x_152) ;  /* 0x00000008004c0947 */ /* 0x000ff40003800000 */
[----:B------:R-:W-:Y:S01]  /*2650*/  STS [UR6], RZ ;  /* 0x000000ffff007988 */ /* 0x000fe20008000806 */
[----:B------:R-:W-:Y:S05]  /*2660*/  @!P3 BRA `(.L_x_153) ;  /* 0x00000008003cb947 */ /* 0x000fea0003800000 */
[----:B------:R-:W-:Y:S02]  /*2670*/  UIADD3 UR5, UR16, -0x1, URZ ;  /* 0xffffffff10057890 */ /* 0x000fe4000fffe03f */
[----:B------:R-:W-:Y:S02]  /*2680*/  ULOP3.LUT UR13, UR16, 0x3, URZ, 0xc0, !UPT ;  /* 0x00000003100d7892 */ /* 0x000fe4000f8ec03f */
[----:B------:R-:W-:-:S03]  /*2690*/  UISETP.GE.U32.AND UP0, UPT, UR5, 0x3, UPT ;  /* 0x000000030500788c */ /* 0x000fc6000bf06070 */
[----:B------:R-:W-:Y:S01]  /*26a0*/  ULDC UR5, c[0x0][0x220] ;  /* 0x0000880000057ab9 */ /* 0x000fe20000000800 */
[----:B------:R-:W-:Y:S01]  /*26b0*/  ISETP.NE.AND P0, PT, RZ, UR13, PT ;  /* 0x0000000dff007c0c */ /* 0x000fe2000bf05270 */
[----:B------:R-:W-:Y:S01]  /*26c0*/  IMAD.U32 R11, RZ, RZ, UR5 ;  /* 0x00000005ff0b7e24 */ /* 0x000fe2000f8e00ff */
[----:B------:R-:W-:Y:S01]  /*26d0*/  PLOP3.LUT P3, PT, PT, PT, UP0, 0x80, 0x0 ;  /* 0x000000000000781c */ /* 0x000fe20003f6f008 */
[----:B------:R-:W-:Y:S02]  /*26e0*/  UMOV UR5, 0x1 ;  /* 0x0000000100057882 */ /* 0x000fe40000000000 */
[----:B---3--:R-:W-:-:S10]  /*26f0*/  VIADD R7, R11, 0xffffffff ;  /* 0xffffffff0b077836 */ /* 0x008fd40000000000 */
[----:B------:R-:W-:Y:S05]  /*2700*/  @!P3 BRA `(.L_x_154) ;  /* 0x000000040078b947 */ /* 0x000fea0003800000 */
[----:B--2---:R-:W-:Y:S01]  /*2710*/  IABS R12, R11 ;  /* 0x0000000b000c7213 */ /* 0x004fe20000000000 */
[----:B------:R-:W-:Y:S01]  /*2720*/  IMAD.U32 R20, RZ, RZ, UR16 ;  /* 0x00000010ff147e24 */ /* 0x000fe2000f8e00ff */
[----:B------:R-:W2:Y:S01]  /*2730*/  LDC R11, c[0x0][0x220] ;  /* 0x00008800ff0b7b82 */ /* 0x000ea20000000800 */
[----:B----4-:R-:W-:Y:S01]  /*2740*/  IMAD.MOV.U32 R16, RZ, RZ, RZ ;  /* 0x000000ffff107224 */ /* 0x010fe200078e00ff */
[----:B01----:R-:W0:Y:S01]  /*2750*/  I2F.RP R18, R12 ;  /* 0x0000000c00127306 */ /* 0x003e220000209400 */
[----:B------:R-:W-:Y:S01]  /*2760*/  IMAD.MOV.U32 R22, RZ, RZ, RZ ;  /* 0x000000ffff167224 */ /* 0x000fe200078e00ff */
[----:B------:R-:W-:Y:S01]  /*2770*/  UIADD3 UR14, -UR13, UR16, URZ ;  /* 0x000000100d0e7290 */ /* 0x000fe2000fffe13f */
[----:B------:R-:W-:-:S05]  /*2780*/  UMOV UR5, 0x1 ;  /* 0x0000000100057882 */ /* 0x000fca0000000000 */
[----:B0-----:R-:W0:Y:S02]  /*2790*/  MUFU.RCP R18, R18 ;  /* 0x0000001200127308 */ /* 0x001e240000001000 */
[----:B0-----:R-:W-:Y:S02]  /*27a0*/  VIADD R17, R18, 0xffffffe ;  /* 0x0ffffffe12117836 */ /* 0x001fe40000000000 */
[----:B------:R-:W-:-:S04]  /*27b0*/  IMAD R18, R9, UR16, R20 ;  /* 0x0000001009127c24 */ /* 0x000fc8000f8e0214 */
[----:B------:R-:W0:Y:S02]  /*27c0*/  F2I.FTZ.U32.TRUNC.NTZ R17, R17 ;  /* 0x0000001100117305 */ /* 0x000e24000021f000 */
[----:B0-----:R-:W-:-:S05]  /*27d0*/  IADD3 R19, RZ, -R17, RZ ;  /* 0x80000011ff137210 */ /* 0x001fca0007ffe0ff */
[----:B------:R-:W-:-:S04]  /*27e0*/  IMAD R19, R19, R12, RZ ;  /* 0x0000000c13137224 */ /* 0x000fc800078e02ff */
[----:B--2---:R-:W-:-:S07]  /*27f0*/  IMAD.HI.U32 R16, R17, R19, R16 ;  /* 0x0000001311107227 */ /* 0x004fce00078e0010 */
.L_x_155:
[----:B------:R-:W-:Y:S01]  /*2800*/  VIADD R20, R18, UR5 ;  /* 0x0000000512147c36 */ /* 0x000fe20008000000 */
[----:B------:R-:W-:Y:S01]  /*2810*/  IABS R19, R11 ;  /* 0x0000000b00137213 */ /* 0x000fe20000000000 */
[----:B------:R-:W-:Y:S02]  /*2820*/  ULEA UR15, UR5, UR6, 0x2 ;  /* 0x00000006050f7291 */ /* 0x000fe4000f8e103f */
[----:B------:R-:W-:Y:S01]  /*2830*/  UIADD3 UR14, UR14, -0x4, URZ ;  /* 0xfffffffc0e0e7890 */ /* 0x000fe2000fffe03f */
[----:B------:R-:W-:Y:S01]  /*2840*/  LEA R20, R20, UR6, 0x2 ;  /* 0x0000000614147c11 */ /* 0x000fe2000f8e10ff */
[----:B------:R-:W-:-:S04]  /*2850*/  UIADD3 UR5, UR5, 0x4, URZ ;  /* 0x0000000405057890 */ /* 0x000fc8000fffe03f */
[----:B------:R-:W0:Y:S02]  /*2860*/  LDS R24, [R20] ;  /* 0x0000000014187984 */ /* 0x000e240000000800 */
[----:B0-----:R-:W-:Y:S02]  /*2870*/  IMAD.IADD R17, R7, 0x1, R24 ;  /* 0x0000000107117824 */ /* 0x001fe400078e0218 */
[----:B------:R-:W0:Y:S03]  /*2880*/  I2F.RP R24, R19 ;  /* 0x0000001300187306 */ /* 0x000e260000209400 */
[----:B------:R-:W-:Y:S02]  /*2890*/  IABS R21, R17 ;  /* 0x0000001100157213 */ /* 0x000fe40000000000 */
[----:B------:R-:W-:-:S03]  /*28a0*/  ISETP.GE.AND P4, PT, R17, RZ, PT ;  /* 0x000000ff1100720c */ /* 0x000fc60003f86270 */
[----:B------:R-:W-:-:S04]  /*28b0*/  IMAD.HI.U32 R16, R16, R21, RZ ;  /* 0x0000001510107227 */ /* 0x000fc800078e00ff */
[----:B------:R-:W-:Y:S01]  /*28c0*/  IMAD.MOV R16, RZ, RZ, -R16 ;  /* 0x000000ffff107224 */ /* 0x000fe200078e0a10 */
[----:B0-----:R-:W0:Y:S03]  /*28d0*/  MUFU.RCP R24, R24 ;  /* 0x0000001800187308 */ /* 0x001e260000001000 */
[----:B------:R-:W-:Y:S01]  /*28e0*/  IMAD R16, R19, R16, R21 ;  /* 0x0000001013107224 */ /* 0x000fe200078e0215 */
[----:B------:R-:W-:-:S04]  /*28f0*/  LOP3.LUT R21, RZ, R11, RZ, 0x33, !PT ;  /* 0x0000000bff157212 */ /* 0x000fc800078e33ff */
[----:B------:R-:W-:Y:S01]  /*2900*/  ISETP.GT.U32.AND P3, PT, R12, R16, PT ;  /* 0x000000100c00720c */ /* 0x000fe20003f64070 */
[----:B0-----:R-:W-:-:S12]  /*2910*/  VIADD R25, R24, 0xffffffe ;  /* 0x0ffffffe18197836 */ /* 0x001fd80000000000 */
[----:B------:R-:W-:-:S04]  /*2920*/  @!P3 IADD3 R16, R16, -R19, RZ ;  /* 0x800000131010b210 */ /* 0x000fc80007ffe0ff */
[----:B------:R-:W-:-:S13]  /*2930*/  ISETP.GT.U32.AND P3, PT, R12, R16, PT ;  /* 0x000000100c00720c */ /* 0x000fda0003f64070 */
[----:B------:R-:W-:Y:S01]  /*2940*/  @!P3 IMAD.IADD R16, R16, 0x1, -R19 ;  /* 0x000000011010b824 */ /* 0x000fe200078e0a13 */
[----:B------:R-:W-:-:S03]  /*2950*/  ISETP.NE.AND P3, PT, R11, RZ, PT ;  /* 0x000000ff0b00720c */ /* 0x000fc60003f65270 */
[----:B------:R-:W-:-:S05]  /*2960*/  @!P4 IMAD.MOV R16, RZ, RZ, -R16 ;  /* 0x000000ffff10c224 */ /* 0x000fca00078e0a10 */
[----:B------:R-:W-:-:S04]  /*2970*/  SEL R16, R21, R16, !P3 ;  /* 0x0000001015107207 */ /* 0x000fc80005800000 */
[----:B---3--:R-:W-:Y:S02]  /*2980*/  IADD3 R22, R17, R22, -R16 ;  /* 0x0000001611167210 */ /* 0x008fe40007ffe810 */
[----:B------:R-:W0:Y:S03]  /*2990*/  F2I.FTZ.U32.TRUNC.NTZ R17, R25 ;  /* 0x0000001900117305 */ /* 0x000e26000021f000 */
[----:B------:R-:W-:Y:S04]  /*29a0*/  STS [UR15], R22 ;  /* 0x00000016ff007988 */ /* 0x000fe8000800080f */
[----:B------:R-:W1:Y:S01]  /*29b0*/  LDS R12, [R20+0x4] ;  /* 0x00000400140c7984 */ /* 0x000e620000000800 */
[----:B0-----:R-:W-:-:S04]  /*29c0*/  IMAD.MOV R16, RZ, RZ, -R17 ;  /* 0x000000ffff107224 */ /* 0x001fc800078e0a11 */
[----:B------:R-:W-:Y:S02]  /*29d0*/  IMAD R27, R16, R19, RZ ;  /* 0x00000013101b7224 */ /* 0x000fe400078e02ff */
[----:B------:R-:W-:-:S04]  /*29e0*/  IMAD.MOV.U32 R16, RZ, RZ, RZ ;  /* 0x000000ffff107224 */ /* 0x000fc800078e00ff */
[----:B------:R-:W-:-:S04]  /*29f0*/  IMAD.HI.U32 R16, R17, R27, R16 ;  /* 0x0000001b11107227 */ /* 0x000fc800078e0010 */
[----:B-1----:R-:W-:-:S05]  /*2a00*/  IMAD.IADD R23, R7, 0x1, R12 ;  /* 0x0000000107177824 */ /* 0x002fca00078e020c */
[----:B------:R-:W-:Y:S02]  /*2a10*/  IABS R17, R23 ;  /* 0x0000001700117213 */ /* 0x000fe40000000000 */
[----:B------:R-:W-:-:S03]  /*2a20*/  ISETP.GE.AND P5, PT, R23, RZ, PT ;  /* 0x000000ff1700720c */ /* 0x000fc60003fa6270 */
[----:B------:R-:W-:-:S05]  /*2a30*/  IMAD.HI.U32 R12, R16, R17, RZ ;  /* 0x00000011100c7227 */ /* 0x000fca00078e00ff */
[----:B------:R-:W-:-:S05]  /*2a40*/  IADD3 R12, -R12, RZ, RZ ;  /* 0x000000ff0c0c7210 */ /* 0x000fca0007ffe1ff */
[----:B------:R-:W-:Y:S02]  /*2a50*/  IMAD R17, R19, R12, R17 ;  /* 0x0000000c13117224 */ /* 0x000fe400078e0211 */
[----:B------:R-:W-:-:S05]  /*2a60*/  IMAD.MOV.U32 R12, RZ, RZ, R19 ;  /* 0x000000ffff0c7224 */ /* 0x000fca00078e0013 */
[----:B------:R-:W-:-:S13]  /*2a70*/  ISETP.GT.U32.AND P4, PT, R12, R17, PT ;  /* 0x000000110c00720c */ /* 0x000fda0003f84070 */
[----:B------:R-:W-:-:S05]  /*2a80*/  @!P4 IMAD.IADD R17, R17, 0x1, -R19 ;  /* 0x000000011111c824 */ /* 0x000fca00078e0a13 */
[----:B------:R-:W-:-:S13]  /*2a90*/  ISETP.GT.U32.AND P4, PT, R12, R17, PT ;  /* 0x000000110c00720c */ /* 0x000fda0003f84070 */
[----:B------:R-:W-:-:S04]  /*2aa0*/  @!P4 IMAD.IADD R17, R17, 0x1, -R19 ;  /* 0x000000011111c824 */ /* 0x000fc800078e0a13 */
[----:B------:R-:W-:-:S05]  /*2ab0*/  @!P5 IMAD.MOV R17, RZ, RZ, -R17 ;  /* 0x000000ffff11d224 */ /* 0x000fca00078e0a11 */
[----:B------:R-:W-:-:S04]  /*2ac0*/  SEL R17, R21, R17, !P3 ;  /* 0x0000001115117207 */ /* 0x000fc80005800000 */
[----:B------:R-:W-:-:S05]  /*2ad0*/  IADD3 R22, R23, R22, -R17 ;  /* 0x0000001617167210 */ /* 0x000fca0007ffe811 */
[----:B------:R-:W-:Y:S04]  /*2ae0*/  STS [UR15+0x4], R22 ;  /* 0x00000416ff007988 */ /* 0x000fe8000800080f */
[----:B------:R-:W0:Y:S02]  /*2af0*/  LDS R24, [R20+0x8] ;  /* 0x0000080014187984 */ /* 0x000e240000000800 */
[----:B0-----:R-:W-:-:S05]  /*2b00*/  IMAD.IADD R17, R7, 0x1, R24 ;  /* 0x0000000107117824 */ /* 0x001fca00078e0218 */
[----:B------:R-:W-:Y:S02]  /*2b10*/  IABS R24, R17 ;  /* 0x0000001100187213 */ /* 0x000fe40000000000 */
[----:B------:R-:W-:-:S03]  /*2b20*/  ISETP.GE.AND P5, PT, R17, RZ, PT ;  /* 0x000000ff1100720c */ /* 0x000fc60003fa6270 */
[----:B------:R-:W-:-:S04]  /*2b30*/  IMAD.HI.U32 R23, R16, R24, RZ ;  /* 0x0000001810177227 */ /* 0x000fc800078e00ff */
[----:B------:R-:W-:-:S04]  /*2b40*/  IMAD.MOV R23, RZ, RZ, -R23 ;  /* 0x000000ffff177224 */ /* 0x000fc800078e0a17 */
[----:B------:R-:W-:-:S05]  /*2b50*/  IMAD R23, R19, R23, R24 ;  /* 0x0000001713177224 */ /* 0x000fca00078e0218 */
[----:B------:R-:W-:-:S13]  /*2b60*/  ISETP.GT.U32.AND P4, PT, R12, R23, PT ;  /* 0x000000170c00720c */ /* 0x000fda0003f84070 */
[----:B------:R-:W-:-:S04]  /*2b70*/  @!P4 IADD3 R23, R23, -R19, RZ ;  /* 0x800000131717c210 */ /* 0x000fc80007ffe0ff */
        /* <DEDUP_REMOVED lines=14> */
[----:B------:R-:W-:-:S05]  /*2c60*/  @!P4 IMAD.IADD R17, R17, 0x1, -R19 ;  /* 0x000000011111c824 */ /* 0x000fca00078e0a13 */
[----:B------:R-:W-:-:S13]  /*2c70*/  ISETP.GT.U32.AND P4, PT, R12, R17, PT ;  /* 0x000000110c00720c */ /* 0x000fda0003f84070 */
[----:B------:R-:W-:-:S05]  /*2c80*/  @!P4 IMAD.IADD R17, R17, 0x1, -R19 ;  /* 0x000000011111c824 */ /* 0x000fca00078e0a13 */
[----:B------:R-:W-:-:S04]  /*2c90*/  @!P5 IADD3 R17, -R17, RZ, RZ ;  /* 0x000000ff1111d210 */ /* 0x000fc80007ffe1ff */
[----:B------:R-:W-:Y:S02]  /*2ca0*/  SEL R17, R21, R17, !P3 ;  /* 0x0000001115117207 */ /* 0x000fe40005800000 */
[----:B------:R-:W-:Y:S02]  /*2cb0*/  ISETP.NE.AND P3, PT, RZ, UR14, PT ;  /* 0x0000000eff007c0c */ /* 0x000fe4000bf65270 */
[----:B------:R-:W-:-:S05]  /*2cc0*/  IADD3 R22, R25, R22, -R17 ;  /* 0x0000001619167210 */ /* 0x000fca0007ffe811 */
[----:B------:R3:W-:Y:S06]  /*2cd0*/  STS [UR15+0xc], R22 ;  /* 0x00000c16ff007988 */ /* 0x0007ec000800080f */
[----:B------:R-:W-:Y:S05]  /*2ce0*/  @P3 BRA `(.L_x_155) ;  /* 0xfffffff800c43947 */ /* 0x000fea000383ffff */
.L_x_154:
[----:B------:R-:W-:Y:S05]  /*2cf0*/  @!P0 BRA `(.L_x_153) ;  /* 0x0000000000988947 */ /* 0x000fea0003800000 */
[-C--:B--2---:R-:W-:Y:S01]  /*2d00*/  IABS R12, R11.reuse ;  /* 0x0000000b000c7213 */ /* 0x084fe20000000000 */
[----:B------:R-:W3:Y:S01]  /*2d10*/  LDC R20, c[0x0][0x220] ;  /* 0x00008800ff147b82 */ /* 0x000ee20000000800 */
[----:B------:R-:W-:Y:S01]  /*2d20*/  VIADD R3, R3, 0xffffff01 ;  /* 0xffffff0103037836 */ /* 0x000fe20000000000 */
[----:B------:R-:W-:Y:S01]  /*2d30*/  ULDC UR14, c[0x0][0x230] ;  /* 0x00008c00000e7ab9 */ /* 0x000fe20000000800 */
[----:B01----:R-:W0:Y:S01]  /*2d40*/  I2F.RP R18, R12 ;  /* 0x0000000c00127306 */ /* 0x003e220000209400 */
[----:B----4-:R-:W-:Y:S01]  /*2d50*/  IMAD.MOV.U32 R16, RZ, RZ, RZ ;  /* 0x000000ffff107224 */ /* 0x010fe200078e00ff */
[----:B------:R-:W-:Y:S01]  /*2d60*/  ISETP.NE.AND P4, PT, R11, RZ, PT ;  /* 0x000000ff0b00720c */ /* 0x000fe20003f85270 */
[----:B------:R-:W-:Y:S01]  /*2d70*/  IMAD R3, R3, UR14, RZ ;  /* 0x0000000e03037c24 */ /* 0x000fe2000f8e02ff */
[----:B------:R-:W-:Y:S01]  /*2d80*/  LOP3.LUT R11, RZ, R11, RZ, 0x33, !PT ;  /* 0x0000000bff0b7212 */ /* 0x000fe200078e33ff */
[----:B------:R-:W-:-:S03]  /*2d90*/  ULEA UR5, UR5, UR6, 0x2 ;  /* 0x0000000605057291 */ /* 0x000fc6000f8e103f */
[----:B0-----:R-:W0:Y:S01]  /*2da0*/  MUFU.RCP R18, R18 ;  /* 0x0000001200127308 */ /* 0x001e220000001000 */
[----:B---3--:R-:W-:Y:S01]  /*2db0*/  IABS R22, R20 ;  /* 0x0000001400167213 */ /* 0x008fe20000000000 */
[----:B0-----:R-:W-:-:S06]  /*2dc0*/  VIADD R17, R18, 0xffffffe ;  /* 0x0ffffffe12117836 */ /* 0x001fcc0000000000 */
[----:B------:R-:W0:Y:S02]  /*2dd0*/  F2I.FTZ.U32.TRUNC.NTZ R17, R17 ;  /* 0x0000001100117305 */ /* 0x000e24000021f000 */
[----:B0-----:R-:W-:-:S04]  /*2de0*/  IMAD.MOV R19, RZ, RZ, -R17 ;  /* 0x000000ffff137224 */ /* 0x001fc800078e0a11 */
[----:B------:R-:W-:-:S04]  /*2df0*/  IMAD R19, R19, R12, RZ ;  /* 0x0000000c13137224 */ /* 0x000fc800078e02ff */
[----:B------:R-:W-:-:S07]  /*2e00*/  IMAD.HI.U32 R16, R17, R19, R16 ;  /* 0x0000001311107227 */ /* 0x000fce00078e0010 */
.L_x_156:
[----:B------:R-:W-:Y:S01]  /*2e10*/  LEA R17, R3, UR5, 0x2 ;  /* 0x0000000503117c11 */ /* 0x000fe2000f8e10ff */
[----:B------:R-:W-:-:S04]  /*2e20*/  UIADD3 UR13, UR13, -0x1, URZ ;  /* 0xffffffff0d0d7890 */ /* 0x000fc8000fffe03f */
[----:B0-----:R-:W0:Y:S02]  /*2e30*/  LDS R18, [R17] ;  /* 0x0000000011127984 */ /* 0x001e240000000800 */
[----:B0-----:R-:W-:-:S05]  /*2e40*/  IMAD.IADD R20, R7, 0x1, R18 ;  /* 0x0000000107147824 */ /* 0x001fca00078e0212 */
[----:B------:R-:W-:Y:S02]  /*2e50*/  IABS R19, R20 ;  /* 0x0000001400137213 */ /* 0x000fe40000000000 */
[----:B------:R-:W-:-:S03]  /*2e60*/  ISETP.GE.AND P3, PT, R20, RZ, PT ;  /* 0x000000ff1400720c */ /* 0x000fc60003f66270 */
[----:B------:R-:W-:-:S04]  /*2e70*/  IMAD.HI.U32 R18, R16, R19, RZ ;  /* 0x0000001310127227 */ /* 0x000fc800078e00ff */
[----:B------:R-:W-:-:S04]  /*2e80*/  IMAD.MOV R18, RZ, RZ, -R18 ;  /* 0x000000ffff127224 */ /* 0x000fc800078e0a12 */
[----:B------:R-:W-:Y:S02]  /*2e90*/  IMAD R19, R22, R18, R19 ;  /* 0x0000001216137224 */ /* 0x000fe400078e0213 */
[----:B------:R-:W0:Y:S03]  /*2ea0*/  LDS R18, [UR5+-0x4] ;  /* 0xfffffc05ff127984 */ /* 0x000e260008000800 */
[----:B------:R-:W-:-:S13]  /*2eb0*/  ISETP.GT.U32.AND P0, PT, R12, R19, PT ;  /* 0x000000130c00720c */ /* 0x000fda0003f04070 */
[----:B------:R-:W-:-:S04]  /*2ec0*/  @!P0 IADD3 R19, R19, -R22, RZ ;  /* 0x8000001613138210 */ /* 0x000fc80007ffe0ff */
[----:B------:R-:W-:-:S13]  /*2ed0*/  ISETP.GT.U32.AND P0, PT, R12, R19, PT ;  /* 0x000000130c00720c */ /* 0x000fda0003f04070 */
[----:B------:R-:W-:Y:S01]  /*2ee0*/  @!P0 IMAD.IADD R19, R19, 0x1, -R22 ;  /* 0x0000000113138824 */ /* 0x000fe200078e0a16 */
[----:B------:R-:W-:-:S03]  /*2ef0*/  ISETP.NE.AND P0, PT, RZ, UR13, PT ;  /* 0x0000000dff007c0c */ /* 0x000fc6000bf05270 */
[----:B------:R-:W-:-:S05]  /*2f00*/  @!P3 IMAD.MOV R19, RZ, RZ, -R19 ;  /* 0x000000ffff13b224 */ /* 0x000fca00078e0a13 */
[----:B------:R-:W-:-:S04]  /*2f10*/  SEL R19, R11, R19, !P4 ;  /* 0x000000130b137207 */ /* 0x000fc80006000000 */
[----:B0-----:R-:W-:-:S05]  /*2f20*/  IADD3 R18, R20, R18, -R19 ;  /* 0x0000001214127210 */ /* 0x001fca0007ffe813 */
[----:B------:R0:W-:Y:S01]  /*2f30*/  STS [UR5], R18 ;  /* 0x00000012ff007988 */ /* 0x0001e20008000805 */
[----:B------:R-:W-:Y:S01]  /*2f40*/  UIADD3 UR5, UR5, 0x4, URZ ;  /* 0x0000000405057890 */ /* 0x000fe2000fffe03f */
[----:B------:R-:W-:Y:S11]  /*2f50*/  @P0 BRA `(.L_x_156) ;  /* 0xfffffffc00ac0947 */ /* 0x000ff6000383ffff */
.L_x_153:
[----:B------:R-:W5:Y:S04]  /*2f60*/  LDS R3, [UR12] ;  /* 0x0000000cff037984 */ /* 0x000f680008000800 */
[----:B-----5:R0:W-:Y:S02]  /*2f70*/  STG.E desc[UR8][R14.64], R3 ;  /* 0x000000030e007986 */ /* 0x0201e4000c101908 */
.L_x_152:
[----:B------:R-:W-:Y:S05]  /*2f80*/  BSYNC B0 ;  /* 0x0000000000007941 */ /* 0x000fea0003800000 */
.L_x_151:
[----:B------:R-:W-:Y:S06]  /*2f90*/  BAR.SYNC.DEFER_BLOCKING 0x0 ;  /* 0x0000000000007b1d */ /* 0x000fec0000010000 */
[----:B------:R-:W-:Y:S01]  /*2fa0*/  ULDC UR13, c[0x0][0x220] ;  /* 0x00008800000d7ab9 */ /* 0x000fe20000000800 */
[----:B------:R-:W-:Y:S04]  /*2fb0*/  BSSY B0, `(.L_x_157) ;  /* 0x00000a7000007945 */ /* 0x000fe80003800000 */
[----:B------:R-:W-:Y:S05]  /*2fc0*/  @P2 BRA `(.L_x_158) ;  /* 0x0000000800942947 */ /* 0x000fea0003800000 */
[----:B---3--:R-:W-:-:S05]  /*2fd0*/  LEA R7, R0, UR6, 0x2 ;  /* 0x0000000600077c11 */ /* 0x008fca000f8e10ff */
[----:B0-----:R-:W-:Y:S04]  /*2fe0*/  LDS R3, [R7+-0x3fc] ;  /* 0xfffc040007037984 */ /* 0x001fe80000000800 */
[----:B--2---:R-:W0:Y:S02]  /*2ff0*/  LDS R12, [R7+-0x400] ;  /* 0xfffc0000070c7984 */ /* 0x004e240000000800 */
[----:B0-----:R-:W-:-:S13]  /*3000*/  ISETP.GE.AND P0, PT, R12, R3, PT ;  /* 0x000000030c00720c */ /* 0x001fda0003f06270 */
[----:B------:R-:W-:Y:S05]  /*3010*/  @P0 BRA `(.L_x_158) ;  /* 0x0000000800800947 */ /* 0x000fea0003800000 */
[----:B------:R-:W-:Y:S01]  /*3020*/  ULDC UR5, c[0x0][0x220] ;  /* 0x0000880000057ab9 */ /* 0x000fe20000000800 */
[----:B----4-:R-:W-:Y:S01]  /*3030*/  LOP3.LUT R16, RZ, R12, RZ, 0x33, !PT ;  /* 0x0000000cff107212 */ /* 0x010fe200078e33ff */
[----:B------:R-:W-:Y:S01]  /*3040*/  IMAD.U32 R7, RZ, RZ, UR5 ;  /* 0x00000005ff077e24 */ /* 0x000fe2000f8e00ff */
[----:B------:R-:W-:Y:S03]  /*3050*/  BSSY B1, `(.L_x_159) ;  /* 0x000003c000017945 */ /* 0x000fe60003800000 */
[----:B-1----:R-:W0:Y:S08]  /*3060*/  I2F.U32.RP R17, R7 ;  /* 0x0000000700117306 */ /* 0x002e300000209000 */
[----:B0-----:R-:W0:Y:S02]  /*3070*/  MUFU.RCP R17, R17 ;  /* 0x0000001100117308 */ /* 0x001e240000001000 */
[----:B0-----:R-:W-:-:S06]  /*3080*/  VIADD R14, R17, 0xffffffe ;  /* 0x0ffffffe110e7836 */ /* 0x001fcc0000000000 */
[----:B------:R0:W1:Y:S02]  /*3090*/  F2I.FTZ.U32.TRUNC.NTZ R15, R14 ;  /* 0x0000000e000f7305 */ /* 0x000064000021f000 */
[----:B0-----:R-:W-:Y:S02]  /*30a0*/  IMAD.MOV.U32 R14, RZ, RZ, RZ ;  /* 0x000000ffff0e7224 */ /* 0x001fe400078e00ff */
[----:B-1----:R-:W-:-:S04]  /*30b0*/  IMAD R11, R15, R7, RZ ;  /* 0x000000070f0b7224 */ /* 0x002fc800078e02ff */
[----:B------:R-:W-:Y:S01]  /*30c0*/  IMAD.MOV R19, RZ, RZ, -R11 ;  /* 0x000000ffff137224 */ /* 0x000fe200078e0a0b */
[----:B------:R-:W-:-:S03]  /*30d0*/  VIADDMNMX R11, R12, R7, R3, !PT ;  /* 0x000000070c0b7246 */ /* 0x000fc60007800103 */
[----:B------:R-:W-:Y:S01]  /*30e0*/  IMAD.HI.U32 R15, R15, R19, R14 ;  /* 0x000000130f0f7227 */ /* 0x000fe200078e000e */
[----:B------:R-:W-:-:S05]  /*30f0*/  IADD3 R16, R11, R16, RZ ;  /* 0x000000100b107210 */ /* 0x000fca0007ffe0ff */
[----:B------:R-:W-:-:S04]  /*3100*/  IMAD.HI.U32 R18, R15, R16, RZ ;  /* 0x000000100f127227 */ /* 0x000fc800078e00ff */
[----:B------:R-:W-:-:S04]  /*3110*/  IMAD.MOV R11, RZ, RZ, -R18 ;  /* 0x000000ffff0b7224 */ /* 0x000fc800078e0a12 */
[----:B------:R-:W-:Y:S01]  /*3120*/  IMAD R16, R7, R11, R16 ;  /* 0x0000000b07107224 */ /* 0x000fe200078e0210 */
[----:B------:R-:W-:-:S04]  /*3130*/  LOP3.LUT R11, RZ, R7, RZ, 0x33, !PT ;  /* 0x00000007ff0b7212 */ /* 0x000fc800078e33ff */
[----:B------:R-:W-:-:S13]  /*3140*/  ISETP.GE.U32.AND P0, PT, R16, R7, PT ;  /* 0x000000071000720c */ /* 0x000fda0003f06070 */
[----:B------:R-:W-:Y:S02]  /*3150*/  @P0 IMAD.IADD R16, R16, 0x1, -R7 ;  /* 0x0000000110100824 */ /* 0x000fe400078e0a07 */
        /* <DEDUP_REMOVED lines=9> */
[----:B------:R-:W-:Y:S02]  /*31f0*/  IABS R16, R7 ;  /* 0x0000000700107213 */ /* 0x000fe40000000000 */
[----:B------:R-:W-:Y:S02]  /*3200*/  ISETP.NE.AND P5, PT, R7, RZ, PT ;  /* 0x000000ff0700720c */ /* 0x000fe40003fa5270 */
[----:B------:R-:W0:Y:S08]  /*3210*/  I2F.RP R20, R16 ;  /* 0x0000001000147306 */ /* 0x000e300000209400 */
[----:B0-----:R-:W0:Y:S02]  /*3220*/  MUFU.RCP R20, R20 ;  /* 0x0000001400147308 */ /* 0x001e240000001000 */
[----:B0-----:R-:W-:-:S06]  /*3230*/  VIADD R14, R20, 0xffffffe ;  /* 0x0ffffffe140e7836 */ /* 0x001fcc0000000000 */
[----:B------:R0:W1:Y:S02]  /*3240*/  F2I.FTZ.U32.TRUNC.NTZ R15, R14 ;  /* 0x0000000e000f7305 */ /* 0x000064000021f000 */
[----:B0-----:R-:W-:Y:S01]  /*3250*/  IMAD.MOV.U32 R14, RZ, RZ, RZ ;  /* 0x000000ffff0e7224 */ /* 0x001fe200078e00ff */
[----:B-1----:R-:W-:-:S05]  /*3260*/  IADD3 R19, RZ, -R15, RZ ;  /* 0x8000000fff137210 */ /* 0x002fca0007ffe0ff */
[----:B------:R-:W-:Y:S02]  /*3270*/  IMAD R7, R19, R16, RZ ;  /* 0x0000001013077224 */ /* 0x000fe400078e02ff */
[----:B------:R-:W-:Y:S02]  /*3280*/  VIADD R19, R0, 0xffffff00 ;  /* 0xffffff0000137836 */ /* 0x000fe40000000000 */
[----:B------:R-:W-:-:S07]  /*3290*/  IMAD.HI.U32 R18, R15, R7, R14 ;  /* 0x000000070f127227 */ /* 0x000fce00078e000e */
.L_x_161:
[----:B0-----:R-:W-:Y:S01]  /*32a0*/  IABS R15, R12 ;  /* 0x0000000c000f7213 */ /* 0x001fe20000000000 */
[----:B------:R-:W-:Y:S02]  /*32b0*/  IMAD.U32 R7, RZ, RZ, UR13 ;  /* 0x0000000dff077e24 */ /* 0x000fe4000f8e00ff */
[----:B------:R-:W-:Y:S02]  /*32c0*/  VIADD R17, R17, 0xffffffff ;  /* 0xffffffff11117836 */ /* 0x000fe40000000000 */
[----:B------:R-:W-:Y:S01]  /*32d0*/  IMAD.HI.U32 R20, R18, R15, RZ ;  /* 0x0000000f12147227 */ /* 0x000fe200078e00ff */
[----:B------:R-:W-:-:S03]  /*32e0*/  IABS R22, R7 ;  /* 0x0000000700167213 */ /* 0x000fc60000000000 */
[----:B------:R-:W-:-:S04]  /*32f0*/  IMAD.MOV R14, RZ, RZ, -R20 ;  /* 0x000000ffff0e7224 */ /* 0x000fc800078e0a14 */
[----:B------:R-:W-:Y:S01]  /*3300*/  IMAD R15, R22, R14, R15 ;  /* 0x0000000e160f7224 */ /* 0x000fe200078e020f */
[C---:B------:R-:W-:Y:S01]  /*3310*/  LOP3.LUT R14, R12.reuse, R7, RZ, 0x3c, !PT ;  /* 0x000000070c0e7212 */ /* 0x040fe200078e3cff */
[----:B------:R-:W-:-:S03]  /*3320*/  IMAD.IADD R12, R12, 0x1, R7 ;  /* 0x000000010c0c7824 */ /* 0x000fc600078e0207 */
[----:B------:R-:W-:Y:S02]  /*3330*/  ISETP.GT.U32.AND P3, PT, R16, R15, PT ;  /* 0x0000000f1000720c */ /* 0x000fe40003f64070 */
[----:B------:R-:W-:-:S11]  /*3340*/  ISETP.GE.AND P4, PT, R14, RZ, PT ;  /* 0x000000ff0e00720c */ /* 0x000fd60003f86270 */
[----:B------:R-:W-:Y:S02]  /*3350*/  @!P3 IMAD.IADD R15, R15, 0x1, -R22 ;  /* 0x000000010f0fb824 */ /* 0x000fe400078e0a16 */
[----:B------:R-:W-:-:S03]  /*3360*/  @!P3 VIADD R20, R20, 0x1 ;  /* 0x000000011414b836 */ /* 0x000fc60000000000 */
[----:B------:R-:W-:Y:S02]  /*3370*/  ISETP.GE.U32.AND P2, PT, R15, R16, PT ;  /* 0x000000100f00720c */ /* 0x000fe40003f46070 */
[----:B------:R-:W0:Y:S11]  /*3380*/  LDC.64 R14, c[0x0][0x250] ;  /* 0x00009400ff0e7b82 */ /* 0x000e360000000a00 */
[----:B------:R-:W-:-:S02]  /*3390*/  @P2 IADD3 R20, R20, 0x1, RZ ;  /* 0x0000000114142810 */ /* 0x000fc40007ffe0ff */
[----:B------:R-:W-:-:S03]  /*33a0*/  ISETP.NE.AND P2, PT, R17, RZ, PT ;  /* 0x000000ff1100720c */ /* 0x000fc60003f45270 */
[----:B------:R-:W-:-:S05]  /*33b0*/  @!P4 IMAD.MOV R20, RZ, RZ, -R20 ;  /* 0x000000ffff14c224 */ /* 0x000fca00078e0a14 */
[----:B------:R-:W-:-:S05]  /*33c0*/  SEL R20, R11, R20, !P5 ;  /* 0x000000140b147207 */ /* 0x000fca0006800000 */
[----:B------:R-:W-:-:S04]  /*33d0*/  VIADD R21, R20, UR4 ;  /* 0x0000000414157c36 */ /* 0x000fc80008000000 */
[----:B0-----:R-:W-:-:S05]  /*33e0*/  IMAD.WIDE R14, R21, 0x4, R14 ;  /* 0x00000004150e7825 */ /* 0x001fca00078e020e */
[----:B------:R0:W-:Y:S01]  /*33f0*/  STG.E desc[UR8][R14.64], R19 ;  /* 0x000000130e007986 */ /* 0x0001e2000c101908 */
[----:B------:R-:W-:Y:S05]  /*3400*/  @P2 BRA `(.L_x_161) ;  /* 0xfffffffc00a42947 */ /* 0x000fea000383ffff */
.L_x_160:
[----:B------:R-:W-:Y:S05]  /*3410*/  BSYNC B1 ;  /* 0x0000000000017941 */ /* 0x000fea0003800000 */
.L_x_159:
[----:B------:R-:W-:Y:S05]  /*3420*/  @!P0 BRA `(.L_x_158) ;  /* 0x00000004007c8947 */ /* 0x000fea0003800000 */
[----:B------:R-:W-:Y:S01]  /*3430*/  IABS R11, R7 ;  /* 0x00000007000b7213 */ /* 0x000fe20000000000 */
[----:B0-----:R-:W0:Y:S03]  /*3440*/  LDC.64 R14, c[0x0][0x250] ;  /* 0x00009400ff0e7b82 */ /* 0x001e260000000a00 */
[----:B------:R-:W1:Y:S05]  /*3450*/  I2F.RP R18, R11 ;  /* 0x0000000b00127306 */ /* 0x000e6a0000209400 */
[----:B------:R-:W2:Y:S03]  /*3460*/  LDC R7, c[0x0][0x220] ;  /* 0x00008800ff077b82 */ /* 0x000ea60000000800 */
[----:B-1----:R-:W1:Y:S02]  /*3470*/  MUFU.RCP R18, R18 ;  /* 0x0000001200127308 */ /* 0x002e640000001000 */
[----:B-1----:R-:W-:-:S06]  /*3480*/  VIADD R16, R18, 0xffffffe ;  /* 0x0ffffffe12107836 */ /* 0x002fcc0000000000 */
[----:B------:R1:W3:Y:S02]  /*3490*/  F2I.FTZ.U32.TRUNC.NTZ R17, R16 ;  /* 0x0000001000117305 */ /* 0x0002e4000021f000 */
[----:B-1----:R-:W-:Y:S01]  /*34a0*/  HFMA2.MMA R16, -RZ, RZ, 0, 0 ;  /* 0x00000000ff107435 */ /* 0x002fe200000001ff */
[----:B---3--:R-:W-:-:S04]  /*34b0*/  IMAD.MOV R20, RZ, RZ, -R17 ;  /* 0x000000ffff147224 */ /* 0x008fc800078e0a11 */
[----:B------:R-:W-:-:S05]  /*34c0*/  IMAD R19, R20, R11, RZ ;  /* 0x0000000b14137224 */ /* 0x000fca00078e02ff */
[----:B0-2---:R-:W-:-:S07]  /*34d0*/  IMAD.HI.U32 R24, R17, R19, R16 ;  /* 0x0000001311187227 */ /* 0x005fce00078e0010 */
.L_x_162:
[-C--:B0-----:R-:W-:Y:S01]  /*34e0*/  IABS R19, R7.reuse ;  /* 0x0000000700137213 */ /* 0x081fe20000000000 */
[C---:B------:R-:W-:Y:S01]  /*34f0*/  IMAD.IADD R22, R12.reuse, 0x1, R7 ;  /* 0x000000010c167824 */ /* 0x040fe200078e0207 */
[----:B------:R-:W-:Y:S02]  /*3500*/  IABS R26, R12 ;  /* 0x0000000c001a7213 */ /* 0x000fe40000000000 */
[----:B------:R-:W0:Y:S01]  /*3510*/  I2F.RP R20, R19 ;  /* 0x0000001300147306 */ /* 0x000e220000209400 */
[----:B------:R-:W-:Y:S02]  /*3520*/  LOP3.LUT R12, R12, R7, RZ, 0x3c, !PT ;  /* 0x000000070c0c7212 */ /* 0x000fe400078e3cff */
[----:B------:R-:W-:Y:S01]  /*3530*/  IMAD.HI.U32 R18, R24, R26, RZ ;  /* 0x0000001a18127227 */ /* 0x000fe200078e00ff */
[----:B------:R-:W-:-:S03]  /*3540*/  IABS R28, R22 ;  /* 0x00000016001c7213 */ /* 0x000fc60000000000 */
[----:B------:R-:W-:-:S04]  /*3550*/  IMAD.MOV R16, RZ, RZ, -R18 ;  /* 0x000000ffff107224 */ /* 0x000fc800078e0a12 */
[----:B------:R-:W-:Y:S01]  /*3560*/  IMAD R26, R19, R16, R26 ;  /* 0x00000010131a7224 */ /* 0x000fe200078e021a */
[----:B0-----:R-:W0:Y:S04]  /*3570*/  MUFU.RCP R20, R20 ;  /* 0x0000001400147308 */ /* 0x001e280000001000 */
[----:B------:R-:W-:-:S13]  /*3580*/  ISETP.GT.U32.AND P4, PT, R11, R26, PT ;  /* 0x0000001a0b00720c */ /* 0x000fda0003f84070 */
[----:B------:R-:W-:Y:S02]  /*3590*/  @!P4 IMAD.IADD R26, R26, 0x1, -R19 ;  /* 0x000000011a1ac824 */ /* 0x000fe400078e0a13 */
[----:B------:R-:W-:Y:S02]  /*35a0*/  @!P4 VIADD R18, R18, 0x1 ;  /* 0x000000011212c836 */ /* 0x000fe40000000000 */
[----:B0-----:R-:W-:Y:S01]  /*35b0*/  VIADD R17, R20, 0xffffffe ;  /* 0x0ffffffe14117836 */ /* 0x001fe20000000000 */
[----:B------:R-:W-:Y:S01]  /*35c0*/  ISETP.GE.U32.AND P5, PT, R26, R11, PT ;  /* 0x0000000b1a00720c */ /* 0x000fe20003fa6070 */
[C---:B------:R-:W-:Y:S01]  /*35d0*/  IMAD.IADD R20, R22.reuse, 0x1, R7 ;  /* 0x0000000116147824 */ /* 0x040fe200078e0207 */
[----:B------:R-:W-:-:S03]  /*35e0*/  LOP3.LUT R22, R22, R7, RZ, 0x3c, !PT ;  /* 0x0000000716167212 */ /* 0x000fc600078e3cff */
[----:B------:R-:W0:Y:S01]  /*35f0*/  F2I.FTZ.U32.TRUNC.NTZ R17, R17 ;  /* 0x0000001100117305 */ /* 0x000e22000021f000 */
[----:B------:R-:W-:-:S07]  /*3600*/  IABS R23, R20 ;  /* 0x0000001400177213 */ /* 0x000fce0000000000 */
[----:B------:R-:W-:Y:S01]  /*3610*/  @P5 VIADD R18, R18, 0x1 ;  /* 0x0000000112125836 */ /* 0x000fe20000000000 */
[----:B------:R-:W-:Y:S01]  /*3620*/  ISETP.GE.AND P5, PT, R12, RZ, PT ;  /* 0x000000ff0c00720c */ /* 0x000fe20003fa6270 */
[----:B0-----:R-:W-:-:S04]  /*3630*/  IMAD.MOV R21, RZ, RZ, -R17 ;  /* 0x000000ffff157224 */ /* 0x001fc800078e0a11 */
[----:B------:R-:W-:-:S08]  /*3640*/  IMAD.MOV.U32 R16, RZ, RZ, R21 ;  /* 0x000000ffff107224 */ /* 0x000fd000078e0015 */
[----:B------:R-:W-:Y:S02]  /*3650*/  @!P5 IMAD.MOV R18, RZ, RZ, -R18 ;  /* 0x000000ffff12d224 */ /* 0x000fe400078e0a12 */
[----:B------:R-:W-:Y:S01]  /*3660*/  IMAD R21, R16, R19, RZ ;  /* 0x0000001310157224 */ /* 0x000fe200078e02ff */
[----:B------:R-:W-:-:S05]  /*3670*/  MOV R16, RZ ;  /* 0x000000ff00107202 */ /* 0x000fca0000000f00 */
[----:B------:R-:W-:-:S06]  /*3680*/  IMAD.HI.U32 R24, R17, R21, R16 ;  /* 0x0000001511187227 */ /* 0x000fcc00078e0010 */
[----:B------:R-:W-:-:S04]  /*3690*/  IMAD.HI.U32 R17, R24, R28, RZ ;  /* 0x0000001c18117227 */ /* 0x000fc800078e00ff */
[----:B------:R-:W-:Y:S02]  /*36a0*/  IMAD.MOV R11, RZ, RZ, -R17 ;  /* 0x000000ffff0b7224 */ /* 0x000fe400078e0a11 */
[----:B------:R-:W-:-:S04]  /*36b0*/  IMAD.HI.U32 R16, R24, R23, RZ ;  /* 0x0000001718107227 */ /* 0x000fc800078e00ff */
[----:B------:R-:W-:Y:S02]  /*36c0*/  IMAD R28, R19, R11, R28 ;  /* 0x0000000b131c7224 */ /* 0x000fe400078e021c */
[----:B------:R-:W-:Y:S02]  /*36d0*/  IMAD.MOV.U32 R11, RZ, RZ, R19 ;  /* 0x000000ffff0b7224 */ /* 0x000fe400078e0013 */
[----:B------:R-:W-:-:S03]  /*36e0*/  IMAD.MOV R26, RZ, RZ, -R16 ;  /* 0x000000ffff1a7224 */ /* 0x000fc600078e0a10 */
[----:B------:R-:W-:Y:S01]  /*36f0*/  ISETP.GT.U32.AND P6, PT, R11, R28, PT ;  /* 0x0000001c0b00720c */ /* 0x000fe20003fc4070 */
[----:B------:R-:W-:Y:S02]  /*3700*/  IMAD R23, R19, R26, R23 ;  /* 0x0000001a13177224 */ /* 0x000fe400078e0217 */
[C---:B------:R-:W-:Y:S01]  /*3710*/  IMAD.IADD R26, R20.reuse, 0x1, R7 ;  /* 0x00000001141a7824 */ /* 0x040fe200078e0207 */
[----:B------:R-:W-:Y:S02]  /*3720*/  LOP3.LUT R20, R20, R7, RZ, 0x3c, !PT ;  /* 0x0000000714147212 */ /* 0x000fe400078e3cff */
[----:B------:R-:W-:Y:S02]  /*3730*/  ISETP.GT.U32.AND P0, PT, R11, R23, PT ;  /* 0x000000170b00720c */ /* 0x000fe40003f04070 */
[----:B------:R-:W-:Y:S02]  /*3740*/  IABS R25, R26 ;  /* 0x0000001a00197213 */ /* 0x000fe40000000000 */
[----:B------:R-:W-:-:S03]  /*3750*/  LOP3.LUT R12, R26, R7, RZ, 0x3c, !PT ;  /* 0x000000071a0c7212 */ /* 0x000fc600078e3cff */
[----:B------:R-:W-:Y:S02]  /*3760*/  @!P6 IMAD.IADD R28, R28, 0x1, -R19 ;  /* 0x000000011c1ce824 */ /* 0x000fe400078e0a13 */
[----:B------:R-:W-:-:S03]  /*3770*/  IMAD.HI.U32 R21, R24, R25, RZ ;  /* 0x0000001918157227 */ /* 0x000fc600078e00ff */
[----:B------:R-:W-:Y:S01]  /*3780*/  ISETP.GE.U32.AND P2, PT, R28, R11, PT ;  /* 0x0000000b1c00720c */ /* 0x000fe20003f46070 */
[----:B------:R-:W-:Y:S01]  /*3790*/  IMAD.MOV R28, RZ, RZ, -R21 ;  /* 0x000000ffff1c7224 */ /* 0x000fe200078e0a15 */
[----:B------:R-:W-:Y:S01]  /*37a0*/  @!P0 IADD3 R23, R23, -R19, RZ ;  /* 0x8000001317178210 */ /* 0x000fe20007ffe0ff */
[----:B------:R-:W-:Y:S02]  /*37b0*/  @!P6 VIADD R17, R17, 0x1 ;  /* 0x000000011111e836 */ /* 0x000fe40000000000 */
[----:B------:R-:W-:Y:S01]  /*37c0*/  IMAD R28, R19, R28, R25 ;  /* 0x0000001c131c7224 */ /* 0x000fe200078e0219 */
[----:B------:R-:W-:Y:S01]  /*37d0*/  ISETP.GE.U32.AND P3, PT, R23, R11, PT ;  /* 0x0000000b1700720c */ /* 0x000fe20003f66070 */
[----:B------:R-:W-:Y:S01]  /*37e0*/  @!P0 VIADD R16, R16, 0x1 ;  /* 0x0000000110108836 */ /* 0x000fe20000000000 */
[----:B------:R-:W-:Y:S01]  /*37f0*/  ISETP.GE.AND P0, PT, R20, RZ, PT ;  /* 0x000000ff1400720c */ /* 0x000fe20003f06270 */
[----:B------:R-:W-:Y:S01]  /*3800*/  VIADD R25, R0, 0xffffff00 ;  /* 0xffffff0000197836 */ /* 0x000fe20000000000 */
[----:B------:R-:W-:-:S03]  /*3810*/  ISETP.GT.U32.AND P4, PT, R11, R28, PT ;  /* 0x0000001c0b00720c */ /* 0x000fc60003f84070 */
[----:B------:R-:W-:Y:S02]  /*3820*/  @P2 IADD3 R17, R17, 0x1, RZ ;  /* 0x0000000111112810 */ /* 0x000fe40007ffe0ff */
[----:B------:R-:W-:-:S04]  /*3830*/  ISETP.GE.AND P2, PT, R22, RZ, PT ;  /* 0x000000ff1600720c */ /* 0x000fc80003f46270 */
[----:B------:R-:W-:Y:S01]  /*3840*/  @P3 VIADD R16, R16, 0x1 ;  /* 0x0000000110103836 */ /* 0x000fe20000000000 */
[----:B------:R-:W-:Y:S02]  /*3850*/  ISETP.GE.AND P3, PT, R12, RZ, PT ;  /* 0x000000ff0c00720c */ /* 0x000fe40003f66270 */
[----:B------:R-:W-:Y:S01]  /*3860*/  LOP3.LUT R12, RZ, R7, RZ, 0x33, !PT ;  /* 0x00000007ff0c7212 */ /* 0x000fe200078e33ff */
[----:B------:R-:W-:Y:S02]  /*3870*/  @!P4 IMAD.IADD R28, R28, 0x1, -R19 ;  /* 0x000000011c1cc824 */ /* 0x000fe400078e0a13 */
[----:B------:R-:W-:Y:S01]  /*3880*/  @!P4 VIADD R21, R21, 0x1 ;  /* 0x000000011515c836 */ /* 0x000fe20000000000 */
[----:B------:R-:W-:Y:S01]  /*3890*/  ISETP.NE.AND P4, PT, R7, RZ, PT ;  /* 0x000000ff0700720c */ /* 0x000fe20003f85270 */
[----:B------:R-:W-:Y:S01]  /*38a0*/  @!P0 IMAD.MOV R16, RZ, RZ, -R16 ;  /* 0x000000ffff108224 */ /* 0x000fe200078e0a10 */
[----:B------:R-:W-:Y:S01]  /*38b0*/  ISETP.GE.U32.AND P6, PT, R28, R11, PT ;  /* 0x0000000b1c00720c */ /* 0x000fe20003fc6070 */
[----:B------:R-:W-:Y:S01]  /*38c0*/  @!P2 IMAD.MOV R17, RZ, RZ, -R17 ;  /* 0x000000ffff11a224 */ /* 0x000fe200078e0a11 */
[----:B------:R-:W-:-:S02]  /*38d0*/  SEL R18, R12, R18, !P4 ;  /* 0x000000120c127207 */ /* 0x000fc40006000000 */
[C---:B------:R-:W-:Y:S02]  /*38e0*/  SEL R16, R12.reuse, R16, !P4 ;  /* 0x000000100c107207 */ /* 0x040fe40006000000 */
[----:B------:R-:W-:Y:S01]  /*38f0*/  SEL R17, R12, R17, !P4 ;  /* 0x000000110c117207 */ /* 0x000fe20006000000 */
[----:B------:R-:W-:Y:S02]  /*3900*/  VIADD R23, R18, UR4 ;  /* 0x0000000412177c36 */ /* 0x000fe40008000000 */
[----:B------:R-:W-:Y:S02]  /*3910*/  VIADD R19, R16, UR4 ;  /* 0x0000000410137c36 */ /* 0x000fe40008000000 */
[----:B------:R-:W-:Y:S02]  /*3920*/  VIADD R17, R17, UR4 ;  /* 0x0000000411117c36 */ /* 0x000fe40008000000 */
[----:B------:R-:W-:Y:S02]  /*3930*/  @P6 VIADD R21, R21, 0x1 ;  /* 0x0000000115156836 */ /* 0x000fe40000000000 */
[----:B------:R-:W-:-:S03]  /*3940*/  IMAD.WIDE R22, R23, 0x4, R14 ;  /* 0x0000000417167825 */ /* 0x000fc600078e020e */
[----:B------:R-:W-:Y:S01]  /*3950*/  @!P3 IADD3 R21, -R21, RZ, RZ ;  /* 0x000000ff1515b210 */ /* 0x000fe20007ffe1ff */
[--C-:B------:R-:W-:Y:S01]  /*3960*/  IMAD.WIDE R16, R17, 0x4, R14.reuse ;  /* 0x0000000411107825 */ /* 0x100fe200078e020e */
[----:B------:R0:W-:Y:S02]  /*3970*/  STG.E desc[UR8][R22.64], R25 ;  /* 0x0000001916007986 */ /* 0x0001e4000c101908 */
[----:B------:R-:W-:Y:S01]  /*3980*/  SEL R21, R12, R21, !P4 ;  /* 0x000000150c157207 */ /* 0x000fe20006000000 */
[----:B------:R-:W-:Y:S01]  /*3990*/  IMAD.WIDE R18, R19, 0x4, R14 ;  /* 0x0000000413127825 */ /* 0x000fe200078e020e */
[----:B------:R0:W-:Y:S03]  /*39a0*/  STG.E desc[UR8][R16.64], R25 ;  /* 0x0000001910007986 */ /* 0x0001e6000c101908 */
[----:B------:R-:W-:Y:S01]  /*39b0*/  VIADD R21, R21, UR4 ;  /* 0x0000000415157c36 */ /* 0x000fe20008000000 */
[----:B------:R0:W-:Y:S01]  /*39c0*/  STG.E desc[UR8][R18.64], R25 ;  /* 0x0000001912007986 */ /* 0x0001e2000c101908 */
[----:B------:R-:W-:-:S02]  /*39d0*/  IMAD.IADD R12, R26, 0x1, R7 ;  /* 0x000000011a0c7824 */ /* 0x000fc400078e0207 */
[----:B------:R-:W-:-:S03]  /*39e0*/  IMAD.WIDE R20, R21, 0x4, R14 ;  /* 0x0000000415147825 */ /* 0x000fc600078e020e */
[----:B------:R-:W-:Y:S02]  /*39f0*/  ISETP.GE.AND P0, PT, R12, R3, PT ;  /* 0x000000030c00720c */ /* 0x000fe40003f06270 */
[----:B------:R0:W-:Y:S11]  /*3a00*/  STG.E desc[UR8][R20.64], R25 ;  /* 0x0000001914007986 */ /* 0x0001f6000c101908 */
[----:B------:R-:W-:Y:S05]  /*3a10*/  @!P0 BRA `(.L_x_162) ;  /* 0xfffffff800b08947 */ /* 0x000fea000383ffff */
.L_x_158:
[----:B------:R-:W-:Y:S05]  /*3a20*/  BSYNC B0 ;  /* 0x0000000000007941 */ /* 0x000fea0003800000 */
.L_x_157:
[----:B------:R-:W0:Y:S01]  /*3a30*/  LDC R11, c[0x0][0x220] ;  /* 0x00008800ff0b7b82 */ /* 0x000e220000000800 */
[----:B------:R-:W1:Y:S01]  /*3a40*/  LDS R0, [UR12] ;  /* 0x0000000cff007984 */ /* 0x000e620008000800 */
[----:B------:R-:W-:Y:S01]  /*3a50*/  ULDC UR12, c[0x0][0x244] ;  /* 0x00009100000c7ab9 */ /* 0x000fe20000000800 */
[----:B------:R-:W-:Y:S01]  /*3a60*/  BSSY B0, `(.L_x_163) ;  /* 0x000002d000007945 */ /* 0x000fe20003800000 */
[----:B------:R-:W-:Y:S01]  /*3a70*/  USHF.R.S32.HI UR5, URZ, 0x1f, UR12 ;  /* 0x0000001f3f057899 */ /* 0x000fe2000801140c */
[----:B0-2-4-:R-:W-:-:S04]  /*3a80*/  IABS R16, R11 ;  /* 0x0000000b00107213 */ /* 0x015fc80000000000 */
[----:B------:R-:W0:Y:S01]  /*3a90*/  I2F.RP R3, R16 ;  /* 0x0000001000037306 */ /* 0x000e220000209400 */
[----:B-1----:R-:W-:-:S07]  /*3aa0*/  IABS R17, R0 ;  /* 0x0000000000117213 */ /* 0x002fce0000000000 */
[----:B0-----:R-:W0:Y:S01]  /*3ab0*/  MUFU.RCP R3, R3 ;  /* 0x0000000300037308 */ /* 0x001e220000001000 */
[----:B------:R-:W-:-:S04]  /*3ac0*/  LOP3.LUT R0, R0, R11, RZ, 0x3c, !PT ;  /* 0x0000000b00007212 */ /* 0x000fc800078e3cff */
[----:B------:R-:W-:Y:S02]  /*3ad0*/  ISETP.GE.AND P3, PT, R0, RZ, PT ;  /* 0x000000ff0000720c */ /* 0x000fe40003f66270 */
[----:B0-----:R-:W-:-:S04]  /*3ae0*/  IADD3 R14, R3, 0xffffffe, RZ ;  /* 0x0ffffffe030e7810 */ /* 0x001fc80007ffe0ff */
[----:B------:R0:W3:Y:S02]  /*3af0*/  F2I.FTZ.U32.TRUNC.NTZ R15, R14 ;  /* 0x0000000e000f7305 */ /* 0x0000e4000021f000 */
[----:B0-----:R-:W-:Y:S02]  /*3b00*/  IMAD.MOV.U32 R14, RZ, RZ, RZ ;  /* 0x000000ffff0e7224 */ /* 0x001fe400078e00ff */
[----:B---3--:R-:W-:-:S04]  /*3b10*/  IMAD.MOV R7, RZ, RZ, -R15 ;  /* 0x000000ffff077224 */ /* 0x008fc800078e0a0f */
        /* <DEDUP_REMOVED lines=13> */
[----:B------:R-:W-:-:S04]  /*3bf0*/  @!P2 LOP3.LUT R3, RZ, R11, RZ, 0x33, !PT ;  /* 0x0000000bff03a212 */ /* 0x000fc800078e33ff */
[----:B------:R-:W-:Y:S02]  /*3c00*/  SHF.R.S32.HI R7, RZ, 0x1f, R3 ;  /* 0x0000001fff077819 */ /* 0x000fe40000011403 */
[----:B------:R-:W-:-:S05]  /*3c10*/  IADD3 R12, P0, R3, R13, RZ ;  /* 0x0000000d030c7210 */ /* 0x000fca0007f1e0ff */
[----:B------:R-:W-:Y:S01]  /*3c20*/  IMAD.X R7, R7, 0x1, R4, P0 ;  /* 0x0000000107077824 */ /* 0x000fe200000e0604 */
[----:B------:R-:W-:-:S04]  /*3c30*/  ISETP.GE.U32.AND P0, PT, R12, UR12, PT ;  /* 0x0000000c0c007c0c */ /* 0x000fc8000bf06070 */
[----:B------:R-:W-:-:S13]  /*3c40*/  ISETP.GE.U32.AND.EX P0, PT, R7, UR5, PT, P0 ;  /* 0x0000000507007c0c */ /* 0x000fda000bf06100 */
[----:B------:R-:W-:Y:S05]  /*3c50*/  @P0 BRA `(.L_x_164) ;  /* 0x0000000000340947 */ /* 0x000fea0003800000 */
[----:B------:R-:W0:Y:S01]  /*3c60*/  LDC.64 R14, c[0x0][0x250] ;  /* 0x00009400ff0e7b82 */ /* 0x000e220000000a00 */
[----:B------:R-:W-:-:S07]  /*3c70*/  IMAD.MOV.U32 R11, RZ, RZ, -0x1 ;  /* 0xffffffffff0b7424 */ /* 0x000fce00078e00ff */
.L_x_165:
[----:B------:R-:W-:Y:S01]  /*3c80*/  IMAD.U32 R16, RZ, RZ, UR4 ;  /* 0x00000004ff107e24 */ /* 0x000fe2000f8e00ff */
[----:B------:R-:W-:-:S04]  /*3c90*/  IADD3 R0, P0, R12, UR4, RZ ;  /* 0x000000040c007c10 */ /* 0x000fc8000ff1e0ff */
[----:B------:R-:W-:Y:S02]  /*3ca0*/  LEA.HI.X.SX32 R3, R16, R7, 0x1, P0 ;  /* 0x0000000710037211 */ /* 0x000fe400000f0eff */
[----:B0-----:R-:W-:-:S04]  /*3cb0*/  LEA R16, P0, R0, R14, 0x2 ;  /* 0x0000000e00107211 */ /* 0x001fc800078010ff */
[----:B------:R-:W-:Y:S02]  /*3cc0*/  LEA.HI.X R17, R0, R15, R3, 0x2, P0 ;  /* 0x0000000f00117211 */ /* 0x000fe400000f1403 */
[----:B------:R-:W-:-:S03]  /*3cd0*/  IADD3 R12, P0, R9, R12, RZ ;  /* 0x0000000c090c7210 */ /* 0x000fc60007f1e0ff */
[----:B------:R1:W-:Y:S02]  /*3ce0*/  STG.E desc[UR8][R16.64], R11 ;  /* 0x0000000b10007986 */ /* 0x0003e4000c101908 */
[----:B------:R-:W-:Y:S01]  /*3cf0*/  IMAD.X R7, RZ, RZ, R7, P0 ;  /* 0x000000ffff077224 */ /* 0x000fe200000e0607 */
[----:B------:R-:W-:-:S04]  /*3d00*/  ISETP.GE.U32.AND P0, PT, R12, UR12, PT ;  /* 0x0000000c0c007c0c */ /* 0x000fc8000bf06070 */
[----:B------:R-:W-:-:S13]  /*3d10*/  ISETP.GE.U32.AND.EX P0, PT, R7, UR5, PT, P0 ;  /* 0x0000000507007c0c */ /* 0x000fda000bf06100 */
[----:B-1----:R-:W-:Y:S05]  /*3d20*/  @!P0 BRA `(.L_x_165) ;  /* 0xfffffffc00d48947 */ /* 0x002fea000383ffff */
.L_x_164:
[----:B------:R-:W-:Y:S05]  /*3d30*/  BSYNC B0 ;  /* 0x0000000000007941 */ /* 0x000fea0003800000 */
.L_x_163:
[----:B------:R-:W-:Y:S05]  /*3d40*/  @P1 EXIT ;  /* 0x000000000000194d */ /* 0x000fea0003800000 */
[----:B------:R-:W-:Y:S01]  /*3d50*/  ULDC.U8 UR4, c[0x0][0x280] ;  /* 0x0000a00000047ab9 */ /* 0x000fe20000000000 */
[----:B------:R-:W0:Y:S01]  /*3d60*/  LDC.64 R14, c[0x0][0x248] ;  /* 0x00009200ff0e7b82 */ /* 0x000e220000000a00 */
[----:B------:R-:W-:Y:S01]  /*3d70*/  UPRMT UR4, UR4, 0x8880, URZ ;  /* 0x0000888004047896 */ /* 0x000fe2000800003f */
[----:B------:R-:W-:Y:S01]  /*3d80*/  ULDC UR14, c[0x0][0x258] ;  /* 0x00009600000e7ab9 */ /* 0x000fe20000000800 */
[----:B------:R-:W-:Y:S01]  /*3d90*/  ULDC.64 UR12, c[0x0][0x210] ;  /* 0x00008400000c7ab9 */ /* 0x000fe20000000a00 */
[----:B------:R-:W-:Y:S01]  /*3da0*/  ULDC.64 UR18, c[0x0][0x238] ;  /* 0x00008e0000127ab9 */ /* 0x000fe20000000a00 */
[----:B------:R-:W-:Y:S02]  /*3db0*/  ULDC.64 UR16, c[0x0][0x278] ;  /* 0x00009e0000107ab9 */ /* 0x000fe40000000a00 */
[----:B------:R-:W-:Y:S01]  /*3dc0*/  ISETP.NE.AND P0, PT, RZ, UR4, PT ;  /* 0x00000004ff007c0c */ /* 0x000fe2000bf05270 */
[----:B------:R-:W-:Y:S02]  /*3dd0*/  ULDC UR4, c[0x0][0x230] ;  /* 0x00008c0000047ab9 */ /* 0x000fe40000000800 */
[----:B------:R-:W-:Y:S01]  /*3de0*/  IMAD R7, R13, UR4, R6 ;  /* 0x000000040d077c24 */ /* 0x000fe2000f8e0206 */
[----:B------:R-:W-:-:S09]  /*3df0*/  ULDC.64 UR4, c[0x0][0x228] ;  /* 0x00008a0000047ab9 */ /* 0x000fd20000000a00 */
[----:B------:R-:W-:Y:S05]  /*3e00*/  @!P0 BRA `(.L_x_166) ;  /* 0x0000000400248947 */ /* 0x000fea0003800000 */
[----:B------:R-:W-:Y:S01]  /*3e10*/  BSSY B0, `(.L_x_167) ;  /* 0x0000046000007945 */ /* 0x000fe20003800000 */
.L_x_175:
[----:B------:R-:W-:-:S04]  /*3e20*/  LEA R16, P0, R13, UR12, 0x3 ;  /* 0x0000000c0d107c11 */ /* 0x000fc8000f8018ff */
[----:B------:R-:W-:-:S05]  /*3e30*/  LEA.HI.X R17, R13, UR13, R4, 0x3, P0 ;  /* 0x0000000d0d117c11 */ /* 0x000fca00080f1c04 */
[----:B------:R-:W2:Y:S02]  /*3e40*/  LDG.E.CONSTANT R16, desc[UR8][R16.64] ;  /* 0x0000000810107981 */ /* 0x000ea4000c1e9900 */
[----:B--2---:R-:W-:-:S04]  /*3e50*/  SHF.R.S64 R18, RZ, 0x1e, R16 ;  /* 0x0000001eff127819 */ /* 0x004fc80000001010 */
[----:B------:R-:W-:-:S04]  /*3e60*/  IADD3 R18, P0, R18, UR4, RZ ;  /* 0x0000000412127c10 */ /* 0x000fc8000ff1e0ff */
[----:B------:R-:W-:-:S05]  /*3e70*/  LEA.HI.X.SX32 R19, R16, UR5, 0x2, P0 ;  /* 0x0000000510137c11 */ /* 0x000fca00080f16ff */
[----:B------:R-:W2:Y:S01]  /*3e80*/  LDG.E.CONSTANT R18, desc[UR8][R18.64] ;  /* 0x0000000812127981 */ /* 0x000ea2000c1e9900 */
[----:B------:R-:W-:Y:S01]  /*3e90*/  BSSY B1, `(.L_x_168) ;  /* 0x0000038000017945 */ /* 0x000fe20003800000 */
[----:B--2---:R-:W-:-:S13]  /*3ea0*/  ISETP.NE.AND P0, PT, R18, -0x1, PT ;  /* 0xffffffff1200780c */ /* 0x004fda0003f05270 */
[----:B-1-3--:R-:W-:Y:S05]  /*3eb0*/  @!P0 BRA `(.L_x_169) ;  /* 0x0000000000d48947 */ /* 0x00afea0003800000 */
[C---:B------:R-:W-:Y:S01]  /*3ec0*/  IMAD.IADD R6, R18.reuse, 0x1, R7 ;  /* 0x0000000112067824 */ /* 0x040fe200078e0207 */
[----:B------:R-:W-:Y:S01]  /*3ed0*/  LEA R0, R18, UR6, 0x2 ;  /* 0x0000000612007c11 */ /* 0x000fe2000f8e10ff */
[----:B------:R-:W-:Y:S01]  /*3ee0*/  BSSY B2, `(.L_x_170) ;  /* 0x000002d000027945 */ /* 0x000fe20003800000 */
[----:B------:R-:W-:Y:S02]  /*3ef0*/  ISETP.NE.U32.AND P0, PT, R8, RZ, PT ;  /* 0x000000ff0800720c */ /* 0x000fe40003f05070 */
[----:B------:R-:W-:Y:S02]  /*3f00*/  LEA R6, R6, UR6, 0x2 ;  /* 0x0000000606067c11 */ /* 0x000fe4000f8e10ff */
[----:B------:R-:W1:Y:S01]  /*3f10*/  LDS R0, [R0] ;  /* 0x0000000000007984 */ /* 0x000e620000000800 */
[----:B------:R-:W-:-:S03]  /*3f20*/  ISETP.NE.AND.EX P0, PT, R10, RZ, PT, P0 ;  /* 0x000000ff0a00720c */ /* 0x000fc60003f05300 */
[----:B------:R2:W3:Y:S10]  /*3f30*/  LDS R3, [R6] ;  /* 0x0000000006037984 */ /* 0x0004f40000000800 */
[----:B--2---:R-:W-:Y:S05]  /*3f40*/  @!P0 BRA `(.L_x_171) ;  /* 0x0000000000988947 */ /* 0x004fea0003800000 */
[----:B------:R-:W-:Y:S01]  /*3f50*/  LOP3.LUT R11, R4, UR10, RZ, 0xfc, !PT ;  /* 0x0000000a040b7c12 */ /* 0x000fe2000f8efcff */
[----:B------:R-:W-:Y:S03]  /*3f60*/  BSSY B3, `(.L_x_172) ;  /* 0x000001c000037945 */ /* 0x000fe60003800000 */
[----:B------:R-:W-:-:S13]  /*3f70*/  ISETP.NE.U32.AND P0, PT, R11, RZ, PT ;  /* 0x000000ff0b00720c */ /* 0x000fda0003f05070 */
[----:B------:R-:W-:Y:S05]  /*3f80*/  @!P0 BRA `(.L_x_173) ;  /* 0x0000000000188947 */ /* 0x000fea0003800000 */
[----:B------:R-:W-:Y:S01]  /*3f90*/  MOV R20, R13 ;  /* 0x0000000d00147202 */ /* 0x000fe20000000f00 */
[----:B------:R-:W-:Y:S01]  /*3fa0*/  IMAD.MOV.U32 R16, RZ, RZ, R4 ;  /* 0x000000ffff107224 */ /* 0x000fe200078e0004 */
[----:B------:R-:W-:Y:S01]  /*3fb0*/  MOV R12, 0x3fe0 ;  /* 0x00003fe0000c7802 */ /* 0x000fe20000000f00 */
[----:B------:R-:W-:-:S07]  /*3fc0*/  IMAD.U32 R17, RZ, RZ, UR10 ;  /* 0x0000000aff117e24 */ /* 0x000fce000f8e00ff */
[----:B01-3--:R-:W-:Y:S05]  /*3fd0*/  CALL.REL.NOINC `($__internal_2_$__cuda_sm20_div_u64) ;  /* 0x0000000c00787944 */ /* 0x00bfea0003c00000 */
[----:B------:R-:W-:Y:S05]  /*3fe0*/  BRA `(.L_x_174) ;  /* 0x00000000004c7947 */ /* 0x000fea0003800000 */
.L_x_173:
[----:B------:R-:W2:Y:S01]  /*3ff0*/  I2F.U32.RP R18, UR14 ;  /* 0x0000000e00127d06 */ /* 0x000ea20008209000 */
[----:B------:R-:W-:Y:S01]  /*4000*/  ISETP.NE.U32.AND P2, PT, RZ, UR14, PT ;  /* 0x0000000eff007c0c */ /* 0x000fe2000bf45070 */
[----:B------:R-:W-:-:S06]  /*4010*/  IMAD.MOV.U32 R27, RZ, RZ, RZ ;  /* 0x000000ffff1b7224 */ /* 0x000fcc00078e00ff */
[----:B--2---:R-:W2:Y:S02]  /*4020*/  MUFU.RCP R18, R18 ;  /* 0x0000001200127308 */ /* 0x004ea40000001000 */
[----:B--2---:R-:W-:-:S06]  /*4030*/  VIADD R16, R18, 0xffffffe ;  /* 0x0ffffffe12107836 */ /* 0x004fcc0000000000 */
[----:B------:R2:W4:Y:S02]  /*4040*/  F2I.FTZ.U32.TRUNC.NTZ R17, R16 ;  /* 0x0000001000117305 */ /* 0x000524000021f000 */
[----:B--2---:R-:W-:Y:S02]  /*4050*/  IMAD.MOV.U32 R16, RZ, RZ, RZ ;  /* 0x000000ffff107224 */ /* 0x004fe400078e00ff */
[----:B----4-:R-:W-:-:S04]  /*4060*/  IMAD.MOV R11, RZ, RZ, -R17 ;  /* 0x000000ffff0b7224 */ /* 0x010fc800078e0a11 */
        /* <DEDUP_REMOVED lines=11> */
.L_x_174:
[----:B------:R-:W-:Y:S05]  /*4120*/  BSYNC B3 ;  /* 0x0000000000037941 */ /* 0x000fea0003800000 */
.L_x_172:
[----:B------:R-:W-:-:S05]  /*4130*/  IADD3 R11, P0, R2, R26, RZ ;  /* 0x0000001a020b7210 */ /* 0x000fca0007f1e0ff */
[----:B------:R-:W-:Y:S01]  /*4140*/  IMAD.X R26, R5, 0x1, R27, P0 ;  /* 0x00000001051a7824 */ /* 0x000fe200000e061b */
[----:B------:R-:W-:-:S04]  /*4150*/  LEA R16, P0, R11, UR16, 0x2 ;  /* 0x000000100b107c11 */ /* 0x000fc8000f8010ff */
[----:B------:R-:W-:-:S05]  /*4160*/  LEA.HI.X R17, R11, UR17, R26, 0x2, P0 ;  /* 0x000000110b117c11 */ /* 0x000fca00080f141a */
[----:B------:R-:W2:Y:S02]  /*4170*/  LDG.E R16, desc[UR8][R16.64] ;  /* 0x0000000810107981 */ /* 0x000ea4000c1e1900 */
[----:B--2---:R-:W-:-:S13]  /*4180*/  ISETP.NE.AND P0, PT, R16, RZ, PT ;  /* 0x000000ff1000720c */ /* 0x004fda0003f05270 */
[----:B------:R-:W-:Y:S05]  /*4190*/  @!P0 BREAK B2 ;  /* 0x0000000000028942 */ /* 0x000fea0003800000 */
[----:B------:R-:W-:Y:S05]  /*41a0*/  @!P0 BRA `(.L_x_169) ;  /* 0x0000000000188947 */ /* 0x000fea0003800000 */
.L_x_171:
[----:B------:R-:W-:Y:S05]  /*41b0*/  BSYNC B2 ;  /* 0x0000000000027941 */ /* 0x000fea0003800000 */
.L_x_170:
[----:B-1-3--:R-:W-:Y:S01]  /*41c0*/  IADD3 R17, R0, UR7, R3 ;  /* 0x0000000700117c10 */ /* 0x00afe2000fffe003 */
[----:B------:R-:W-:-:S04]  /*41d0*/  VIADD R3, R3, 0x1 ;  /* 0x0000000103037836 */ /* 0x000fc80000000000 */
[----:B0-----:R-:W-:Y:S01]  /*41e0*/  IMAD.WIDE R16, R17, 0x4, R14 ;  /* 0x0000000411107825 */ /* 0x001fe200078e020e */
[----:B------:R2:W-:Y:S04]  /*41f0*/  STS [R6], R3 ;  /* 0x0000000306007388 */ /* 0x0005e80000000800 */
[----:B------:R2:W-:Y:S02]  /*4200*/  STG.E desc[UR8][R16.64], R13 ;  /* 0x0000000d10007986 */ /* 0x0005e4000c101908 */
.L_x_169:
[----:B------:R-:W-:Y:S05]  /*4210*/  BSYNC B1 ;  /* 0x0000000000017941 */ /* 0x000fea0003800000 */
.L_x_168:
[----:B--2---:R-:W-:-:S05]  /*4220*/  IADD3 R13, P0, R9, R13, RZ ;  /* 0x0000000d090d7210 */ /* 0x004fca0007f1e0ff */
[----:B------:R-:W-:Y:S01]  /*4230*/  IMAD.X R4, RZ, RZ, R4, P0 ;  /* 0x000000ffff047224 */ /* 0x000fe200000e0604 */
[----:B------:R-:W-:-:S04]  /*4240*/  ISETP.GE.U32.AND P0, PT, R13, UR18, PT ;  /* 0x000000120d007c0c */ /* 0x000fc8000bf06070 */
[----:B------:R-:W-:-:S13]  /*4250*/  ISETP.GE.U32.AND.EX P0, PT, R4, UR19, PT, P0 ;  /* 0x0000001304007c0c */ /* 0x000fda000bf06100 */
[----:B------:R-:W-:Y:S05]  /*4260*/  @!P0 BRA `(.L_x_175) ;  /* 0xfffffff800ec8947 */ /* 0x000fea000383ffff */
[----:B------:R-:W-:Y:S05]  /*4270*/  BSYNC B0 ;  /* 0x0000000000007941 */ /* 0x000fea0003800000 */
.L_x_167:
[----:B------:R-:W-:Y:S05]  /*4280*/  WARPSYNC.ALL ;  /* 0x0000000000007948 */ /* 0x000fea0003800000 */
[----:B------:R-:W-:Y:S05]  /*4290*/  EXIT ;  /* 0x000000000000794d */ /* 0x000fea0003800000 */
.L_x_166:
[----:B0-----:R-:W0:Y:S01]  /*42a0*/  LDC.64 R14, c[0x0][0x248] ;  /* 0x00009200ff0e7b82 */ /* 0x001e220000000a00 */
[----:B------:R-:W-:Y:S01]  /*42b0*/  ISETP.NE.U32.AND P0, PT, R8, RZ, PT ;  /* 0x000000ff0800720c */ /* 0x000fe20003f05070 */
[----:B------:R-:W-:Y:S01]  /*42c0*/  ULDC UR12, c[0x0][0x258] ;  /* 0x00009600000c7ab9 */ /* 0x000fe20000000800 */
[----:B------:R-:W-:Y:S01]  /*42d0*/  ULDC.64 UR4, c[0x0][0x210] ;  /* 0x0000840000047ab9 */ /* 0x000fe20000000a00 */
[----:B------:R-:W-:Y:S01]  /*42e0*/  ULDC.64 UR18, c[0x0][0x210] ;  /* 0x0000840000127ab9 */ /* 0x000fe20000000a00 */
[----:B------:R-:W-:Y:S01]  /*42f0*/  ISETP.NE.AND.EX P0, PT, R10, RZ, PT, P0 ;  /* 0x000000ff0a00720c */ /* 0x000fe20003f05300 */
[----:B------:R-:W-:Y:S01]  /*4300*/  ULDC.64 UR20, c[0x0][0x238] ;  /* 0x00008e0000147ab9 */ /* 0x000fe20000000a00 */
[----:B------:R-:W-:Y:S01]  /*4310*/  ULDC.64 UR16, c[0x0][0x238] ;  /* 0x00008e0000107ab9 */ /* 0x000fe20000000a00 */
[----:B------:R-:W1:Y:S01]  /*4320*/  LDC.64 R16, c[0x0][0x248] ;  /* 0x00009200ff107b82 */ /* 0x000e620000000a00 */
[----:B------:R-:W-:-:S09]  /*4330*/  ULDC.64 UR14, c[0x0][0x278] ;  /* 0x00009e00000e7ab9 */ /* 0x000fd20000000a00 */
[----:B------:R-:W-:Y:S05]  /*4340*/  @!P0 BRA `(.L_x_176) ;  /* 0x0000000000f08947 */ /* 0x000fea0003800000 */
[----:B------:R-:W-:Y:S01]  /*4350*/  BSSY B0, `(.L_x_177) ;  /* 0x000003a000007945 */ /* 0x000fe20003800000 */
.L_x_183:
[----:B------:R-:W-:-:S04]  /*4360*/  LEA R10, P0, R13, UR4, 0x3 ;  /* 0x000000040d0a7c11 */ /* 0x000fc8000f8018ff */
[----:B------:R-:W-:-:S05]  /*4370*/  LEA.HI.X R11, R13, UR5, R4, 0x3, P0 ;  /* 0x000000050d0b7c11 */ /* 0x000fca00080f1c04 */
[----:B-----5:R2:W5:Y:S01]  /*4380*/  LDG.E.CONSTANT R0, desc[UR8][R10.64] ;  /* 0x000000080a007981 */ /* 0x020562000c1e9900 */
[----:B------:R-:W-:Y:S01]  /*4390*/  LOP3.LUT R3, R4, UR10, RZ, 0xfc, !PT ;  /* 0x0000000a04037c12 */ /* 0x000fe2000f8efcff */
[----:B------:R-:W-:Y:S03]  /*43a0*/  BSSY B1, `(.L_x_178) ;  /* 0x000001c000017945 */ /* 0x000fe60003800000 */
[----:B------:R-:W-:-:S13]  /*43b0*/  ISETP.NE.U32.AND P0, PT, R3, RZ, PT ;  /* 0x000000ff0300720c */ /* 0x000fda0003f05070 */
[----:B--2---:R-:W-:Y:S05]  /*43c0*/  @!P0 BRA `(.L_x_179) ;  /* 0x0000000000188947 */ /* 0x004fea0003800000 */
[----:B------:R-:W-:Y:S01]  /*43d0*/  MOV R20, R13 ;  /* 0x0000000d00147202 */ /* 0x000fe20000000f00 */
[----:B-1----:R-:W-:Y:S01]  /*43e0*/  IMAD.MOV.U32 R16, RZ, RZ, R4 ;  /* 0x000000ffff107224 */ /* 0x002fe200078e0004 */
[----:B------:R-:W-:Y:S01]  /*43f0*/  MOV R12, 0x4420 ;  /* 0x00004420000c7802 */ /* 0x000fe20000000f00 */
[----:B------:R-:W-:-:S07]  /*4400*/  IMAD.U32 R17, RZ, RZ, UR10 ;  /* 0x0000000aff117e24 */ /* 0x000fce000f8e00ff */
[----:B0----5:R-:W-:Y:S05]  /*4410*/  CALL.REL.NOINC `($__internal_2_$__cuda_sm20_div_u64) ;  /* 0x0000000800687944 */ /* 0x021fea0003c00000 */
[----:B------:R-:W-:Y:S05]  /*4420*/  BRA `(.L_x_180) ;  /* 0x00000000004c7947 */ /* 0x000fea0003800000 */
.L_x_179:
[----:B------:R-:W2:Y:S01]  /*4430*/  I2F.U32.RP R8, UR12 ;  /* 0x0000000c00087d06 */ /* 0x000ea20008209000 */
[----:B------:R-:W-:Y:S01]  /*4440*/  ISETP.NE.U32.AND P2, PT, RZ, UR12, PT ;  /* 0x0000000cff007c0c */ /* 0x000fe2000bf45070 */
[----:B------:R-:W-:-:S06]  /*4450*/  IMAD.MOV.U32 R27, RZ, RZ, RZ ;  /* 0x000000ffff1b7224 */ /* 0x000fcc00078e00ff */
[----:B--2---:R-:W2:Y:S02]  /*4460*/  MUFU.RCP R8, R8 ;  /* 0x0000000800087308 */ /* 0x004ea40000001000 */
[----:B--2---:R-:W-:-:S06]  /*4470*/  VIADD R10, R8, 0xffffffe ;  /* 0x0ffffffe080a7836 */ /* 0x004fcc0000000000 */
[----:B------:R2:W3:Y:S02]  /*4480*/  F2I.FTZ.U32.TRUNC.NTZ R11, R10 ;  /* 0x0000000a000b7305 */ /* 0x0004e4000021f000 */
[----:B--2---:R-:W-:Y:S02]  /*4490*/  IMAD.MOV.U32 R10, RZ, RZ, RZ ;  /* 0x000000ffff0a7224 */ /* 0x004fe400078e00ff */
[----:B---3--:R-:W-:-:S04]  /*44a0*/  IMAD.MOV R3, RZ, RZ, -R11 ;  /* 0x000000ffff037224 */ /* 0x008fc800078e0a0b */
        /* <DEDUP_REMOVED lines=11> */
.L_x_180:
[----:B------:R-:W-:Y:S05]  /*4560*/  BSYNC B1 ;  /* 0x0000000000017941 */ /* 0x000fea0003800000 */
.L_x_178:
[----:B------:R-:W-:-:S05]  /*4570*/  IADD3 R3, P0, R2, R26, RZ ;  /* 0x0000001a02037210 */ /* 0x000fca0007f1e0ff */
[----:B------:R-:W-:Y:S01]  /*4580*/  IMAD.X R26, R5, 0x1, R27, P0 ;  /* 0x00000001051a7824 */ /* 0x000fe200000e061b */
[----:B------:R-:W-:-:S04]  /*4590*/  LEA R10, P0, R3, UR14, 0x2 ;  /* 0x0000000e030a7c11 */ /* 0x000fc8000f8010ff */
[----:B------:R-:W-:-:S05]  /*45a0*/  LEA.HI.X R11, R3, UR15, R26, 0x2, P0 ;  /* 0x0000000f030b7c11 */ /* 0x000fca00080f141a */
[----:B------:R-:W2:Y:S01]  /*45b0*/  LDG.E R10, desc[UR8][R10.64] ;  /* 0x000000080a0a7981 */ /* 0x000ea2000c1e1900 */
[----:B------:R-:W-:Y:S01]  /*45c0*/  BSSY B1, `(.L_x_181) ;  /* 0x000000d000017945 */ /* 0x000fe20003800000 */
[----:B--2---:R-:W-:-:S13]  /*45d0*/  ISETP.NE.AND P0, PT, R10, RZ, PT ;  /* 0x000000ff0a00720c */ /* 0x004fda0003f05270 */
[----:B------:R-:W-:Y:S05]  /*45e0*/  @!P0 BRA `(.L_x_182) ;  /* 0x0000000000288947 */ /* 0x000fea0003800000 */
[C---:B-----5:R-:W-:Y:S01]  /*45f0*/  IMAD.IADD R3, R0.reuse, 0x1, R7 ;  /* 0x0000000100037824 */ /* 0x060fe200078e0207 */
[----:B------:R-:W-:-:S04]  /*4600*/  LEA R0, R0, UR6, 0x2 ;  /* 0x0000000600007c11 */ /* 0x000fc8000f8e10ff */
[----:B------:R-:W-:Y:S01]  /*4610*/  LEA R3, R3, UR6, 0x2 ;  /* 0x0000000603037c11 */ /* 0x000fe2000f8e10ff */
[----:B------:R-:W-:Y:S04]  /*4620*/  LDS R11, [R0] ;  /* 0x00000000000b7984 */ /* 0x000fe80000000800 */
[----:B------:R-:W2:Y:S02]  /*4630*/  LDS R6, [R3] ;  /* 0x0000000003067984 */ /* 0x000ea40000000800 */
[----:B--2---:R-:W-:Y:S01]  /*4640*/  IADD3 R11, R11, UR7, R6 ;  /* 0x000000070b0b7c10 */ /* 0x004fe2000fffe006 */
[----:B------:R-:W-:-:S04]  /*4650*/  VIADD R6, R6, 0x1 ;  /* 0x0000000106067836 */ /* 0x000fc80000000000 */
[----:B0-----:R-:W-:Y:S01]  /*4660*/  IMAD.WIDE R10, R11, 0x4, R14 ;  /* 0x000000040b0a7825 */ /* 0x001fe200078e020e */
[----:B------:R2:W-:Y:S04]  /*4670*/  STS [R3], R6 ;  /* 0x0000000603007388 */ /* 0x0005e80000000800 */
[----:B------:R2:W-:Y:S02]  /*4680*/  STG.E desc[UR8][R10.64], R13 ;  /* 0x0000000d0a007986 */ /* 0x0005e4000c101908 */
.L_x_182:
[----:B------:R-:W-:Y:S05]  /*4690*/  BSYNC B1 ;  /* 0x0000000000017941 */ /* 0x000fea0003800000 */
.L_x_181:
[----:B--2---:R-:W-:-:S04]  /*46a0*/  IADD3 R13, P0, R9, R13, RZ ;  /* 0x0000000d090d7210 */ /* 0x004fc80007f1e0ff */
[----:B------:R-:W-:Y:S02]  /*46b0*/  IADD3.X R4, RZ, R4, RZ, P0, !PT ;  /* 0x00000004ff047210 */ /* 0x000fe400007fe4ff */
[----:B------:R-:W-:-:S04]  /*46c0*/  ISETP.GE.U32.AND P0, PT, R13, UR16, PT ;  /* 0x000000100d007c0c */ /* 0x000fc8000bf06070 */
[----:B------:R-:W-:-:S13]  /*46d0*/  ISETP.GE.U32.AND.EX P0, PT, R4, UR17, PT, P0 ;  /* 0x0000001104007c0c */ /* 0x000fda000bf06100 */
[----:B------:R-:W-:Y:S05]  /*46e0*/  @!P0 BRA `(.L_x_183) ;  /* 0xfffffffc001c8947 */ /* 0x000fea000383ffff */
[----:B------:R-:W-:Y:S05]  /*46f0*/  BSYNC B0 ;  /* 0x0000000000007941 */ /* 0x000fea0003800000 */
.L_x_177:
[----:B------:R-:W-:Y:S05]  /*4700*/  EXIT ;  /* 0x000000000000794d */ /* 0x000fea0003800000 */
.L_x_176:
[----:B------:R-:W-:Y:S01]  /*4710*/  BSSY B0, `(.L_x_184) ;  /* 0x0000013000007945 */ /* 0x000fe20003800000 */
.L_x_185:
[----:B------:R-:W-:-:S04]  /*4720*/  LEA R10, P0, R13, UR18, 0x3 ;  /* 0x000000120d0a7c11 */ /* 0x000fc8000f8018ff */
[----:B------:R-:W-:-:S05]  /*4730*/  LEA.HI.X R11, R13, UR19, R4, 0x3, P0 ;  /* 0x000000130d0b7c11 */ /* 0x000fca00080f1c04 */
[----:B------:R-:W2:Y:S02]  /*4740*/  LDG.E.CONSTANT R10, desc[UR8][R10.64] ;  /* 0x000000080a0a7981 */ /* 0x000ea4000c1e9900 */
[C---:B--2---:R-:W-:Y:S01]  /*4750*/  IMAD.IADD R0, R10.reuse, 0x1, R7 ;  /* 0x000000010a007824 */ /* 0x044fe200078e0207 */
[----:B------:R-:W-:-:S04]  /*4760*/  LEA R5, R10, UR6, 0x2 ;  /* 0x000000060a057c11 */ /* 0x000fc8000f8e10ff */
[----:B------:R-:W-:Y:S02]  /*4770*/  LEA R0, R0, UR6, 0x2 ;  /* 0x0000000600007c11 */ /* 0x000fe4000f8e10ff */
[----:B------:R-:W-:Y:S04]  /*4780*/  LDS R5, [R5] ;  /* 0x0000000005057984 */ /* 0x000fe80000000800 */
[----:B------:R-:W2:Y:S02]  /*4790*/  LDS R2, [R0] ;  /* 0x0000000000027984 */ /* 0x000ea40000000800 */
[----:B--2---:R-:W-:Y:S01]  /*47a0*/  IADD3 R3, R5, UR7, R2 ;  /* 0x0000000705037c10 */ /* 0x004fe2000fffe002 */
[----:B0-----:R-:W-:-:S04]  /*47b0*/  VIADD R15, R2, 0x1 ;  /* 0x00000001020f7836 */ /* 0x001fc80000000000 */
[----:B-1----:R-:W-:Y:S01]  /*47c0*/  IMAD.WIDE R2, R3, 0x4, R16 ;  /* 0x0000000403027825 */ /* 0x002fe200078e0210 */
[----:B------:R-:W-:Y:S04]  /*47d0*/  STS [R0], R15 ;  /* 0x0000000f00007388 */ /* 0x000fe80000000800 */
[----:B------:R0:W-:Y:S02]  /*47e0*/  STG.E desc[UR8][R2.64], R13 ;  /* 0x0000000d02007986 */ /* 0x0001e4000c101908 */
[----:B0-----:R-:W-:-:S05]  /*47f0*/  IADD3 R13, P0, R9, R13, RZ ;  /* 0x0000000d090d7210 */ /* 0x001fca0007f1e0ff */
[----:B------:R-:W-:Y:S01]  /*4800*/  IMAD.X R4, RZ, RZ, R4, P0 ;  /* 0x000000ffff047224 */ /* 0x000fe200000e0604 */
[----:B------:R-:W-:-:S04]  /*4810*/  ISETP.GE.U32.AND P0, PT, R13, UR20, PT ;  /* 0x000000140d007c0c */ /* 0x000fc8000bf06070 */
[----:B------:R-:W-:-:S13]  /*4820*/  ISETP.GE.U32.AND.EX P0, PT, R4, UR21, PT, P0 ;  /* 0x0000001504007c0c */ /* 0x000fda000bf06100 */
[----:B------:R-:W-:Y:S05]  /*4830*/  @!P0 BRA `(.L_x_185) ;  /* 0xfffffffc00b88947 */ /* 0x000fea000383ffff */
[----:B------:R-:W-:Y:S05]  /*4840*/  BSYNC B0 ;  /* 0x0000000000007941 */ /* 0x000fea0003800000 */
.L_x_184:
[----:B------:R-:W-:Y:S05]  /*4850*/  EXIT ;  /* 0x000000000000794d */ /* 0x000fea0003800000 */
.L_x_118:
[----:B------:R-:W-:Y:S01]  /*4860*/  IMAD.U32 R8, RZ, RZ, UR20 ;  /* 0x00000014ff087e24 */ /* 0x000fe2000f8e00ff */
[----:B------:R-:W-:-:S04]  /*4870*/  ISETP.GE.U32.AND P0, PT, R0, UR20, PT ;  /* 0x0000001400007c0c */ /* 0x000fc8000bf06070 */
[----:B------:R-:W-:-:S04]  /*4880*/  SHF.R.S32.HI R5, RZ, 0x1f, R8 ;  /* 0x0000001fff057819 */ /* 0x000fc80000011408 */
[----:B------:R-:W-:-:S13]  /*4890*/  ISETP.GE.U32.AND.EX P0, PT, RZ, R5, PT, P0 ;  /* 0x00000005ff00720c */ /* 0x000fda0003f06100 */
[----:B------:R-:W-:Y:S05]  /*48a0*/  @P0 BRA `(.L_x_186) ;  /* 0x0000000400300947 */ /* 0x000fea0003800000 */
[----:B------:R-:W-:Y:S01]  /*48b0*/  IMAD.MOV.U32 R2, RZ, RZ, R0 ;  /* 0x000000ffff027224 */ /* 0x000fe200078e0000 */
[----:B------:R-:W-:Y:S01]  /*48c0*/  MOV R3, UR7 ;  /* 0x0000000700037c02 */ /* 0x000fe20008000f00 */
[----:B------:R-:W-:Y:S01]  /*48d0*/  IMAD.MOV.U32 R0, RZ, RZ, RZ ;  /* 0x000000ffff007224 */ /* 0x000fe200078e00ff */
[----:B------:R-:W-:Y:S01]  /*48e0*/  BSSY B0, `(.L_x_187) ;  /* 0x0000010000007945 */ /* 0x000fe20003800000 */
[----:B------:R-:W-:Y:S02]  /*48f0*/  PLOP3.LUT P0, PT, PT, PT, PT, 0x80, 0x0 ;  /* 0x000000000000781c */ /* 0x000fe40003f0f070 */
[----:B------:R-:W-:Y:S02]  /*4900*/  ISETP.GE.U32.AND P1, PT, R2, UR20, PT ;  /* 0x0000001402007c0c */ /* 0x000fe4000bf26070 */
[----:B------:R-:W-:Y:S02]  /*4910*/  SHF.R.S32.HI R3, RZ, 0x1f, R3 ;  /* 0x0000001fff037819 */ /* 0x000fe40000011403 */
[----:B------:R-:W-:-:S13]  /*4920*/  ISETP.GE.U32.AND.EX P1, PT, R0, R5, PT, P1 ;  /* 0x000000050000720c */ /* 0x000fda0003f26110 */
[----:B------:R-:W-:Y:S05]  /*4930*/  @!P1 BRA `(.L_x_188) ;  /* 0x0000000000289947 */ /* 0x000fea0003800000 */
[----:B------:R-:W1:Y:S01]  /*4940*/  LDC R9, c[0x0][0x238] ;  /* 0x00008e00ff097b82 */ /* 0x000e620000000800 */
[C---:B------:R-:W-:Y:S01]  /*4950*/  IADD3 R4, P0, R2.reuse, UR7, RZ ;  /* 0x0000000702047c10 */ /* 0x040fe2000ff1e0ff */
[----:B------:R-:W-:Y:S01]  /*4960*/  ULDC.64 UR22, c[0x0][0x248] ;  /* 0x0000920000167ab9 */ /* 0x000fe20000000a00 */
[----:B------:R-:W-:-:S03]  /*4970*/  IADD3 R2, P1, R2, 0x100, RZ ;  /* 0x0000010002027810 */ /* 0x000fc60007f3e0ff */
[--C-:B------:R-:W-:Y:S01]  /*4980*/  IMAD.X R7, R3, 0x1, R0.reuse, P0 ;  /* 0x0000000103077824 */ /* 0x100fe200000e0600 */
[----:B------:R-:W-:Y:S01]  /*4990*/  LEA R6, P0, R4, UR22, 0x2 ;  /* 0x0000001604067c11 */ /* 0x000fe2000f8010ff */
[----:B------:R-:W-:-:S03]  /*49a0*/  IMAD.X R0, RZ, RZ, R0, P1 ;  /* 0x000000ffff007224 */ /* 0x000fc600008e0600 */
[----:B------:R-:W-:Y:S02]  /*49b0*/  LEA.HI.X R7, R4, UR23, R7, 0x2, P0 ;  /* 0x0000001704077c11 */ /* 0x000fe400080f1407 */
[----:B------:R-:W-:-:S03]  /*49c0*/  PLOP3.LUT P0, PT, PT, PT, PT, 0x8, 0x0 ;  /* 0x000000000000781c */ /* 0x000fc60003f0e170 */
[----:B-1----:R1:W-:Y:S10]  /*49d0*/  STG.E desc[UR8][R6.64], R9 ;  /* 0x0000000906007986 */ /* 0x0023f4000c101908 */
.L_x_188:
[----:B------:R-:W-:Y:S05]  /*49e0*/  BSYNC B0 ;  /* 0x0000000000007941 */ /* 0x000fea0003800000 */
.L_x_187:
[C---:B------:R-:W-:Y:S01]  /*49f0*/  IADD3 R4, P3, -R2.reuse, UR20, RZ ;  /* 0x0000001402047c10 */ /* 0x040fe2000ff7e1ff */
[----:B------:R-:W-:Y:S01]  /*4a00*/  BSSY B0, `(.L_x_189) ;  /* 0x0000019000007945 */ /* 0x000fe20003800000 */
[----:B------:R-:W-:Y:S02]  /*4a10*/  ISETP.LT.U32.AND P1, PT, R2, UR20, PT ;  /* 0x0000001402007c0c */ /* 0x000fe4000bf21070 */
[----:B------:R-:W-:Y:S01]  /*4a20*/  ISETP.LE.U32.AND P2, PT, R4, 0x300, PT ;  /* 0x000003000400780c */ /* 0x000fe20003f43070 */
[C---:B------:R-:W-:Y:S01]  /*4a30*/  IMAD.X R4, R5.reuse, 0x1, ~R0, P3 ;  /* 0x0000000105047824 */ /* 0x040fe200018e0e00 */
[----:B------:R-:W-:-:S04]  /*4a40*/  ISETP.GT.U32.AND.EX P1, PT, R5, R0, PT, P1 ;  /* 0x000000000500720c */ /* 0x000fc80003f24110 */
[----:B------:R-:W-:-:S13]  /*4a50*/  ISETP.LE.U32.OR.EX P1, PT, R4, RZ, !P1, P2 ;  /* 0x000000ff0400720c */ /* 0x000fda0004f23520 */
[----:B------:R-:W-:Y:S05]  /*4a60*/  @P1 BRA `(.L_x_190) ;  /* 0x0000000000481947 */ /* 0x000fea0003800000 */
[----:B------:R-:W3:Y:S01]  /*4a70*/  LDC R15, c[0x0][0x238] ;  /* 0x00008e00ff0f7b82 */ /* 0x000ee20000000800 */
[----:B-1----:R-:W-:Y:S02]  /*4a80*/  IADD3 R9, P1, R8, -0x300, RZ ;  /* 0xfffffd0008097810 */ /* 0x002fe40007f3e0ff */
[----:B------:R-:W-:Y:S02]  /*4a90*/  PLOP3.LUT P0, PT, PT, PT, PT, 0x8, 0x0 ;  /* 0x000000000000781c */ /* 0x000fe40003f0e170 */
[----:B0-----:R-:W-:-:S03]  /*4aa0*/  IADD3.X R11, R5, -0x1, RZ, P1, !PT ;  /* 0xffffffff050b7810 */ /* 0x001fc60000ffe4ff */
[----:B--2---:R-:W0:Y:S08]  /*4ab0*/  LDC.64 R12, c[0x0][0x248] ;  /* 0x00009200ff0c7b82 */ /* 0x004e300000000a00 */
.L_x_191:
[C---:B------:R-:W-:Y:S02]  /*4ac0*/  IADD3 R4, P1, R2.reuse, UR7, RZ ;  /* 0x0000000702047c10 */ /* 0x040fe4000ff3e0ff */
[----:B------:R-:W-:-:S03]  /*4ad0*/  IADD3 R2, P2, R2, 0x400, RZ ;  /* 0x0000040002027810 */ /* 0x000fc60007f5e0ff */
[--C-:B----4-:R-:W-:Y:S01]  /*4ae0*/  IMAD.X R7, R3, 0x1, R0.reuse, P1 ;  /* 0x0000000103077824 */ /* 0x110fe200008e0600 */
[----:B0-----:R-:W-:Y:S01]  /*4af0*/  LEA R6, P1, R4, R12, 0x2 ;  /* 0x0000000c04067211 */ /* 0x001fe200078210ff */
[----:B------:R-:W-:-:S03]  /*4b00*/  IMAD.X R0, RZ, RZ, R0, P2 ;  /* 0x000000ffff007224 */ /* 0x000fc600010e0600 */
[----:B------:R-:W-:Y:S02]  /*4b10*/  LEA.HI.X R7, R4, R13, R7, 0x2, P1 ;  /* 0x0000000d04077211 */ /* 0x000fe400008f1407 */
[----:B------:R-:W-:-:S03]  /*4b20*/  ISETP.GE.U32.AND P1, PT, R2, R9, PT ;  /* 0x000000090200720c */ /* 0x000fc60003f26070 */
[----:B---3--:R4:W-:Y:S01]  /*4b30*/  STG.E desc[UR8][R6.64], R15 ;  /* 0x0000000f06007986 */ /* 0x0089e2000c101908 */
[----:B------:R-:W-:-:S03]  /*4b40*/  ISETP.GE.U32.AND.EX P1, PT, R0, R11, PT, P1 ;  /* 0x0000000b0000720c */ /* 0x000fc60003f26110 */
[----:B------:R4:W-:Y:S04]  /*4b50*/  STG.E desc[UR8][R6.64+0x400], R15 ;  /* 0x0004000f06007986 */ /* 0x0009e8000c101908 */
[----:B------:R4:W-:Y:S04]  /*4b60*/  STG.E desc[UR8][R6.64+0x800], R15 ;  /* 0x0008000f06007986 */ /* 0x0009e8000c101908 */
[----:B------:R4:W-:Y:S02]  /*4b70*/  STG.E desc[UR8][R6.64+0xc00], R15 ;  /* 0x000c000f06007986 */ /* 0x0009e4000c101908 */
[----:B------:R-:W-:Y:S05]  /*4b80*/  @!P1 BRA `(.L_x_191) ;  /* 0xfffffffc00cc9947 */ /* 0x000fea000383ffff */
.L_x_190:
[----:B------:R-:W-:Y:S05]  /*4b90*/  BSYNC B0 ;  /* 0x0000000000007941 */ /* 0x000fea0003800000 */
.L_x_189:
        /* <DEDUP_REMOVED lines=8> */
[----:B-1----:R-:W1:Y:S01]  /*4c20*/  LDC R9, c[0x0][0x238] ;  /* 0x00008e00ff097b82 */ /* 0x002e620000000800 */
[C---:B------:R-:W-:Y:S01]  /*4c30*/  IADD3 R4, P0, R2.reuse, UR7, RZ ;  /* 0x0000000702047c10 */ /* 0x040fe2000ff1e0ff */
[----:B------:R-:W-:Y:S01]  /*4c40*/  ULDC.64 UR22, c[0x0][0x248] ;  /* 0x0000920000167ab9 */ /* 0x000fe20000000a00 */
[----:B------:R-:W-:Y:S02]  /*4c50*/  IADD3 R2, P1, R2, 0x200, RZ ;  /* 0x0000020002027810 */ /* 0x000fe40007f3e0ff */
[----:B----4-:R-:W-:Y:S02]  /*4c60*/  IADD3.X R7, R3, R0, RZ, P0, !PT ;  /* 0x0000000003077210 */ /* 0x010fe400007fe4ff */
[----:B------:R-:W-:Y:S01]  /*4c70*/  LEA R6, P0, R4, UR22, 0x2 ;  /* 0x0000001604067c11 */ /* 0x000fe2000f8010ff */
[----:B------:R-:W-:-:S03]  /*4c80*/  IMAD.X R0, RZ, RZ, R0, P1 ;  /* 0x000000ffff007224 */ /* 0x000fc600008e0600 */
[----:B------:R-:W-:Y:S02]  /*4c90*/  LEA.HI.X R7, R4, UR23, R7, 0x2, P0 ;  /* 0x0000001704077c11 */ /* 0x000fe400080f1407 */
[----:B------:R-:W-:-:S03]  /*4ca0*/  PLOP3.LUT P0, PT, PT, PT, PT, 0x8, 0x0 ;  /* 0x000000000000781c */ /* 0x000fc60003f0e170 */
[----:B-1----:R3:W-:Y:S04]  /*4cb0*/  STG.E desc[UR8][R6.64], R9 ;  /* 0x0000000906007986 */ /* 0x0027e8000c101908 */
[----:B------:R3:W-:Y:S06]  /*4cc0*/  STG.E desc[UR8][R6.64+0x400], R9 ;  /* 0x0004000906007986 */ /* 0x0007ec000c101908 */
.L_x_193:
[----:B------:R-:W-:Y:S05]  /*4cd0*/  BSYNC B0 ;  /* 0x0000000000007941 */ /* 0x000fea0003800000 */
.L_x_192:
[----:B------:R-:W-:-:S04]  /*4ce0*/  ISETP.LT.U32.AND P1, PT, R2, UR20, PT ;  /* 0x0000001402007c0c */ /* 0x000fc8000bf21070 */
[----:B------:R-:W-:-:S13]  /*4cf0*/  ISETP.LT.U32.OR.EX P0, PT, R0, R5, P0, P1 ;  /* 0x000000050000720c */ /* 0x000fda0000701510 */
[----:B-1-34-:R-:W1:Y:S01]  /*4d00*/  @P0 LDC.64 R6, c[0x0][0x248] ;  /* 0x00009200ff060b82 */ /* 0x01ae620000000a00 */
[----:B------:R-:W-:-:S05]  /*4d10*/  @P0 IADD3 R4, P1, R2, UR7, RZ ;  /* 0x0000000702040c10 */ /* 0x000fca000ff3e0ff */
[----:B------:R-:W-:Y:S02]  /*4d20*/  @P0 IMAD.X R0, R3, 0x1, R0, P1 ;  /* 0x0000000103000824 */ /* 0x000fe400008e0600 */
[----:B------:R-:W3:Y:S01]  /*4d30*/  @P0 LDC R5, c[0x0][0x238] ;  /* 0x00008e00ff050b82 */ /* 0x000ee20000000800 */
[----:B-1----:R-:W-:-:S04]  /*4d40*/  @P0 LEA R2, P1, R4, R6, 0x2 ;  /* 0x0000000604020211 */ /* 0x002fc800078210ff */
[----:B------:R-:W-:-:S05]  /*4d50*/  @P0 LEA.HI.X R3, R4, R7, R0, 0x2, P1 ;  /* 0x0000000704030211 */ /* 0x000fca00008f1400 */
[----:B---3--:R1:W-:Y:S04]  /*4d60*/  @P0 STG.E desc[UR8][R2.64], R5 ;  /* 0x0000000502000986 */ /* 0x0083e8000c101908 */
.L_x_186:
[----:B------:R-:W-:Y:S05]  /*4d70*/  WARPSYNC.ALL ;  /* 0x0000000000007948 */ /* 0x000fea0003800000 */
[----:B------:R-:W-:Y:S08]  /*4d80*/  BAR.SYNC.DEFER_BLOCKING 0x0 ;  /* 0x0000000000007b1d */ /* 0x000ff00000010000 */
[----:B------:R-:W-:Y:S08]  /*4d90*/  BAR.SYNC.DEFER_BLOCKING 0x0 ;  /* 0x0000000000007b1d */ /* 0x000ff00000010000 */
[----:B------:R-:W-:Y:S06]  /*4da0*/  BAR.SYNC.DEFER_BLOCKING 0x0 ;  /* 0x0000000000007b1d */ /* 0x000fec0000010000 */
[----:B------:R-:W-:Y:S05]  /*4db0*/  EXIT ;  /* 0x000000000000794d */ /* 0x000fea0003800000 */
        .weak           $__internal_2_$__cuda_sm20_div_u64
        .type           $__internal_2_$__cuda_sm20_div_u64,@function
        .size           $__internal_2_$__cuda_sm20_div_u64,(.L_x_1590 - $__internal_2_$__cuda_sm20_div_u64)
$__internal_2_$__cuda_sm20_div_u64:
[----:B------:R-:W-:Y:S02]  /*4dc0*/  IMAD.U32 R28, RZ, RZ, UR11 ;  /* 0x0000000bff1c7e24 */ /* 0x000fe4000f8e00ff */
[----:B------:R-:W-:-:S04]  /*4dd0*/  IMAD.MOV.U32 R29, RZ, RZ, R17 ;  /* 0x000000ffff1d7224 */ /* 0x000fc800078e0011 */
[----:B------:R-:W0:Y:S08]  /*4de0*/  I2F.U64.RP R21, R28 ;  /* 0x0000001c00157312 */ /* 0x000e300000309000 */
[----:B0-----:R-:W0:Y:S02]  /*4df0*/  MUFU.RCP R22, R21 ;  /* 0x0000001500167308 */ /* 0x001e240000001000 */
[----:B0-----:R-:W-:-:S06]  /*4e00*/  VIADD R22, R22, 0x1ffffffe ;  /* 0x1ffffffe16167836 */ /* 0x001fcc0000000000 */
[----:B------:R-:W0:Y:S02]  /*4e10*/  F2I.U64.TRUNC R22, R22 ;  /* 0x0000001600167311 */ /* 0x000e24000020d800 */
[----:B0-----:R-:W-:-:S04]  /*4e20*/  IMAD.WIDE.U32 R24, R22, UR11, RZ ;  /* 0x0000000b16187c25 */ /* 0x001fc8000f8e00ff */
[C---:B------:R-:W-:Y:S01]  /*4e30*/  IMAD R19, R22.reuse, R17, R25 ;  /* 0x0000001116137224 */ /* 0x040fe200078e0219 */
[----:B------:R-:W-:Y:S02]  /*4e40*/  IADD3 R27, P0, RZ, -R24, RZ ;  /* 0x80000018ff1b7210 */ /* 0x000fe40007f1e0ff */
[----:B------:R-:W-:Y:S01]  /*4e50*/  MOV R25, R22 ;  /* 0x0000001600197202 */ /* 0x000fe20000000f00 */
        /* <DEDUP_REMOVED lines=12> */
[----:B------:R-:W-:Y:S01]  /*4f20*/  IADD3 R24, P0, RZ, -R24, RZ ;  /* 0x80000018ff187210 */ /* 0x000fe20007f1e0ff */
[----:B------:R-:W-:Y:S02]  /*4f30*/  IMAD.MOV.U32 R25, RZ, RZ, RZ ;  /* 0x000000ffff197224 */ /* 0x000fe400078e00ff */
[----:B------:R-:W-:Y:S02]  /*4f40*/  IMAD R22, R19, UR11, R22 ;  /* 0x0000000b13167c24 */ /* 0x000fe4000f8e0216 */
[----:B------:R-:W-:-:S04]  /*4f50*/  IMAD.HI.U32 R26, R27, R24, RZ ;  /* 0x000000181b1a7227 */ /* 0x000fc800078e00ff */
[----:B------:R-:W-:-:S04]  /*4f60*/  IMAD.X R22, RZ, RZ, ~R22, P0 ;  /* 0x000000ffff167224 */ /* 0x000fc800000e0e16 */
[----:B------:R-:W-:-:S04]  /*4f70*/  IMAD.WIDE.U32 R26, P0, R27, R22, R26 ;  /* 0x000000161b1a7225 */ /* 0x000fc8000780001a */
[----:B------:R-:W-:-:S04]  /*4f80*/  IMAD.HI.U32 R21, P2, R19, R24, R26 ;  /* 0x0000001813157227 */ /* 0x000fc8000784001a */
[CC--:B------:R-:W-:Y:S02]  /*4f90*/  IMAD R24, R19.reuse, R22.reuse, RZ ;  /* 0x0000001613187224 */ /* 0x0c0fe400078e02ff */
[----:B------:R-:W-:-:S03]  /*4fa0*/  IMAD.HI.U32 R22, R19, R22, RZ ;  /* 0x0000001613167227 */ /* 0x000fc600078e00ff */
[----:B------:R-:W-:Y:S01]  /*4fb0*/  IADD3 R21, P4, R24, R21, RZ ;  /* 0x0000001518157210 */ /* 0x000fe20007f9e0ff */
[----:B------:R-:W-:-:S04]  /*4fc0*/  IMAD.X R19, R22, 0x1, R19, P0 ;  /* 0x0000000116137824 */ /* 0x000fc800000e0613 */
[----:B------:R-:W-:Y:S01]  /*4fd0*/  IMAD.HI.U32 R24, R21, R20, RZ ;  /* 0x0000001415187227 */ /* 0x000fe200078e00ff */
[----:B------:R-:W-:-:S03]  /*4fe0*/  IADD3.X R19, RZ, RZ, R19, P4, P2 ;  /* 0x000000ffff137210 */ /* 0x000fc600027e4413 */
        /* <DEDUP_REMOVED lines=11> */
[----:B------:R-:W-:-:S05]  /*50a0*/  IMAD R23, R19, UR11, R24 ;  /* 0x0000000b13177c24 */ /* 0x000fca000f8e0218 */
[----:B------:R-:W-:Y:S02]  /*50b0*/  IADD3.X R24, ~R23, R16, RZ, P2, !PT ;  /* 0x0000001017187210 */ /* 0x000fe400017fe5ff */
[----:B------:R-:W-:Y:S02]  /*50c0*/  IADD3 R26, P2, R21, -UR11, RZ ;  /* 0x8000000b151a7c10 */ /* 0x000fe4000ff5e0ff */
[----:B------:R-:W-:Y:S02]  /*50d0*/  ISETP.GE.U32.AND.EX P0, PT, R24, R17, PT, P0 ;  /* 0x000000111800720c */ /* 0x000fe40003f06100 */
[----:B------:R-:W-:Y:S02]  /*50e0*/  IADD3 R23, P4, R22, 0x1, RZ ;  /* 0x0000000116177810 */ /* 0x000fe40007f9e0ff */
[----:B------:R-:W-:Y:S01]  /*50f0*/  SEL R26, R26, R21, P0 ;  /* 0x000000151a1a7207 */ /* 0x000fe20000000000 */
[----:B------:R-:W-:Y:S01]  /*5100*/  IMAD.X R21, R24, 0x1, ~R17, P2 ;  /* 0x0000000118157824 */ /* 0x000fe200010e0e11 */
[----:B------:R-:W-:Y:S01]  /*5110*/  SEL R23, R23, R22, P0 ;  /* 0x0000001617177207 */ /* 0x000fe20000000000 */
[----:B------:R-:W-:Y:S01]  /*5120*/  IMAD.X R22, RZ, RZ, R19, P4 ;  /* 0x000000ffff167224 */ /* 0x000fe200020e0613 */
[----:B------:R-:W-:-:S02]  /*5130*/  ISETP.NE.U32.AND P2, PT, RZ, UR11, PT ;  /* 0x0000000bff007c0c */ /* 0x000fc4000bf45070 */
[----:B------:R-:W-:Y:S02]  /*5140*/  SEL R24, R21, R24, P0 ;  /* 0x0000001815187207 */ /* 0x000fe40000000000 */
[----:B------:R-:W-:Y:S02]  /*5150*/  SEL R22, R22, R19, P0 ;  /* 0x0000001316167207 */ /* 0x000fe40000000000 */
[----:B------:R-:W-:Y:S02]  /*5160*/  ISETP.GE.U32.AND P0, PT, R26, UR11, PT ;  /* 0x0000000b1a007c0c */ /* 0x000fe4000bf06070 */
[----:B------:R-:W-:Y:S02]  /*5170*/  IADD3 R26, P4, R23, 0x1, RZ ;  /* 0x00000001171a7810 */ /* 0x000fe40007f9e0ff */
[----:B------:R-:W-:Y:S02]  /*5180*/  ISETP.GE.U32.AND.EX P0, PT, R24, R17, PT, P0 ;  /* 0x000000111800720c */ /* 0x000fe40003f06100 */
[----:B------:R-:W-:Y:S01]  /*5190*/  ISETP.NE.AND.EX P2, PT, R17, RZ, PT, P2 ;  /* 0x000000ff1100720c */ /* 0x000fe20003f45320 */
[----:B------:R-:W-:Y:S01]  /*51a0*/  IMAD.X R19, RZ, RZ, R22, P4 ;  /* 0x000000ffff137224 */ /* 0x000fe200020e0616 */
[----:B------:R-:W-:Y:S01]  /*51b0*/  SEL R26, R26, R23, P0 ;  /* 0x000000171a1a7207 */ /* 0x000fe20000000000 */
[----:B------:R-:W-:-:S03]  /*51c0*/  IMAD.MOV.U32 R23, RZ, RZ, 0x0 ;  /* 0x00000000ff177424 */ /* 0x000fc600078e00ff */
[----:B------:R-:W-:Y:S01]  /*51d0*/  SEL R19, R19, R22, P0 ;  /* 0x0000001613137207 */ /* 0x000fe20000000000 */
[----:B------:R-:W-:Y:S01]  /*51e0*/  IMAD.MOV.U32 R22, RZ, RZ, R12 ;  /* 0x000000ffff167224 */ /* 0x000fe200078e000c */
[----:B------:R-:W-:Y:S02]  /*51f0*/  SEL R26, R26, 0xffffffff, P2 ;  /* 0xffffffff1a1a7807 */ /* 0x000fe40001000000 */
[----:B------:R-:W-:Y:S01]  /*5200*/  SEL R27, R19, 0xffffffff, P2 ;  /* 0xffffffff131b7807 */ /* 0x000fe20001000000 */
[----:B------:R-:W-:Y:S06]  /*5210*/  RET.REL.NODEC R22 `(_ZN4vllm3moe51moe_lora_align_block_size_small_batch_expert_kernelIlLi256EEEvPT_PilS4_iimiiS4_S4_iS4_S4_S4_S4_b) ;  /* 0xffffffac16787950 */ /* 0x000fec0003c3ffff */
.L_x_194:
        /* <DEDUP_REMOVED lines=14> */
.L_x_1590:


//--------------------- .text._ZN4vllm3moe40lora_count_and_sort_expert_tokens_kernelIiEEvPKT_PiS5_S5_miiiS5_S5_b --------------------------
	.section	.text._ZN4vllm3moe40lora_count_and_sort_expert_tokens_kernelIiEEvPKT_PiS5_S5_miiiS5_S5_b,"ax",@progbits
	.align	128
        .global         _ZN4vllm3moe40lora_count_and_sort_expert_tokens_kernelIiEEvPKT_PiS5_S5_miiiS5_S5_b
        .type           _ZN4vllm3moe40lora_count_and_sort_expert_tokens_kernelIiEEvPKT_PiS5_S5_miiiS5_S5_b,@function
        .size           _ZN4vllm3moe40lora_count_and_sort_expert_tokens_kernelIiEEvPKT_PiS5_S5_miiiS5_S5_b,(.L_x_1591 - _ZN4vllm3moe40lora_count_and_sort_expert_tokens_kernelIiEEvPKT_PiS5_S5_miiiS5_S5_b)
        .other          _ZN4vllm3moe40lora_count_and_sort_expert_tokens_kernelIiEEvPKT_PiS5_S5_miiiS5_S5_b,@"STO_CUDA_ENTRY STV_DEFAULT"
_ZN4vllm3moe40lora_count_and_sort_expert_tokens_kernelIiEEvPKT_PiS5_S5_miiiS5_S5_b:
.text._ZN4vllm3moe40lora_count_and_sort_expert_tokens_kernelIiEEvPKT_PiS5_S5_miiiS5_S5_b:
        /* <DEDUP_REMOVED lines=20> */
[----:B------:R-:W-:Y:S05]  /*0140*/  CALL.REL.NOINC `($__internal_3_$__cuda_sm20_div_u64) ;  /* 0x0000000c00747944 */ /* 0x000fea0003c00000 */
[----:B------:R-:W-:Y:S01]  /*0150*/  MOV R3, R5 ;  /* 0x0000000500037202 */ /* 0x000fe20000000f00 */
[----:B------:R-:W-:Y:S06]  /*0160*/  BRA `(.L_x_196) ;  /* 0x00000000004c7947 */ /* 0x000fec0003800000 */
.L_x_195:
[----:B------:R-:W0:Y:S01]  /*0170*/  I2F.U32.RP R4, UR5 ;  /* 0x0000000500047d06 */ /* 0x000e220008209000 */
[----:B------:R-:W1:Y:S01]  /*0180*/  LDC R6, c[0x0][0x230] ;  /* 0x00008c00ff067b82 */ /* 0x000e620000000800 */
[----:B------:R-:W-:-:S06]  /*0190*/  ISETP.NE.U32.AND P2, PT, RZ, UR5, PT ;  /* 0x00000005ff007c0c */ /* 0x000fcc000bf45070 */
[----:B0-----:R-:W0:Y:S02]  /*01a0*/  MUFU.RCP R4, R4 ;  /* 0x0000000400047308 */ /* 0x001e240000001000 */
[----:B0-----:R-:W-:-:S06]  /*01b0*/  VIADD R2, R4, 0xffffffe ;  /* 0x0ffffffe04027836 */ /* 0x001fcc0000000000 */
[----:B------:R0:W2:Y:S02]  /*01c0*/  F2I.FTZ.U32.TRUNC.NTZ R3, R2 ;  /* 0x0000000200037305 */ /* 0x0000a4000021f000 */
[----:B0-----:R-:W-:Y:S02]  /*01d0*/  IMAD.MOV.U32 R2, RZ, RZ, RZ ;  /* 0x000000ffff027224 */ /* 0x001fe400078e00ff */
[----:B--2---:R-:W-:-:S04]  /*01e0*/  IMAD.MOV R5, RZ, RZ, -R3 ;  /* 0x000000ffff057224 */ /* 0x004fc800078e0a03 */
[----:B------:R-:W-:-:S04]  /*01f0*/  IMAD R5, R5, UR5, RZ ;  /* 0x0000000505057c24 */ /* 0x000fc8000f8e02ff */
[----:B------:R-:W-:-:S06]  /*0200*/  IMAD.HI.U32 R3, R3, R5, R2 ;  /* 0x0000000503037227 */ /* 0x000fcc00078e0002 */
[----:B-1----:R-:W-:-:S05]  /*0210*/  IMAD.HI.U32 R3, R3, R6, RZ ;  /* 0x0000000603037227 */ /* 0x002fca00078e00ff */
        /* <DEDUP_REMOVED lines=8> */
.L_x_196:
        /* <DEDUP_REMOVED lines=14> */
[----:B------:R-:W-:Y:S01]  /*0380*/  HFMA2.MMA R8, -RZ, RZ, 0, 0 ;  /* 0x00000000ff087435 */ /* 0x000fe200000001ff */
        /* <DEDUP_REMOVED lines=12> */
[----:B------:R-:W-:-:S07]  /*0450*/  IMAD R4, R0, UR5, RZ ;  /* 0x0000000500047c24 */ /* 0x000fce000f8e02ff */
[----:B------:R-:W3:Y:S01]  /*0460*/  LDC.64 R14, c[0x0][0x228] ;  /* 0x00008a00ff0e7b82 */ /* 0x000ee20000000a00 */
[----:B0-----:R-:W-:Y:S01]  /*0470*/  IMAD.WIDE R16, R2, 0x4, R16 ;  /* 0x0000000402107825 */ /* 0x001fe200078e0210 */
[----:B------:R-:W-:Y:S06]  /*0480*/  @!P0 BRA `(.L_x_197) ;  /* 0x0000000400188947 */ /* 0x000fec0003800000 */
[----:B------:R-:W-:Y:S01]  /*0490*/  BSSY B0, `(.L_x_198) ;  /* 0x0000044000007945 */ /* 0x000fe20003800000 */
.L_x_206:
[----:B------:R-:W-:-:S04]  /*04a0*/  LEA R18, P0, R7, UR12, 0x2 ;  /* 0x0000000c07127c11 */ /* 0x000fc8000f8010ff */
[----:B------:R-:W-:-:S06]  /*04b0*/  LEA.HI.X R19, R7, UR13, R8, 0x2, P0 ;  /* 0x0000000d07137c11 */ /* 0x000fcc00080f1408 */
[----:B------:R-:W4:Y:S01]  /*04c0*/  LDG.E.CONSTANT R19, desc[UR8][R18.64] ;  /* 0x0000000812137981 */ /* 0x000f22000c1e9900 */
[----:B------:R-:W-:Y:S05]  /*04d0*/  YIELD ;  /* 0x0000000000007946 */ /* 0x000fea0003800000 */
[----:B------:R-:W-:Y:S01]  /*04e0*/  BSSY B1, `(.L_x_199) ;  /* 0x0000039000017945 */ /* 0x000fe20003800000 */
[----:B----4-:R-:W-:-:S13]  /*04f0*/  ISETP.GE.AND P0, PT, R19, UR16, PT ;  /* 0x0000001013007c0c */ /* 0x010fda000bf06270 */
[----:B------:R-:W-:Y:S05]  /*0500*/  @P0 BRA `(.L_x_200) ;  /* 0x0000000000d80947 */ /* 0x000fea0003800000 */
[----:B---3--:R-:W-:-:S05]  /*0510*/  IMAD.WIDE R18, R19, 0x4, R14 ;  /* 0x0000000413127825 */ /* 0x008fca00078e020e */
        /* <DEDUP_REMOVED lines=13> */
[----:B-12---:R-:W-:Y:S05]  /*05f0*/  CALL.REL.NOINC `($__internal_3_$__cuda_sm20_div_u64) ;  /* 0x0000000800487944 */ /* 0x006fea0003c00000 */
[----:B------:R-:W-:Y:S02]  /*0600*/  IMAD.MOV.U32 R18, RZ, RZ, R5 ;  /* 0x000000ffff127224 */ /* 0x000fe400078e0005 */
[----:B------:R-:W-:Y:S01]  /*0610*/  IMAD.MOV.U32 R19, RZ, RZ, R20 ;  /* 0x000000ffff137224 */ /* 0x000fe200078e0014 */
[----:B------:R-:W-:Y:S06]  /*0620*/  BRA `(.L_x_205) ;  /* 0x00000000004c7947 */ /* 0x000fec0003800000 */
.L_x_204:
[----:B------:R-:W0:Y:S01]  /*0630*/  I2F.U32.RP R9, UR6 ;  /* 0x0000000600097d06 */ /* 0x000e220008209000 */
[----:B------:R-:W-:Y:S01]  /*0640*/  IMAD.MOV.U32 R18, RZ, RZ, RZ ;  /* 0x000000ffff127224 */ /* 0x000fe200078e00ff */
[----:B------:R-:W-:-:S06]  /*0650*/  ISETP.NE.U32.AND P2, PT, RZ, UR6, PT ;  /* 0x00000006ff007c0c */ /* 0x000fcc000bf45070 */
[----:B0-----:R-:W0:Y:S02]  /*0660*/  MUFU.RCP R9, R9 ;  /* 0x0000000900097308 */ /* 0x001e240000001000 */
[----:B0-----:R-:W-:-:S06]  /*0670*/  IADD3 R19, R9, 0xffffffe, RZ ;  /* 0x0ffffffe09137810 */ /* 0x001fcc0007ffe0ff */
        /* <DEDUP_REMOVED lines=14> */
.L_x_205:
[----:B------:R-:W-:Y:S05]  /*0760*/  BSYNC B3 ;  /* 0x0000000000037941 */ /* 0x000fea0003800000 */
.L_x_203:
[----:B------:R-:W-:-:S04]  /*0770*/  IADD3 R5, P0, R2, R18, RZ ;  /* 0x0000001202057210 */ /* 0x000fc80007f1e0ff */
[----:B------:R-:W-:Y:S02]  /*0780*/  IADD3.X R6, R3, R19, RZ, P0, !PT ;  /* 0x0000001303067210 */ /* 0x000fe400007fe4ff */
[----:B------:R-:W-:-:S04]  /*0790*/  LEA R18, P0, R5, UR14, 0x2 ;  /* 0x0000000e05127c11 */ /* 0x000fc8000f8010ff */
[----:B------:R-:W-:-:S05]  /*07a0*/  LEA.HI.X R19, R5, UR15, R6, 0x2, P0 ;  /* 0x0000000f05137c11 */ /* 0x000fca00080f1406 */
[----:B------:R-:W3:Y:S02]  /*07b0*/  LDG.E.CONSTANT R18, desc[UR8][R18.64] ;  /* 0x0000000812127981 */ /* 0x000ee4000c1e9900 */
[----:B---3--:R-:W-:-:S13]  /*07c0*/  ISETP.NE.AND P0, PT, R18, RZ, PT ;  /* 0x000000ff1200720c */ /* 0x008fda0003f05270 */
[----:B------:R-:W-:Y:S05]  /*07d0*/  @!P0 BREAK B2 ;  /* 0x0000000000028942 */ /* 0x000fea0003800000 */
[----:B------:R-:W-:Y:S05]  /*07e0*/  @!P0 BRA `(.L_x_200) ;  /* 0x0000000000208947 */ /* 0x000fea0003800000 */
.L_x_202:
[----:B------:R-:W-:Y:S05]  /*07f0*/  BSYNC B2 ;  /* 0x0000000000027941 */ /* 0x000fea0003800000 */
.L_x_201:
[----:B------:R-:W-:Y:S02]  /*0800*/  IMAD.IADD R19, R4, 0x1, R23 ;  /* 0x0000000104137824 */ /* 0x000fe400078e0217 */
[----:B------:R-:W-:Y:S02]  /*0810*/  IMAD.MOV.U32 R5, RZ, RZ, 0x1 ;  /* 0x00000001ff057424 */ /* 0x000fe400078e00ff */
[----:B-1----:R-:W-:-:S06]  /*0820*/  IMAD.WIDE R18, R19, 0x4, R10 ;  /* 0x0000000413127825 */ /* 0x002fcc00078e020a */
[----:B------:R-:W3:Y:S02]  /*0830*/  ATOMG.E.ADD.STRONG.GPU PT, R19, desc[UR8][R18.64], R5 ;  /* 0x00000005121379a8 */ /* 0x000ee400081ee1c8 */
[----:B---3--:R-:W-:-:S04]  /*0840*/  IMAD R21, R0, UR11, R19 ;  /* 0x0000000b00157c24 */ /* 0x008fc8000f8e0213 */
[----:B--2---:R-:W-:-:S05]  /*0850*/  IMAD.WIDE R20, R21, 0x4, R12 ;  /* 0x0000000415147825 */ /* 0x004fca00078e020c */
[----:B------:R0:W-:Y:S02]  /*0860*/  STG.E desc[UR8][R20.64], R7 ;  /* 0x0000000714007986 */ /* 0x0001e4000c101908 */
.L_x_200:
[----:B------:R-:W-:Y:S05]  /*0870*/  BSYNC B1 ;  /* 0x0000000000017941 */ /* 0x000fea0003800000 */
.L_x_199:
[----:B0-----:R-:W-:-:S05]  /*0880*/  IADD3 R7, P0, R7, UR4, RZ ;  /* 0x0000000407077c10 */ /* 0x001fca000ff1e0ff */
[----:B------:R-:W-:Y:S01]  /*0890*/  IMAD.X R8, RZ, RZ, R8, P0 ;  /* 0x000000ffff087224 */ /* 0x000fe200000e0608 */
[----:B------:R-:W-:-:S04]  /*08a0*/  ISETP.GE.U32.AND P0, PT, R7, UR18, PT ;  /* 0x0000001207007c0c */ /* 0x000fc8000bf06070 */
[----:B------:R-:W-:-:S13]  /*08b0*/  ISETP.GE.U32.AND.EX P0, PT, R8, UR19, PT, P0 ;  /* 0x0000001308007c0c */ /* 0x000fda000bf06100 */
[----:B------:R-:W-:Y:S05]  /*08c0*/  @!P0 BRA `(.L_x_206) ;  /* 0xfffffff800f48947 */ /* 0x000fea000383ffff */
[----:B------:R-:W-:Y:S05]  /*08d0*/  BSYNC B0 ;  /* 0x0000000000007941 */ /* 0x000fea0003800000 */
.L_x_198:
[----:B------:R-:W-:Y:S05]  /*08e0*/  EXIT ;  /* 0x000000000000794d */ /* 0x000fea0003800000 */
.L_x_197:
        /* <DEDUP_REMOVED lines=8> */
[----:B---3--:R-:W1:Y:S01]  /*0970*/  LDC.64 R14, c[0x0][0x220] ;  /* 0x00008800ff0e7b82 */ /* 0x008e620000000a00 */
        /* <DEDUP_REMOVED lines=9> */
.L_x_214:
[----:B-1----:R-:W-:-:S04]  /*0a10*/  LEA R14, P0, R7, UR12, 0x2 ;  /* 0x0000000c070e7c11 */ /* 0x002fc8000f8010ff */
[----:B------:R-:W-:-:S06]  /*0a20*/  LEA.HI.X R15, R7, UR13, R8, 0x2, P0 ;  /* 0x0000000d070f7c11 */ /* 0x000fcc00080f1408 */
        /* <DEDUP_REMOVED lines=9> */
[----:B------:R-:W-:Y:S02]  /*0ac0*/  MOV R5, UR10 ;  /* 0x0000000a00057c02 */ /* 0x000fe40008000f00 */
[----:B------:R-:W-:-:S07]  /*0ad0*/  MOV R6, 0xaf0 ;  /* 0x00000af000067802 */ /* 0x000fce0000000f00 */
[----:B0-23--:R-:W-:Y:S05]  /*0ae0*/  CALL.REL.NOINC `($__internal_3_$__cuda_sm20_div_u64) ;  /* 0x00000004000c7944 */ /* 0x00dfea0003c00000 */
[----:B------:R-:W-:Y:S02]  /*0af0*/  IMAD.MOV.U32 R16, RZ, RZ, R5 ;  /* 0x000000ffff107224 */ /* 0x000fe400078e0005 */
[----:B------:R-:W-:Y:S01]  /*0b00*/  IMAD.MOV.U32 R17, RZ, RZ, R20 ;  /* 0x000000ffff117224 */ /* 0x000fe200078e0014 */
[----:B------:R-:W-:Y:S06]  /*0b10*/  BRA `(.L_x_213) ;  /* 0x00000000004c7947 */ /* 0x000fec0003800000 */
.L_x_212:
[----:B------:R-:W1:Y:S01]  /*0b20*/  I2F.U32.RP R9, UR6 ;  /* 0x0000000600097d06 */ /* 0x000e620008209000 */
[----:B------:R-:W-:Y:S01]  /*0b30*/  IMAD.MOV.U32 R16, RZ, RZ, RZ ;  /* 0x000000ffff107224 */ /* 0x000fe200078e00ff */
[----:B------:R-:W-:-:S06]  /*0b40*/  ISETP.NE.U32.AND P2, PT, RZ, UR6, PT ;  /* 0x00000006ff007c0c */ /* 0x000fcc000bf45070 */
[----:B-1----:R-:W1:Y:S02]  /*0b50*/  MUFU.RCP R9, R9 ;  /* 0x0000000900097308 */ /* 0x002e640000001000 */
[----:B-1----:R-:W-:-:S06]  /*0b60*/  VIADD R17, R9, 0xffffffe ;  /* 0x0ffffffe09117836 */ /* 0x002fcc0000000000 */
[----:B------:R-:W1:Y:S02]  /*0b70*/  F2I.FTZ.U32.TRUNC.NTZ R17, R17 ;  /* 0x0000001100117305 */ /* 0x000e64000021f000 */
[----:B-1----:R-:W-:-:S05]  /*0b80*/  IADD3 R5, RZ, -R17, RZ ;  /* 0x80000011ff057210 */ /* 0x002fca0007ffe0ff */
[----:B------:R-:W-:-:S04]  /*0b90*/  IMAD R5, R5, UR6, RZ ;  /* 0x0000000605057c24 */ /* 0x000fc8000f8e02ff */
[----:B------:R-:W-:-:S04]  /*0ba0*/  IMAD.HI.U32 R16, R17, R5, R16 ;  /* 0x0000000511107227 */ /* 0x000fc800078e0010 */
[----:B------:R-:W-:Y:S02]  /*0bb0*/  IMAD.MOV.U32 R17, RZ, RZ, RZ ;  /* 0x000000ffff117224 */ /* 0x000fe400078e00ff */
        /* <DEDUP_REMOVED lines=9> */
.L_x_213:
[----:B------:R-:W-:Y:S05]  /*0c50*/  BSYNC B2 ;  /* 0x0000000000027941 */ /* 0x000fea0003800000 */
.L_x_211:
[----:B------:R-:W-:-:S05]  /*0c60*/  IADD3 R5, P0, R2, R16, RZ ;  /* 0x0000001002057210 */ /* 0x000fca0007f1e0ff */
[----:B------:R-:W-:Y:S01]  /*0c70*/  IMAD.X R6, R3, 0x1, R17, P0 ;  /* 0x0000000103067824 */ /* 0x000fe200000e0611 */
[----:B------:R-:W-:-:S04]  /*0c80*/  LEA R16, P0, R5, UR14, 0x2 ;  /* 0x0000000e05107c11 */ /* 0x000fc8000f8010ff */
[----:B------:R-:W-:-:S05]  /*0c90*/  LEA.HI.X R17, R5, UR15, R6, 0x2, P0 ;  /* 0x0000000f05117c11 */ /* 0x000fca00080f1406 */
[----:B------:R-:W4:Y:S02]  /*0ca0*/  LDG.E.CONSTANT R16, desc[UR8][R16.64] ;  /* 0x0000000810107981 */ /* 0x000f24000c1e9900 */
[----:B----4-:R-:W-:-:S13]  /*0cb0*/  ISETP.NE.AND P0, PT, R16, RZ, PT ;  /* 0x000000ff1000720c */ /* 0x010fda0003f05270 */
[----:B------:R-:W-:Y:S05]  /*0cc0*/  @!P0 BRA `(.L_x_210) ;  /* 0x00000000001c8947 */ /* 0x000fea0003800000 */
[----:B------:R-:W-:Y:S01]  /*0cd0*/  IADD3 R15, R4, R15, RZ ;  /* 0x0000000f040f7210 */ /* 0x000fe20007ffe0ff */
[----:B------:R-:W-:-:S04]  /*0ce0*/  IMAD.MOV.U32 R5, RZ, RZ, 0x1 ;  /* 0x00000001ff057424 */ /* 0x000fc800078e00ff */
[----:B0-----:R-:W-:-:S06]  /*0cf0*/  IMAD.WIDE R14, R15, 0x4, R10 ;  /* 0x000000040f0e7825 */ /* 0x001fcc00078e020a */
[----:B------:R-:W4:Y:S02]  /*0d00*/  ATOMG.E.ADD.STRONG.GPU PT, R15, desc[UR8][R14.64], R5 ;  /* 0x000000050e0f79a8 */ /* 0x000f2400081ee1c8 */
[----:B----4-:R-:W-:-:S04]  /*0d10*/  IMAD R17, R0, UR11, R15 ;  /* 0x0000000b00117c24 */ /* 0x010fc8000f8e020f */
[----:B--2---:R-:W-:-:S05]  /*0d20*/  IMAD.WIDE R16, R17, 0x4, R12 ;  /* 0x0000000411107825 */ /* 0x004fca00078e020c */
[----:B------:R1:W-:Y:S02]  /*0d30*/  STG.E desc[UR8][R16.64], R7 ;  /* 0x0000000710007986 */ /* 0x0003e4000c101908 */
.L_x_210:
[----:B------:R-:W-:Y:S05]  /*0d40*/  BSYNC B1 ;  /* 0x0000000000017941 */ /* 0x000fea0003800000 */
.L_x_209:
[----:B-1----:R-:W-:-:S05]  /*0d50*/  IADD3 R7, P0, R7, UR4, RZ ;  /* 0x0000000407077c10 */ /* 0x002fca000ff1e0ff */
[----:B------:R-:W-:Y:S01]  /*0d60*/  IMAD.X R8, RZ, RZ, R8, P0 ;  /* 0x000000ffff087224 */ /* 0x000fe200000e0608 */
[----:B------:R-:W-:-:S04]  /*0d70*/  ISETP.GE.U32.AND P0, PT, R7, UR16, PT ;  /* 0x0000001007007c0c */ /* 0x000fc8000bf06070 */
[----:B------:R-:W-:-:S13]  /*0d80*/  ISETP.GE.U32.AND.EX P0, PT, R8, UR17, PT, P0 ;  /* 0x0000001108007c0c */ /* 0x000fda000bf06100 */
[----:B------:R-:W-:Y:S05]  /*0d90*/  @!P0 BRA `(.L_x_214) ;  /* 0xfffffffc001c8947 */ /* 0x000fea000383ffff */
[----:B------:R-:W-:Y:S05]  /*0da0*/  BSYNC B0 ;  /* 0x0000000000007941 */ /* 0x000fea0003800000 */
.L_x_208:
[----:B------:R-:W-:Y:S05]  /*0db0*/  EXIT ;  /* 0x000000000000794d */ /* 0x000fea0003800000 */
.L_x_207:
[----:B------:R-:W-:Y:S01]  /*0dc0*/  BSSY B0, `(.L_x_215) ;  /* 0x0000014000007945 */ /* 0x000fe20003800000 */
.L_x_218:
[----:B------:R-:W-:-:S04]  /*0dd0*/  LEA R2, P0, R7, UR18, 0x2 ;  /* 0x0000001207027c11 */ /* 0x000fc8000f8010ff */
[----:B------:R-:W-:-:S06]  /*0de0*/  LEA.HI.X R3, R7, UR19, R8, 0x2, P0 ;  /* 0x0000001307037c11 */ /* 0x000fcc00080f1408 */
[----:B------:R-:W4:Y:S01]  /*0df0*/  LDG.E.CONSTANT R3, desc[UR8][R2.64] ;  /* 0x0000000802037981 */ /* 0x000f22000c1e9900 */
[----:B------:R-:W-:Y:S01]  /*0e00*/  BSSY B1, `(.L_x_216) ;  /* 0x000000a000017945 */ /* 0x000fe20003800000 */
[----:B----4-:R-:W-:-:S13]  /*0e10*/  ISETP.GE.AND P0, PT, R3, UR20, PT ;  /* 0x0000001403007c0c */ /* 0x010fda000bf06270 */
[----:B------:R-:W-:Y:S05]  /*0e20*/  @P0 BRA `(.L_x_217) ;  /* 0x00000000001c0947 */ /* 0x000fea0003800000 */
[----:B------:R-:W-:Y:S01]  /*0e30*/  IADD3 R3, R4, R3, RZ ;  /* 0x0000000304037210 */ /* 0x000fe20007ffe0ff */
[----:B------:R-:W-:-:S04]  /*0e40*/  IMAD.MOV.U32 R5, RZ, RZ, 0x1 ;  /* 0x00000001ff057424 */ /* 0x000fc800078e00ff */
[----:B-1----:R-:W-:-:S06]  /*0e50*/  IMAD.WIDE R2, R3, 0x4, R14 ;  /* 0x0000000403027825 */ /* 0x002fcc00078e020e */
[----:B------:R-:W0:Y:S02]  /*0e60*/  ATOMG.E.ADD.STRONG.GPU PT, R3, desc[UR8][R2.64], R5 ;  /* 0x00000005020379a8 */ /* 0x000e2400081ee1c8 */
[----:B0-----:R-:W-:-:S04]  /*0e70*/  IMAD R11, R0, UR21, R3 ;  /* 0x00000015000b7c24 */ /* 0x001fc8000f8e0203 */
[----:B---3--:R-:W-:-:S05]  /*0e80*/  IMAD.WIDE R10, R11, 0x4, R18 ;  /* 0x000000040b0a7825 */ /* 0x008fca00078e0212 */
[----:B------:R4:W-:Y:S02]  /*0e90*/  STG.E desc[UR8][R10.64], R7 ;  /* 0x000000070a007986 */ /* 0x0009e4000c101908 */
.L_x_217:
[----:B------:R-:W-:Y:S05]  /*0ea0*/  BSYNC B1 ;  /* 0x0000000000017941 */ /* 0x000fea0003800000 */
.L_x_216:
[----:B----4-:R-:W-:-:S05]  /*0eb0*/  IADD3 R7, P0, R7, UR4, RZ ;  /* 0x0000000407077c10 */ /* 0x010fca000ff1e0ff */
[----:B------:R-:W-:Y:S01]  /*0ec0*/  IMAD.X R8, RZ, RZ, R8, P0 ;  /* 0x000000ffff087224 */ /* 0x000fe200000e0608 */
[----:B------:R-:W-:-:S04]  /*0ed0*/  ISETP.GE.U32.AND P0, PT, R7, UR22, PT ;  /* 0x0000001607007c0c */ /* 0x000fc8000bf06070 */
[----:B------:R-:W-:-:S13]  /*0ee0*/  ISETP.GE.U32.AND.EX P0, PT, R8, UR23, PT, P0 ;  /* 0x0000001708007c0c */ /* 0x000fda000bf06100 */
[----:B------:R-:W-:Y:S05]  /*0ef0*/  @!P0 BRA `(.L_x_218) ;  /* 0xfffffffc00b48947 */ /* 0x000fea000383ffff */
[----:B------:R-:W-:Y:S05]  /*0f00*/  BSYNC B0 ;  /* 0x0000000000007941 */ /* 0x000fea0003800000 */
.L_x_215:
[----:B------:R-:W-:Y:S05]  /*0f10*/  EXIT ;  /* 0x000000000000794d */ /* 0x000fea0003800000 */
        .weak           $__internal_3_$__cuda_sm20_div_u64
        .type           $__internal_3_$__cuda_sm20_div_u64,@function
        .size           $__internal_3_$__cuda_sm20_div_u64,(.L_x_1591 - $__internal_3_$__cuda_sm20_div_u64)
$__internal_3_$__cuda_sm20_div_u64:
[----:B------:R-:W-:Y:S01]  /*0f20*/  MOV R26, UR7 ;  /* 0x00000007001a7c02 */ /* 0x000fe20008000f00 */
[----:B------:R-:W-:-:S04]  /*0f30*/  IMAD.MOV.U32 R27, RZ, RZ, R5 ;  /* 0x000000ffff1b7224 */ /* 0x000fc800078e0005 */
[----:B------:R-:W0:Y:S08]  /*0f40*/  I2F.U64.RP R22, R26 ;  /* 0x0000001a00167312 */ /* 0x000e300000309000 */
[----:B0-----:R-:W0:Y:S02]  /*0f50*/  MUFU.RCP R22, R22 ;  /* 0x0000001600167308 */ /* 0x001e240000001000 */
[----:B0-----:R-:W-:-:S06]  /*0f60*/  VIADD R20, R22, 0x1ffffffe ;  /* 0x1ffffffe16147836 */ /* 0x001fcc0000000000 */
[----:B------:R-:W0:Y:S02]  /*0f70*/  F2I.U64.TRUNC R20, R20 ;  /* 0x0000001400147311 */ /* 0x000e24000020d800 */
[----:B0-----:R-:W-:-:S04]  /*0f80*/  IMAD.WIDE.U32 R18, R20, UR7, RZ ;  /* 0x0000000714127c25 */ /* 0x001fc8000f8e00ff */
[C---:B------:R-:W-:Y:S01]  /*0f90*/  IMAD R9, R20.reuse, R5, R19 ;  /* 0x0000000514097224 */ /* 0x040fe200078e0213 */
[----:B------:R-:W-:Y:S01]  /*0fa0*/  IADD3 R19, P0, RZ, -R18, RZ ;  /* 0x80000012ff137210 */ /* 0x000fe20007f1e0ff */
[----:B------:R-:W-:Y:S02]  /*0fb0*/  IMAD.MOV.U32 R25, RZ, RZ, R20 ;  /* 0x000000ffff197224 */ /* 0x000fe400078e0014 */
[----:B------:R-:W-:Y:S02]  /*0fc0*/  IMAD R9, R21, UR7, R9 ;  /* 0x0000000715097c24 */ /* 0x000fe4000f8e0209 */
[----:B------:R-:W-:-:S03]  /*0fd0*/  IMAD.HI.U32 R24, R20, R19, RZ ;  /* 0x0000001314187227 */ /* 0x000fc600078e00ff */
[----:B------:R-:W-:-:S05]  /*0fe0*/  IADD3.X R9, RZ, ~R9, RZ, P0, !PT ;  /* 0x80000009ff097210 */ /* 0x000fca00007fe4ff */
[----:B------:R-:W-:-:S04]  /*0ff0*/  IMAD.WIDE.U32 R24, P0, R20, R9, R24 ;  /* 0x0000000914187225 */ /* 0x000fc80007800018 */
[----:B------:R-:W-:-:S04]  /*1000*/  IMAD.HI.U32 R18, P1, R21, R19, R24 ;  /* 0x0000001315127227 */ /* 0x000fc80007820018 */
[CC--:B------:R-:W-:Y:S02]  /*1010*/  IMAD R19, R21.reuse, R9.reuse, RZ ;  /* 0x0000000915137224 */ /* 0x0c0fe400078e02ff */
[----:B------:R-:W-:-:S03]  /*1020*/  IMAD.HI.U32 R9, R21, R9, RZ ;  /* 0x0000000915097227 */ /* 0x000fc600078e00ff */
[----:B------:R-:W-:Y:S01]  /*1030*/  IADD3 R19, P2, R19, R18, RZ ;  /* 0x0000001213137210 */ /* 0x000fe20007f5e0ff */
[----:B------:R-:W-:-:S04]  /*1040*/  IMAD.X R9, R9, 0x1, R21, P0 ;  /* 0x0000000109097824 */ /* 0x000fc800000e0615 */
[----:B------:R-:W-:Y:S01]  /*1050*/  IMAD.WIDE.U32 R20, R19, UR7, RZ ;  /* 0x0000000713147c25 */ /* 0x000fe2000f8e00ff */
[----:B------:R-:W-:-:S03]  /*1060*/  IADD3.X R9, RZ, RZ, R9, P2, P1 ;  /* 0x000000ffff097210 */ /* 0x000fc600017e2409 */
[----:B------:R-:W-:Y:S01]  /*1070*/  IMAD R18, R19, R5, R21 ;  /* 0x0000000513127224 */ /* 0x000fe200078e0215 */
[----:B------:R-:W-:-:S03]  /*1080*/  IADD3 R20, P0, RZ, -R20, RZ ;  /* 0x80000014ff147210 */ /* 0x000fc60007f1e0ff */
[----:B------:R-:W-:Y:S02]  /*1090*/  IMAD R22, R9, UR7, R18 ;  /* 0x0000000709167c24 */ /* 0x000fe4000f8e0212 */
[----:B------:R-:W-:-:S03]  /*10a0*/  IMAD.HI.U32 R18, R19, R20, RZ ;  /* 0x0000001413127227 */ /* 0x000fc600078e00ff */
[----:B------:R-:W-:-:S05]  /*10b0*/  IADD3.X R22, RZ, ~R22, RZ, P0, !PT ;  /* 0x80000016ff167210 */ /* 0x000fca00007fe4ff */
[----:B------:R-:W-:-:S04]  /*10c0*/  IMAD.WIDE.U32 R18, P0, R19, R22, R18 ;  /* 0x0000001613127225 */ /* 0x000fc80007800012 */
[C---:B------:R-:W-:Y:S02]  /*10d0*/  IMAD R21, R9.reuse, R22, RZ ;  /* 0x0000001609157224 */ /* 0x040fe400078e02ff */
[----:B------:R-:W-:-:S04]  /*10e0*/  IMAD.HI.U32 R18, P1, R9, R20, R18 ;  /* 0x0000001409127227 */ /* 0x000fc80007820012 */
[----:B------:R-:W-:Y:S01]  /*10f0*/  IMAD.HI.U32 R22, R9, R22, RZ ;  /* 0x0000001609167227 */ /* 0x000fe200078e00ff */
[----:B------:R-:W-:-:S03]  /*1100*/  IADD3 R21, P2, R21, R18, RZ ;  /* 0x0000001215157210 */ /* 0x000fc60007f5e0ff */
[----:B------:R-:W-:Y:S02]  /*1110*/  IMAD.X R9, R22, 0x1, R9, P0 ;  /* 0x0000000116097824 */ /* 0x000fe400000e0609 */
[----:B------:R-:W-:-:S03]  /*1120*/  IMAD.HI.U32 R18, R21, R7, RZ ;  /* 0x0000000715127227 */ /* 0x000fc600078e00ff */
[----:B------:R-:W-:Y:S01]  /*1130*/  IADD3.X R9, RZ, RZ, R9, P2, P1 ;  /* 0x000000ffff097210 */ /* 0x000fe200017e2409 */
[----:B------:R-:W-:Y:S02]  /*1140*/  IMAD.MOV.U32 R19, RZ, RZ, RZ ;  /* 0x000000ffff137224 */ /* 0x000fe400078e00ff */
[----:B------:R-:W-:-:S04]  /*1150*/  IMAD.WIDE.U32 R18, R21, R8, R18 ;  /* 0x0000000815127225 */ /* 0x000fc800078e0012 */
[C---:B------:R-:W-:Y:S02]  /*1160*/  IMAD R20, R9.reuse, R8, RZ ;  /* 0x0000000809147224 */ /* 0x040fe400078e02ff */
[----:B------:R-:W-:-:S04]  /*1170*/  IMAD.HI.U32 R19, P0, R9, R7, R18 ;  /* 0x0000000709137227 */ /* 0x000fc80007800012 */
[----:B------:R-:W-:Y:S01]  /*1180*/  IMAD.HI.U32 R9, R9, R8, RZ ;  /* 0x0000000809097227 */ /* 0x000fe200078e00ff */
[----:B------:R-:W-:-:S04]  /*1190*/  IADD3 R18, P1, R20, R19, RZ ;  /* 0x0000001314127210 */ /* 0x000fc80007f3e0ff */
[----:B------:R-:W-:Y:S01]  /*11a0*/  IADD3.X R9, R9, RZ, RZ, P0, !PT ;  /* 0x000000ff09097210 */ /* 0x000fe200007fe4ff */
[----:B------:R-:W-:-:S04]  /*11b0*/  IMAD.WIDE.U32 R24, R18, UR7, RZ ;  /* 0x0000000712187c25 */ /* 0x000fc8000f8e00ff */
[----:B------:R-:W-:Y:S01]  /*11c0*/  IMAD.X R9, RZ, RZ, R9, P1 ;  /* 0x000000ffff097224 */ /* 0x000fe200008e0609 */
[----:B------:R-:W-:Y:S01]  /*11d0*/  IADD3 R19, P1, -R24, R7, RZ ;  /* 0x0000000718137210 */ /* 0x000fe20007f3e1ff */
[----:B------:R-:W-:-:S03]  /*11e0*/  IMAD R20, R18, R5, R25 ;  /* 0x0000000512147224 */ /* 0x000fc600078e0219 */
[----:B------:R-:W-:Y:S01]  /*11f0*/  ISETP.GE.U32.AND P0, PT, R19, UR7, PT ;  /* 0x0000000713007c0c */ /* 0x000fe2000bf06070 */
[----:B------:R-:W-:Y:S01]  /*1200*/  IMAD R21, R9, UR7, R20 ;  /* 0x0000000709157c24 */ /* 0x000fe2000f8e0214 */
[----:B------:R-:W-:-:S03]  /*1210*/  IADD3 R22, P2, R19, -UR7, RZ ;  /* 0x8000000713167c10 */ /* 0x000fc6000ff5e0ff */
[----:B------:R-:W-:Y:S01]  /*1220*/  IMAD.X R20, R8, 0x1, ~R21, P1 ;  /* 0x0000000108147824 */ /* 0x000fe200008e0e15 */
[----:B------:R-:W-:-:S04]  /*1230*/  IADD3 R21, P1, R18, 0x1, RZ ;  /* 0x0000000112157810 */ /* 0x000fc80007f3e0ff */
[----:B------:R-:W-:Y:S01]  /*1240*/  ISETP.GE.U32.AND.EX P0, PT, R20, R5, PT, P0 ;  /* 0x000000051400720c */ /* 0x000fe20003f06100 */
[----:B------:R-:W-:Y:S01]  /*1250*/  IMAD.X R24, RZ, RZ, R9, P1 ;  /* 0x000000ffff187224 */ /* 0x000fe200008e0609 */
[----:B------:R-:W-:Y:S02]  /*1260*/  IADD3.X R25, ~R5, R20, RZ, P2, !PT ;  /* 0x0000001405197210 */ /* 0x000fe400017fe5ff */
[----:B------:R-:W-:Y:S01]  /*1270*/  SEL R22, R22, R19, P0 ;  /* 0x0000001316167207 */ /* 0x000fe20000000000 */
[----:B------:R-:W-:Y:S01]  /*1280*/  IMAD.MOV.U32 R19, RZ, RZ, 0x0 ;  /* 0x00000000ff137424 */ /* 0x000fe200078e00ff */
[----:B------:R-:W-:Y:S02]  /*1290*/  SEL R21, R21, R18, P0 ;  /* 0x0000001215157207 */ /* 0x000fe40000000000 */
[----:B------:R-:W-:Y:S02]  /*12a0*/  SEL R20, R25, R20, P0 ;  /* 0x0000001419147207 */ /* 0x000fe40000000000 */
[----:B------:R-:W-:-:S02]  /*12b0*/  SEL R9, R24, R9, P0 ;  /* 0x0000000918097207 */ /* 0x000fc40000000000 */
[----:B------:R-:W-:Y:S02]  /*12c0*/  ISETP.GE.U32.AND P0, PT, R22, UR7, PT ;  /* 0x0000000716007c0c */ /* 0x000fe4000bf06070 */
[----:B------:R-:W-:Y:S02]  /*12d0*/  IADD3 R18, P2, R21, 0x1, RZ ;  /* 0x0000000115127810 */ /* 0x000fe40007f5e0ff */
[----:B------:R-:W-:Y:S02]  /*12e0*/  ISETP.NE.U32.AND P1, PT, RZ, UR7, PT ;  /* 0x00000007ff007c0c */ /* 0x000fe4000bf25070 */
[----:B------:R-:W-:Y:S01]  /*12f0*/  ISETP.GE.U32.AND.EX P0, PT, R20, R5, PT, P0 ;  /* 0x000000051400720c */ /* 0x000fe20003f06100 */
[----:B------:R-:W-:Y:S01]  /*1300*/  IMAD.X R20, RZ, RZ, R9, P2 ;  /* 0x000000ffff147224 */ /* 0x000fe200010e0609 */
[----:B------:R-:W-:Y:S02]  /*1310*/  ISETP.NE.AND.EX P1, PT, R5, RZ, PT, P1 ;  /* 0x000000ff0500720c */ /* 0x000fe40003f25310 */
[----:B------:R-:W-:-:S02]  /*1320*/  SEL R5, R18, R21, P0 ;  /* 0x0000001512057207 */ /* 0x000fc40000000000 */
[----:B------:R-:W-:Y:S02]  /*1330*/  MOV R18, R6 ;  /* 0x0000000600127202 */ /* 0x000fe40000000f00 */
[----:B------:R-:W-:Y:S02]  /*1340*/  SEL R20, R20, R9, P0 ;  /* 0x0000000914147207 */ /* 0x000fe40000000000 */
[----:B------:R-:W-:Y:S02]  /*1350*/  SEL R5, R5, 0xffffffff, P1 ;  /* 0xffffffff05057807 */ /* 0x000fe40000800000 */
[----:B------:R-:W-:Y:S01]  /*1360*/  SEL R20, R20, 0xffffffff, P1 ;  /* 0xffffffff14147807 */ /* 0x000fe20000800000 */
[----:B------:R-:W-:Y:S06]  /*1370*/  RET.REL.NODEC R18 `(_ZN4vllm3moe40lora_count_and_sort_expert_tokens_kernelIiEEvPKT_PiS5_S5_miiiS5_S5_b) ;  /* 0xffffffec12207950 */ /* 0x000fec0003c3ffff */
.L_x_219:
        /* <DEDUP_REMOVED lines=16> */
.L_x_1591:


//--------------------- .text._ZN4vllm3moe32moe_lora_align_block_size_kernelIiEEvPT_PilS4_iimiiS4_S4_iS4_S4_S4_iiS4_S4_b --------------------------
	.section	.text._ZN4vllm3moe32moe_lora_align_block_size_kernelIiEEvPT_PilS4_iimiiS4_S4_iS4_S4_S4_iiS4_S4_b,"ax",@progbits
	.align	128
        .global         _ZN4vllm3moe32moe_lora_align_block_size_kernelIiEEvPT_PilS4_iimiiS4_S4_iS4_S4_S4_iiS4_S4_b
        .type           _ZN4vllm3moe32moe_lora_align_block_size_kernelIiEEvPT_PilS4_iimiiS4_S4_iS4_S4_S4_iiS4_S4_b,@function
        .size           _ZN4vllm3moe32moe_lora_align_block_size_kernelIiEEvPT_PilS4_iimiiS4_S4_iS4_S4_S4_iiS4_S4_b,(.L_x_1592 - _ZN4vllm3moe32moe_lora_align_block_size_kernelIiEEvPT_PilS4_iimiiS4_S4_iS4_S4_S4_iiS4_S4_b)
        .other          _ZN4vllm3moe32moe_lora_align_block_size_kernelIiEEvPT_PilS4_iimiiS4_S4_iS4_S4_S4_iiS4_S4_b,@"STO_CUDA_ENTRY STV_DEFAULT"
_ZN4vllm3moe32moe_lora_align_block_size_kernelIiEEvPT_PilS4_iimiiS4_S4_iS4_S4_S4_iiS4_S4_b:
.text._ZN4vllm3moe32moe_lora_align_block_size_kernelIiEEvPT_PilS4_iimiiS4_S4_iS4_S4_S4_iiS4_S4_b:
[----:B------:R-:W-:Y:S01]  /*0000*/  LDC R1, c[0x0][0x28] ;  /* 0x00000a00ff017b82 */ /* 0x000fe20000000800 */
[----:B------:R-:W0:Y:S07]  /*0010*/  S2R R0, SR_CTAID.X ;  /* 0x0000000000007919 */ /* 0x000e2e0000002500 */
[----:B------:R-:W1:Y:S01]  /*0020*/  LDC.64 R8, c[0x0][0x280] ;  /* 0x0000a000ff087b82 */ /* 0x000e620000000a00 */
[----:B------:R-:W-:Y:S01]  /*0030*/  ULDC.64 UR8, c[0x0][0x208] ;  /* 0x0000820000087ab9 */ /* 0x000fe20000000a00 */
[----:B0-----:R-:W-:-:S05]  /*0040*/  SHF.R.U32.HI R3, RZ, 0x1, R0 ;  /* 0x00000001ff037819 */ /* 0x001fca0000011600 */
[----:B-1----:R-:W-:-:S06]  /*0050*/  IMAD.WIDE.U32 R8, R3, 0x4, R8 ;  /* 0x0000000403087825 */ /* 0x002fcc00078e0008 */
        /* <DEDUP_REMOVED lines=25> */
[----:B------:R-:W-:Y:S05]  /*01f0*/  CALL.REL.NOINC `($__internal_4_$__cuda_sm20_div_u64) ;  /* 0x0000003000347944 */ /* 0x000fea0003c00000 */
[----:B------:R-:W-:Y:S05]  /*0200*/  BRA `(.L_x_221) ;  /* 0x00000000004c7947 */ /* 0x000fea0003800000 */
.L_x_220:
[----:B------:R-:W0:Y:S01]  /*0210*/  I2F.U32.RP R6, UR5 ;  /* 0x0000000500067d06 */ /* 0x000e220008209000 */
[----:B------:R-:W1:Y:S01]  /*0220*/  LDC R10, c[0x0][0x238] ;  /* 0x00008e00ff0a7b82 */ /* 0x000e620000000800 */
[----:B------:R-:W-:-:S06]  /*0230*/  ISETP.NE.U32.AND P2, PT, RZ, UR5, PT ;  /* 0x00000005ff007c0c */ /* 0x000fcc000bf45070 */
[----:B0-----:R-:W0:Y:S02]  /*0240*/  MUFU.RCP R6, R6 ;  /* 0x0000000600067308 */ /* 0x001e240000001000 */
[----:B0-----:R-:W-:-:S06]  /*0250*/  VIADD R4, R6, 0xffffffe ;  /* 0x0ffffffe06047836 */ /* 0x001fcc0000000000 */
[----:B------:R0:W2:Y:S02]  /*0260*/  F2I.FTZ.U32.TRUNC.NTZ R5, R4 ;  /* 0x0000000400057305 */ /* 0x0000a4000021f000 */
[----:B0-----:R-:W-:Y:S01]  /*0270*/  IMAD.MOV.U32 R4, RZ, RZ, RZ ;  /* 0x000000ffff047224 */ /* 0x001fe200078e00ff */
[----:B--2---:R-:W-:-:S05]  /*0280*/  IADD3 R7, RZ, -R5, RZ ;  /* 0x80000005ff077210 */ /* 0x004fca0007ffe0ff */
        /* <DEDUP_REMOVED lines=11> */
.L_x_221:
        /* <DEDUP_REMOVED lines=22> */
.L_x_226:
[----:B-1----:R-:W-:-:S05]  /*04a0*/  IMAD.WIDE R6, R9, 0x4, R14 ;  /* 0x0000000409067825 */ /* 0x002fca00078e020e */
[----:B--2---:R-:W2:Y:S04]  /*04b0*/  LDG.E.CONSTANT R11, desc[UR8][R6.64] ;  /* 0x00000008060b7981 */ /* 0x004ea8000c1e9900 */
[----:B------:R-:W3:Y:S04]  /*04c0*/  LDG.E.CONSTANT R21, desc[UR8][R6.64+0x4] ;  /* 0x0000040806157981 */ /* 0x000ee8000c1e9900 */
[----:B------:R-:W4:Y:S04]  /*04d0*/  LDG.E.CONSTANT R23, desc[UR8][R6.64+0x8] ;  /* 0x0000080806177981 */ /* 0x000f28000c1e9900 */
[----:B------:R-:W5:Y:S01]  /*04e0*/  LDG.E.CONSTANT R25, desc[UR8][R6.64+0xc] ;  /* 0x00000c0806197981 */ /* 0x000f62000c1e9900 */
[----:B------:R-:W-:Y:S01]  /*04f0*/  IADD3 R19, R18, R9, RZ ;  /* 0x0000000912137210 */ /* 0x000fe20007ffe0ff */
[----:B------:R-:W-:-:S02]  /*0500*/  VIADD R13, R13, 0xfffffffc ;  /* 0xfffffffc0d0d7836 */ /* 0x000fc40000000000 */
[----:B------:R-:W-:Y:S01]  /*0510*/  VIADD R9, R9, 0x4 ;  /* 0x0000000409097836 */ /* 0x000fe20000000000 */
[-C--:B--2---:R-:W-:Y:S01]  /*0520*/  ISETP.NE.AND P0, PT, R11, R8.reuse, PT ;  /* 0x000000080b00720c */ /* 0x084fe20003f05270 */
[----:B0-----:R-:W-:Y:S01]  /*0530*/  IMAD.WIDE R10, R19, 0x4, R16 ;  /* 0x00000004130a7825 */ /* 0x001fe200078e0210 */
[-C--:B---3--:R-:W-:Y:S02]  /*0540*/  ISETP.NE.AND P1, PT, R21, R8.reuse, PT ;  /* 0x000000081500720c */ /* 0x088fe40003f25270 */
[----:B------:R-:W-:Y:S02]  /*0550*/  SEL R19, RZ, 0x1, P0 ;  /* 0x00000001ff137807 */ /* 0x000fe40000000000 */
[-C--:B----4-:R-:W-:Y:S02]  /*0560*/  ISETP.NE.AND P2, PT, R23, R8.reuse, PT ;  /* 0x000000081700720c */ /* 0x090fe40003f45270 */
[----:B------:R-:W-:Y:S01]  /*0570*/  SEL R21, RZ, 0x1, P1 ;  /* 0x00000001ff157807 */ /* 0x000fe20000800000 */
[----:B------:R2:W-:Y:S01]  /*0580*/  STG.E desc[UR8][R10.64], R19 ;  /* 0x000000130a007986 */ /* 0x0005e2000c101908 */
[----:B-----5:R-:W-:-:S02]  /*0590*/  ISETP.NE.AND P3, PT, R25, R8, PT ;  /* 0x000000081900720c */ /* 0x020fc40003f65270 */
[----:B------:R-:W-:Y:S01]  /*05a0*/  SEL R23, RZ, 0x1, P2 ;  /* 0x00000001ff177807 */ /* 0x000fe20001000000 */
[----:B------:R2:W-:Y:S01]  /*05b0*/  STG.E desc[UR8][R10.64+0x4], R21 ;  /* 0x000004150a007986 */ /* 0x0005e2000c101908 */
[----:B------:R-:W-:Y:S02]  /*05c0*/  SEL R25, RZ, 0x1, P3 ;  /* 0x00000001ff197807 */ /* 0x000fe40001800000 */
[----:B------:R-:W-:Y:S01]  /*05d0*/  ISETP.NE.AND P0, PT, R13, RZ, PT ;  /* 0x000000ff0d00720c */ /* 0x000fe20003f05270 */
[----:B------:R2:W-:Y:S04]  /*05e0*/  STG.E desc[UR8][R10.64+0x8], R23 ;  /* 0x000008170a007986 */ /* 0x0005e8000c101908 */
[----:B------:R2:W-:Y:S08]  /*05f0*/  STG.E desc[UR8][R10.64+0xc], R25 ;  /* 0x00000c190a007986 */ /* 0x0005f0000c101908 */
[----:B------:R-:W-:Y:S05]  /*0600*/  @P0 BRA `(.L_x_226) ;  /* 0xfffffffc00a40947 */ /* 0x000fea000383ffff */
.L_x_225:
[----:B------:R-:W-:Y:S05]  /*0610*/  BSYNC B1 ;  /* 0x0000000000017941 */ /* 0x000fea0003800000 */
.L_x_224:
[----:B------:R-:W-:Y:S05]  /*0620*/  @!P4 BRA `(.L_x_223) ;  /* 0x000000000044c947 */ /* 0x000fea0003800000 */
[----:B------:R-:W0:Y:S08]  /*0630*/  LDC.64 R6, c[0x0][0x218] ;  /* 0x00008600ff067b82 */ /* 0x000e300000000a00 */
[----:B--2---:R-:W1:Y:S01]  /*0640*/  LDC.64 R10, c[0x0][0x288] ;  /* 0x0000a200ff0a7b82 */ /* 0x004e620000000a00 */
[----:B0-----:R-:W-:-:S04]  /*0650*/  IMAD.WIDE R6, R9, 0x4, R6 ;  /* 0x0000000409067825 */ /* 0x001fc800078e0206 */
[----:B------:R-:W-:-:S07]  /*0660*/  IMAD.MOV.U32 R17, RZ, RZ, R7 ;  /* 0x000000ffff117224 */ /* 0x000fce00078e0007 */
.L_x_227:
[----:B------:R-:W-:-:S06]  /*0670*/  IMAD.MOV.U32 R7, RZ, RZ, R17 ;  /* 0x000000ffff077224 */ /* 0x000fcc00078e0011 */
[----:B0-----:R0:W2:Y:S01]  /*0680*/  LDG.E.CONSTANT R7, desc[UR8][R6.64] ;  /* 0x0000000806077981 */ /* 0x0010a2000c1e9900 */
[----:B------:R-:W-:Y:S01]  /*0690*/  IADD3 R15, R18, R9, RZ ;  /* 0x00000009120f7210 */ /* 0x000fe20007ffe0ff */
[----:B------:R-:W-:Y:S02]  /*06a0*/  VIADD R4, R4, 0xffffffff ;  /* 0xffffffff04047836 */ /* 0x000fe40000000000 */
[----:B------:R-:W-:Y:S02]  /*06b0*/  VIADD R9, R9, 0x1 ;  /* 0x0000000109097836 */ /* 0x000fe40000000000 */
[----:B-1----:R-:W-:Y:S01]  /*06c0*/  IMAD.WIDE R14, R15, 0x4, R10 ;  /* 0x000000040f0e7825 */ /* 0x002fe200078e020a */
[----:B0-----:R-:W-:-:S05]  /*06d0*/  IADD3 R6, P1, R6, 0x4, RZ ;  /* 0x0000000406067810 */ /* 0x001fca0007f3e0ff */
[----:B------:R-:W-:Y:S01]  /*06e0*/  IMAD.X R17, RZ, RZ, R17, P1 ;  /* 0x000000ffff117224 */ /* 0x000fe200008e0611 */
[----:B--2---:R-:W-:-:S04]  /*06f0*/  ISETP.NE.AND P0, PT, R7, R8, PT ;  /* 0x000000080700720c */ /* 0x004fc80003f05270 */
[----:B------:R-:W-:Y:S02]  /*0700*/  SEL R13, RZ, 0x1, P0 ;  /* 0x00000001ff0d7807 */ /* 0x000fe40000000000 */
[----:B------:R-:W-:-:S03]  /*0710*/  ISETP.NE.AND P0, PT, R4, RZ, PT ;  /* 0x000000ff0400720c */ /* 0x000fc60003f05270 */
[----:B------:R0:W-:Y:S10]  /*0720*/  STG.E desc[UR8][R14.64], R13 ;  /* 0x0000000d0e007986 */ /* 0x0001f4000c101908 */
[----:B------:R-:W-:Y:S05]  /*0730*/  @P0 BRA `(.L_x_227) ;  /* 0xfffffffc00cc0947 */ /* 0x000fea000383ffff */
.L_x_223:
[----:B------:R-:W-:Y:S05]  /*0740*/  BSYNC B0 ;  /* 0x0000000000007941 */ /* 0x000fea0003800000 */
.L_x_222:
[----:B------:R-:W1:Y:S01]  /*0750*/  LDC.64 R6, c[0x0][0x288] ;  /* 0x0000a200ff067b82 */ /* 0x000e620000000a00 */
[----:B------:R-:W-:Y:S01]  /*0760*/  LOP3.LUT R0, R0, 0x1, RZ, 0xc0, !PT ;  /* 0x0000000100007812 */ /* 0x000fe200078ec0ff */
[----:B------:R-:W-:Y:S01]  /*0770*/  ULDC UR4, c[0x0][0x230] ;  /* 0x00008c0000047ab9 */ /* 0x000fe20000000800 */
[----:B------:R-:W-:Y:S01]  /*0780*/  IMAD R20, R8, R5, RZ ;  /* 0x0000000508147224 */ /* 0x000fe200078e02ff */
[----:B------:R-:W-:-:S04]  /*0790*/  UIADD3 UR4, UR4, 0x1, URZ ;  /* 0x0000000104047890 */ /* 0x000fc8000fffe03f */
[----:B------:R-:W-:Y:S01]  /*07a0*/  BAR.SYNC.DEFER_BLOCKING 0x0 ;  /* 0x0000000000007b1d */ /* 0x000fe20000010000 */
[----:B------:R-:W-:Y:S02]  /*07b0*/  ISETP.NE.U32.AND P0, PT, R0, 0x1, PT ;  /* 0x000000010000780c */ /* 0x000fe40003f05070 */
[----:B--2---:R-:W-:Y:S01]  /*07c0*/  SHF.R.S32.HI R21, RZ, 0x1f, R20 ;  /* 0x0000001fff157819 */ /* 0x004fe20000011414 */
        /* <DEDUP_REMOVED lines=15> */
.L_x_229:
[----:B------:R-:W-:Y:S02]  /*08c0*/  IADD3 R0, P0, R8, R12, RZ ;  /* 0x0000000c08007210 */ /* 0x000fe40007f1e0ff */
[----:B------:R-:W-:Y:S02]  /*08d0*/  IADD3 R12, P1, R12, UR4, RZ ;  /* 0x000000040c0c7c10 */ /* 0x000fe4000ff3e0ff */
[-C--:B------:R-:W-:Y:S02]  /*08e0*/  LEA.HI.X.SX32 R3, R8, R5.reuse, 0x1, P0 ;  /* 0x0000000508037211 */ /* 0x080fe400000f0eff */
[C---:B------:R-:W-:Y:S02]  /*08f0*/  LEA R2, P0, R0.reuse, UR10, 0x2 ;  /* 0x0000000a00027c11 */ /* 0x040fe4000f8010ff */
[----:B------:R-:W-:Y:S02]  /*0900*/  IADD3.X R5, RZ, R5, RZ, P1, !PT ;  /* 0x00000005ff057210 */ /* 0x000fe40000ffe4ff */
[----:B------:R-:W-:-:S02]  /*0910*/  LEA.HI.X R3, R0, UR11, R3, 0x2, P0 ;  /* 0x0000000b00037c11 */ /* 0x000fc400080f1403 */
[----:B------:R-:W-:-:S03]  /*0920*/  ISETP.GE.U32.AND P0, PT, R12, UR6, PT ;  /* 0x000000060c007c0c */ /* 0x000fc6000bf06070 */
[----:B-1----:R2:W-:Y:S01]  /*0930*/  STG.E desc[UR8][R2.64], R7 ;  /* 0x0000000702007986 */ /* 0x0025e2000c101908 */
[----:B------:R-:W-:-:S13]  /*0940*/  ISETP.GE.U32.AND.EX P0, PT, R5, UR5, PT, P0 ;  /* 0x0000000505007c0c */ /* 0x000fda000bf06100 */
[----:B--2---:R-:W-:Y:S05]  /*0950*/  @!P0 BRA `(.L_x_229) ;  /* 0xfffffffc00d88947 */ /* 0x004fea000383ffff */
[----:B------:R-:W-:Y:S05]  /*0960*/  EXIT ;  /* 0x000000000000794d */ /* 0x000fea0003800000 */
.L_x_228:
[----:B------:R-:W-:Y:S01]  /*0970*/  ULDC UR4, c[0x0][0x278] ;  /* 0x00009e0000047ab9 */ /* 0x000fe20000000800 */
[----:B------:R-:W-:Y:S01]  /*0980*/  SHF.R.U32.HI R23, RZ, 0x5, R12 ;  /* 0x00000005ff177819 */ /* 0x000fe2000001160c */
[----:B------:R-:W-:-:S05]  /*0990*/  IMAD.U32 R18, RZ, RZ, UR4 ;  /* 0x00000004ff127e24 */ /* 0x000fca000f8e00ff */
[----:B------:R-:W-:-:S13]  /*09a0*/  ISETP.GE.AND P0, PT, R18, 0x1, PT ;  /* 0x000000011200780c */ /* 0x000fda0003f06270 */
[----:B------:R-:W-:Y:S05]  /*09b0*/  @!P0 BRA `(.L_x_230) ;  /* 0x0000000000b88947 */ /* 0x000fea0003800000 */
[C---:B------:R-:W-:Y:S01]  /*09c0*/  VIADD R8, R18.reuse, 0xffffffff ;  /* 0xffffffff12087836 */ /* 0x040fe20000000000 */
[----:B------:R-:W-:Y:S01]  /*09d0*/  LOP3.LUT R5, R18, 0x3, RZ, 0xc0, !PT ;  /* 0x0000000312057812 */ /* 0x000fe200078ec0ff */
[----:B------:R-:W-:-:S03]  /*09e0*/  UMOV UR4, URZ ;  /* 0x0000003f00047c82 */ /* 0x000fc60008000000 */
[----:B------:R-:W-:Y:S02]  /*09f0*/  ISETP.GE.U32.AND P0, PT, R8, 0x3, PT ;  /* 0x000000030800780c */ /* 0x000fe40003f06070 */
[----:B------:R-:W-:-:S11]  /*0a00*/  ISETP.NE.AND P4, PT, R5, RZ, PT ;  /* 0x000000ff0500720c */ /* 0x000fd60003f85270 */
[----:B------:R-:W-:Y:S05]  /*0a10*/  @!P0 BRA `(.L_x_231) ;  /* 0x0000000000648947 */ /* 0x000fea0003800000 */
[----:B------:R-:W1:Y:S01]  /*0a20*/  S2UR UR5, SR_CgaCtaId ;  /* 0x00000000000579c3 */ /* 0x000e620000008800 */
[----:B------:R-:W-:Y:S01]  /*0a30*/  UMOV UR4, 0x400 ;  /* 0x0000040000047882 */ /* 0x000fe20000000000 */
[----:B------:R-:W-:Y:S01]  /*0a40*/  IMAD.IADD R8, R18, 0x1, -R5 ;  /* 0x0000000112087824 */ /* 0x000fe200078e0a05 */
[----:B------:R-:W-:-:S05]  /*0a50*/  UIADD3 UR4, UR4, 0x10a0, URZ ;  /* 0x000010a004047890 */ /* 0x000fca000fffe03f */
[----:B------:R-:W2:Y:S01]  /*0a60*/  LDC.64 R24, c[0x0][0x278] ;  /* 0x00009e00ff187b82 */ /* 0x000ea20000000a00 */
[----:B-1----:R-:W-:-:S03]  /*0a70*/  ULEA UR5, UR5, UR4, 0x18 ;  /* 0x0000000405057291 */ /* 0x002fc6000f8ec03f */
[----:B------:R-:W-:-:S09]  /*0a80*/  UMOV UR4, URZ ;  /* 0x0000003f00047c82 */ /* 0x000fd20008000000 */
.L_x_232:
[----:B--2---:R-:W-:Y:S02]  /*0a90*/  IMAD.MOV.U32 R18, RZ, RZ, R24 ;  /* 0x000000ffff127224 */ /* 0x004fe400078e0018 */
[----:B------:R-:W-:Y:S02]  /*0aa0*/  VIADD R8, R8, 0xfffffffc ;  /* 0xfffffffc08087836 */ /* 0x000fe40000000000 */
[----:B-1----:R-:W-:Y:S01]  /*0ab0*/  IMAD R22, R23, R18, UR4 ;  /* 0x0000000417167e24 */ /* 0x002fe2000f8e0212 */
[----:B------:R-:W-:-:S03]  /*0ac0*/  UIADD3 UR4, UR4, 0x4, URZ ;  /* 0x0000000404047890 */ /* 0x000fc6000fffe03f */
[C---:B0-----:R-:W-:Y:S01]  /*0ad0*/  VIADD R14, R22.reuse, 0x2 ;  /* 0x00000002160e7836 */ /* 0x041fe20000000000 */
[C---:B------:R-:W-:Y:S01]  /*0ae0*/  IADD3 R10, R22.reuse, 0x1, RZ ;  /* 0x00000001160a7810 */ /* 0x040fe20007ffe0ff */
[C---:B------:R-:W-:Y:S01]  /*0af0*/  VIADD R16, R22.reuse, 0x3 ;  /* 0x0000000316107836 */ /* 0x040fe20000000000 */
[-C--:B------:R-:W-:Y:S02]  /*0b00*/  ISETP.GE.AND P0, PT, R22, R25.reuse, PT ;  /* 0x000000191600720c */ /* 0x080fe40003f06270 */
        /* <DEDUP_REMOVED lines=10> */
.L_x_231:
[----:B------:R-:W-:Y:S05]  /*0bb0*/  @!P4 BRA `(.L_x_230) ;  /* 0x000000000038c947 */ /* 0x000fea0003800000 */
[----:B------:R-:W2:Y:S01]  /*0bc0*/  S2UR UR6, SR_CgaCtaId ;  /* 0x00000000000679c3 */ /* 0x000ea20000008800 */
[----:B------:R-:W-:Y:S01]  /*0bd0*/  UMOV UR5, 0x400 ;  /* 0x0000040000057882 */ /* 0x000fe20000000000 */
[----:B------:R-:W-:Y:S01]  /*0be0*/  IMAD R8, R23, R18, UR4 ;  /* 0x0000000417087e24 */ /* 0x000fe2000f8e0212 */
[----:B------:R-:W-:Y:S01]  /*0bf0*/  UIADD3 UR5, UR5, 0x10a0, URZ ;  /* 0x000010a005057890 */ /* 0x000fe2000fffe03f */
[----:B------:R-:W-:-:S03]  /*0c00*/  ULDC UR4, c[0x0][0x27c] ;  /* 0x00009f0000047ab9 */ /* 0x000fc60000000800 */
[----:B--2---:R-:W-:-:S06]  /*0c10*/  ULEA UR5, UR6, UR5, 0x18 ;  /* 0x0000000506057291 */ /* 0x004fcc000f8ec03f */
[----:B------:R-:W-:-:S07]  /*0c20*/  LEA R9, R8, UR5, 0x2 ;  /* 0x0000000508097c11 */ /* 0x000fce000f8e10ff */
.L_x_233:
[C---:B------:R-:W-:Y:S01]  /*0c30*/  ISETP.GE.AND P0, PT, R8.reuse, UR4, PT ;  /* 0x0000000408007c0c */ /* 0x040fe2000bf06270 */
[----:B------:R-:W-:Y:S01]  /*0c40*/  VIADD R5, R5, 0xffffffff ;  /* 0xffffffff05057836 */ /* 0x000fe20000000000 */
[----:B------:R-:W-:-:S11]  /*0c50*/  IADD3 R8, R8, 0x1, RZ ;  /* 0x0000000108087810 */ /* 0x000fd60007ffe0ff */
[----:B------:R2:W-:Y:S01]  /*0c60*/  @!P0 STS [R9], RZ ;  /* 0x000000ff09008388 */ /* 0x0005e20000000800 */
[----:B------:R-:W-:Y:S01]  /*0c70*/  ISETP.NE.AND P0, PT, R5, RZ, PT ;  /* 0x000000ff0500720c */ /* 0x000fe20003f05270 */
[----:B--2---:R-:W-:-:S12]  /*0c80*/  VIADD R9, R9, 0x4 ;  /* 0x0000000409097836 */ /* 0x004fd80000000000 */
[----:B------:R-:W-:Y:S05]  /*0c90*/  @P0 BRA `(.L_x_233) ;  /* 0xfffffffc00e40947 */ /* 0x000fea000383ffff */
.L_x_230:
        /* <DEDUP_REMOVED lines=20> */
[----:B------:R-:W2:Y:S01]  /*0de0*/  LDC.64 R8, c[0x0][0x228] ;  /* 0x00008a00ff087b82 */ /* 0x000ea20000000a00 */
[----:B------:R-:W-:Y:S01]  /*0df0*/  UPRMT UR4, UR4, 0x8880, URZ ;  /* 0x0000888004047896 */ /* 0x000fe2000800003f */
[----:B0-----:R-:W-:Y:S02]  /*0e00*/  IMAD.MOV.U32 R13, RZ, RZ, R12 ;  /* 0x000000ffff0d7224 */ /* 0x001fe400078e000c */
[----:B------:R-:W-:-:S03]  /*0e10*/  IMAD.MOV.U32 R17, RZ, RZ, RZ ;  /* 0x000000ffff117224 */ /* 0x000fc600078e00ff */
[----:B------:R-:W-:-:S13]  /*0e20*/  ISETP.NE.AND P0, PT, RZ, UR4, PT ;  /* 0x00000004ff007c0c */ /* 0x000fda000bf05270 */
[----:B------:R-:W-:Y:S05]  /*0e30*/  @!P0 BRA `(.L_x_235) ;  /* 0x0000000400048947 */ /* 0x000fea0003800000 */
.L_x_243:
[----:B---3--:R-:W-:-:S04]  /*0e40*/  LEA R10, P0, R13, UR12, 0x2 ;  /* 0x0000000c0d0a7c11 */ /* 0x008fc8000f8010ff */
[----:B0-----:R-:W-:-:S06]  /*0e50*/  LEA.HI.X R11, R13, UR13, R17, 0x2, P0 ;  /* 0x0000000d0d0b7c11 */ /* 0x001fcc00080f1411 */
[----:B------:R-:W3:Y:S01]  /*0e60*/  LDG.E.CONSTANT R11, desc[UR8][R10.64] ;  /* 0x000000080a0b7981 */ /* 0x000ee2000c1e9900 */
[----:B------:R-:W-:Y:S05]  /*0e70*/  YIELD ;  /* 0x0000000000007946 */ /* 0x000fea0003800000 */
[----:B------:R-:W-:Y:S01]  /*0e80*/  BSSY B0, `(.L_x_236) ;  /* 0x0000036000007945 */ /* 0x000fe20003800000 */
[----:B---3--:R-:W-:-:S13]  /*0e90*/  ISETP.GE.AND P0, PT, R11, UR11, PT ;  /* 0x0000000b0b007c0c */ /* 0x008fda000bf06270 */
[----:B------:R-:W-:Y:S05]  /*0ea0*/  @P0 BRA `(.L_x_237) ;  /* 0x0000000000cc0947 */ /* 0x000fea0003800000 */
[----:B--2---:R-:W-:-:S05]  /*0eb0*/  IMAD.WIDE R10, R11, 0x4, R8 ;  /* 0x000000040b0a7825 */ /* 0x004fca00078e0208 */
[----:B-1----:R-:W2:Y:S02]  /*0ec0*/  LDG.E.CONSTANT R22, desc[UR8][R10.64] ;  /* 0x000000080a167981 */ /* 0x002ea4000c1e9900 */
        /* <DEDUP_REMOVED lines=13> */
[----:B------:R-:W-:Y:S05]  /*0fa0*/  CALL.REL.NOINC `($__internal_4_$__cuda_sm20_div_u64) ;  /* 0x0000002000c87944 */ /* 0x000fea0003c00000 */
[----:B------:R-:W-:Y:S02]  /*0fb0*/  IMAD.MOV.U32 R10, RZ, RZ, R5 ;  /* 0x000000ffff0a7224 */ /* 0x000fe400078e0005 */
[----:B------:R-:W-:Y:S01]  /*0fc0*/  IMAD.MOV.U32 R11, RZ, RZ, R14 ;  /* 0x000000ffff0b7224 */ /* 0x000fe200078e000e */
[----:B------:R-:W-:Y:S06]  /*0fd0*/  BRA `(.L_x_242) ;  /* 0x00000000004c7947 */ /* 0x000fec0003800000 */
.L_x_241:
[----:B------:R-:W0:Y:S01]  /*0fe0*/  I2F.U32.RP R15, UR16 ;  /* 0x00000010000f7d06 */ /* 0x000e220008209000 */
[----:B------:R-:W-:Y:S01]  /*0ff0*/  HFMA2.MMA R10, -RZ, RZ, 0, 0 ;  /* 0x00000000ff0a7435 */ /* 0x000fe200000001ff */
[----:B------:R-:W-:-:S06]  /*1000*/  ISETP.NE.U32.AND P2, PT, RZ, UR16, PT ;  /* 0x00000010ff007c0c */ /* 0x000fcc000bf45070 */
[----:B0-----:R-:W0:Y:S02]  /*1010*/  MUFU.RCP R15, R15 ;  /* 0x0000000f000f7308 */ /* 0x001e240000001000 */
[----:B0-----:R-:W-:-:S06]  /*1020*/  VIADD R11, R15, 0xffffffe ;  /* 0x0ffffffe0f0b7836 */ /* 0x001fcc0000000000 */
[----:B------:R-:W0:Y:S02]  /*1030*/  F2I.FTZ.U32.TRUNC.NTZ R11, R11 ;  /* 0x0000000b000b7305 */ /* 0x000e24000021f000 */
[----:B0-----:R-:W-:-:S04]  /*1040*/  IMAD.MOV R5, RZ, RZ, -R11 ;  /* 0x000000ffff057224 */ /* 0x001fc800078e0a0b */
[----:B------:R-:W-:-:S04]  /*1050*/  IMAD R5, R5, UR16, RZ ;  /* 0x0000001005057c24 */ /* 0x000fc8000f8e02ff */
[----:B------:R-:W-:Y:S01]  /*1060*/  IMAD.HI.U32 R10, R11, R5, R10 ;  /* 0x000000050b0a7227 */ /* 0x000fe200078e000a */
[----:B------:R-:W-:-:S05]  /*1070*/  MOV R11, RZ ;  /* 0x000000ff000b7202 */ /* 0x000fca0000000f00 */
        /* <DEDUP_REMOVED lines=9> */
.L_x_242:
[----:B------:R-:W-:Y:S05]  /*1110*/  BSYNC B2 ;  /* 0x0000000000027941 */ /* 0x000fea0003800000 */
.L_x_240:
[----:B------:R-:W-:-:S05]  /*1120*/  IADD3 R5, P0, R20, R10, RZ ;  /* 0x0000000a14057210 */ /* 0x000fca0007f1e0ff */
[----:B------:R-:W-:Y:S01]  /*1130*/  IMAD.X R14, R21, 0x1, R11, P0 ;  /* 0x00000001150e7824 */ /* 0x000fe200000e060b */
[----:B------:R-:W-:-:S04]  /*1140*/  LEA R10, P0, R5, UR14, 0x2 ;  /* 0x0000000e050a7c11 */ /* 0x000fc8000f8010ff */
[----:B------:R-:W-:-:S05]  /*1150*/  LEA.HI.X R11, R5, UR15, R14, 0x2, P0 ;  /* 0x0000000f050b7c11 */ /* 0x000fca00080f140e */
[----:B------:R0:W5:Y:S04]  /*1160*/  LDG.E R10, desc[UR8][R10.64] ;  /* 0x000000080a0a7981 */ /* 0x000168000c1e1900 */
.L_x_239:
[----:B------:R-:W-:Y:S05]  /*1170*/  BSYNC B1 ;  /* 0x0000000000017941 */ /* 0x000fea0003800000 */
.L_x_238:
[----:B------:R-:W1:Y:S01]  /*1180*/  S2UR UR5, SR_CgaCtaId ;  /* 0x00000000000579c3 */ /* 0x000e620000008800 */
[----:B------:R-:W-:Y:S02]  /*1190*/  UMOV UR4, 0x400 ;  /* 0x0000040000047882 */ /* 0x000fe40000000000 */
[----:B------:R-:W-:-:S04]  /*11a0*/  UIADD3 UR4, UR4, 0x10a0, URZ ;  /* 0x000010a004047890 */ /* 0x000fc8000fffe03f */
[----:B-1----:R-:W-:-:S06]  /*11b0*/  ULEA UR4, UR5, UR4, 0x18 ;  /* 0x0000000405047291 */ /* 0x002fcc000f8ec03f */
[----:B------:R-:W-:-:S05]  /*11c0*/  LEA R5, R22, UR4, 0x2 ;  /* 0x0000000416057c11 */ /* 0x000fca000f8e10ff */
[----:B-----5:R3:W-:Y:S02]  /*11d0*/  ATOMS.ADD RZ, [R5], R10 ;  /* 0x0000000a05ff738c */ /* 0x0207e40000000000 */
.L_x_237:
[----:B------:R-:W-:Y:S05]  /*11e0*/  BSYNC B0 ;  /* 0x0000000000007941 */ /* 0x000fea0003800000 */
.L_x_236:
[----:B------:R-:W-:-:S05]  /*11f0*/  IADD3 R13, P0, R13, UR6, RZ ;  /* 0x000000060d0d7c10 */ /* 0x000fca000ff1e0ff */
[----:B------:R-:W-:Y:S01]  /*1200*/  IMAD.X R17, RZ, RZ, R17, P0 ;  /* 0x000000ffff117224 */ /* 0x000fe200000e0611 */
[----:B------:R-:W-:-:S04]  /*1210*/  ISETP.GE.U32.AND P0, PT, R13, UR18, PT ;  /* 0x000000120d007c0c */ /* 0x000fc8000bf06070 */
[----:B------:R-:W-:-:S13]  /*1220*/  ISETP.GE.U32.AND.EX P0, PT, R17, UR19, PT, P0 ;  /* 0x0000001311007c0c */ /* 0x000fda000bf06100 */
[----:B------:R-:W-:Y:S05]  /*1230*/  @!P0 BRA `(.L_x_243) ;  /* 0xfffffffc00008947 */ /* 0x000fea000383ffff */
[----:B------:R-:W-:Y:S05]  /*1240*/  BRA `(.L_x_234) ;  /* 0x0000000400307947 */ /* 0x000fea0003800000 */
.L_x_235:
[----:B------:R-:W-:-:S04]  /*1250*/  ISETP.NE.U32.AND P0, PT, R6, RZ, PT ;  /* 0x000000ff0600720c */ /* 0x000fc80003f05070 */
[----:B------:R-:W-:-:S13]  /*1260*/  ISETP.NE.AND.EX P0, PT, R7, RZ, PT, P0 ;  /* 0x000000ff0700720c */ /* 0x000fda0003f05300 */
[----:B------:R-:W-:Y:S05]  /*1270*/  @!P0 BRA `(.L_x_244) ;  /* 0x0000000000dc8947 */ /* 0x000fea0003800000 */
[----:B------:R-:W0:Y:S01]  /*1280*/  S2R R6, SR_CgaCtaId ;  /* 0x0000000000067919 */ /* 0x000e220000008800 */
[----:B------:R-:W-:-:S05]  /*1290*/  MOV R5, 0x400 ;  /* 0x0000040000057802 */ /* 0x000fca0000000f00 */
[----:B------:R-:W-:-:S05]  /*12a0*/  VIADD R5, R5, 0x10a0 ;  /* 0x000010a005057836 */ /* 0x000fca0000000000 */
[----:B0-----:R-:W-:-:S07]  /*12b0*/  LEA R6, R6, R5, 0x18 ;  /* 0x0000000506067211 */ /* 0x001fce00078ec0ff */
.L_x_250:
[----:B0-2---:R-:W-:-:S04]  /*12c0*/  LEA R8, P0, R13, UR20, 0x2 ;  /* 0x000000140d087c11 */ /* 0x005fc8000f8010ff */
        /* <DEDUP_REMOVED lines=12> */
[----:B-1----:R-:W-:Y:S05]  /*1390*/  CALL.REL.NOINC `($__internal_4_$__cuda_sm20_div_u64) ;  /* 0x0000001c00cc7944 */ /* 0x002fea0003c00000 */
[----:B------:R-:W-:Y:S01]  /*13a0*/  MOV R8, R5 ;  /* 0x0000000500087202 */ /* 0x000fe20000000f00 */
[----:B------:R-:W-:Y:S01]  /*13b0*/  IMAD.MOV.U32 R9, RZ, RZ, R14 ;  /* 0x000000ffff097224 */ /* 0x000fe200078e000e */
[----:B------:R-:W-:Y:S06]  /*13c0*/  BRA `(.L_x_249) ;  /* 0x00000000004c7947 */ /* 0x000fec0003800000 */
.L_x_248:
        /* <DEDUP_REMOVED lines=19> */
.L_x_249:
[----:B------:R-:W-:Y:S05]  /*1500*/  BSYNC B1 ;  /* 0x0000000000017941 */ /* 0x000fea0003800000 */
.L_x_247:
[----:B------:R-:W-:-:S04]  /*1510*/  IADD3 R5, P0, R20, R8, RZ ;  /* 0x0000000814057210 */ /* 0x000fc80007f1e0ff */
[----:B------:R-:W-:Y:S02]  /*1520*/  IADD3.X R10, R21, R9, RZ, P0, !PT ;  /* 0x00000009150a7210 */ /* 0x000fe400007fe4ff */
[----:B------:R-:W-:-:S04]  /*1530*/  LEA R8, P0, R5, UR24, 0x2 ;  /* 0x0000001805087c11 */ /* 0x000fc8000f8010ff */
[----:B------:R-:W-:-:S05]  /*1540*/  LEA.HI.X R9, R5, UR25, R10, 0x2, P0 ;  /* 0x0000001905097c11 */ /* 0x000fca00080f140a */
[----:B------:R-:W2:Y:S01]  /*1550*/  LDG.E R8, desc[UR8][R8.64] ;  /* 0x0000000808087981 */ /* 0x000ea2000c1e1900 */
[----:B------:R-:W-:-:S05]  /*1560*/  IMAD R7, R7, 0x4, R6 ;  /* 0x0000000407077824 */ /* 0x000fca00078e0206 */
[----:B--2---:R0:W-:Y:S02]  /*1570*/  ATOMS.ADD RZ, [R7], R8 ;  /* 0x0000000807ff738c */ /* 0x0041e40000000000 */
.L_x_246:
[----:B------:R-:W-:Y:S05]  /*1580*/  BSYNC B0 ;  /* 0x0000000000007941 */ /* 0x000fea0003800000 */
.L_x_245:
[----:B------:R-:W-:-:S05]  /*1590*/  IADD3 R13, P0, R13, UR6, RZ ;  /* 0x000000060d0d7c10 */ /* 0x000fca000ff1e0ff */
[----:B------:R-:W-:Y:S01]  /*15a0*/  IMAD.X R17, RZ, RZ, R17, P0 ;  /* 0x000000ffff117224 */ /* 0x000fe200000e0611 */
[----:B------:R-:W-:-:S04]  /*15b0*/  ISETP.GE.U32.AND P0, PT, R13, UR26, PT ;  /* 0x0000001a0d007c0c */ /* 0x000fc8000bf06070 */
[----:B------:R-:W-:-:S13]  /*15c0*/  ISETP.GE.U32.AND.EX P0, PT, R17, UR27, PT, P0 ;  /* 0x0000001b11007c0c */ /* 0x000fda000bf06100 */
[----:B------:R-:W-:Y:S05]  /*15d0*/  @!P0 BRA `(.L_x_250) ;  /* 0xfffffffc00388947 */ /* 0x000fea000383ffff */
[----:B------:R-:W-:Y:S05]  /*15e0*/  BRA `(.L_x_234) ;  /* 0x0000000000487947 */ /* 0x000fea0003800000 */
.L_x_244:
[----:B------:R-:W2:Y:S01]  /*15f0*/  S2R R6, SR_CgaCtaId ;  /* 0x0000000000067919 */ /* 0x000ea20000008800 */
[----:B------:R-:W-:-:S05]  /*1600*/  MOV R5, 0x400 ;  /* 0x0000040000057802 */ /* 0x000fca0000000f00 */
[----:B------:R-:W-:-:S05]  /*1610*/  VIADD R5, R5, 0x10a0 ;  /* 0x000010a005057836 */ /* 0x000fca0000000000 */
[----:B--2---:R-:W-:-:S07]  /*1620*/  LEA R9, R6, R5, 0x18 ;  /* 0x0000000506097211 */ /* 0x004fce00078ec0ff */
.L_x_253:
[----:B------:R-:W-:-:S04]  /*1630*/  LEA R6, P0, R13, UR28, 0x2 ;  /* 0x0000001c0d067c11 */ /* 0x000fc8000f8010ff */
[----:B------:R-:W-:-:S05]  /*1640*/  LEA.HI.X R7, R13, UR29, R17, 0x2, P0 ;  /* 0x0000001d0d077c11 */ /* 0x000fca00080f1411 */
        /* <DEDUP_REMOVED lines=10> */
.L_x_252:
[----:B------:R-:W-:Y:S05]  /*16f0*/  BSYNC B0 ;  /* 0x0000000000007941 */ /* 0x000fea0003800000 */
.L_x_251:
[----:B------:R-:W-:Y:S05]  /*1700*/  @!P0 BRA `(.L_x_253) ;  /* 0xfffffffc00c88947 */ /* 0x000fea000383ffff */
.L_x_234:
[----:B------:R-:W-:Y:S05]  /*1710*/  WARPSYNC.ALL ;  /* 0x0000000000007948 */ /* 0x000fea0003800000 */
[----:B------:R-:W4:Y:S01]  /*1720*/  S2R R6, SR_CgaCtaId ;  /* 0x0000000000067919 */ /* 0x000f220000008800 */
[----:B------:R-:W-:Y:S01]  /*1730*/  ULDC UR7, c[0x0][0x230] ;  /* 0x00008c0000077ab9 */ /* 0x000fe20000000800 */
[----:B0-----:R-:W-:Y:S01]  /*1740*/  MOV R11, 0x400 ;  /* 0x00000400000b7802 */ /* 0x001fe20000000f00 */
[----:B---3--:R-:W-:Y:S01]  /*1750*/  IMAD.IADD R5, R23, 0x1, R12 ;  /* 0x0000000117057824 */ /* 0x008fe200078e020c */
[----:B------:R-:W-:Y:S01]  /*1760*/  BAR.SYNC.DEFER_BLOCKING 0x0 ;  /* 0x0000000000007b1d */ /* 0x000fe20000010000 */
[----:B------:R-:W-:-:S05]  /*1770*/  ISETP.GE.AND P0, PT, R12, UR7, PT ;  /* 0x000000070c007c0c */ /* 0x000fca000bf06270 */
[----:B------:R-:W-:Y:S01]  /*1780*/  BSSY B0, `(.L_x_254) ;  /* 0x0000023000007945 */ /* 0x000fe20003800000 */
[----:B----4-:R-:W-:Y:S01]  /*1790*/  LEA R11, R6, R11, 0x18 ;  /* 0x0000000b060b7211 */ /* 0x010fe200078ec0ff */
[----:B------:R-:W-:-:S04]  /*17a0*/  IMAD.MOV.U32 R6, RZ, RZ, RZ ;  /* 0x000000ffff067224 */ /* 0x000fc800078e00ff */
[----:B------:R-:W-:Y:S02]  /*17b0*/  IMAD R5, R5, 0x4, R11 ;  /* 0x0000000405057824 */ /* 0x000fe400078e020b */
[----:B------:R-:W-:Y:S05]  /*17c0*/  @P0 BRA `(.L_x_255) ;  /* 0x0000000000780947 */ /* 0x000fea0003800000 */
[----:B------:R-:W0:Y:S01]  /*17d0*/  LDC R13, c[0x0][0x220] ;  /* 0x00008800ff0d7b82 */ /* 0x000e220000000800 */
[----:B------:R-:W-:Y:S02]  /*17e0*/  UMOV UR4, 0x400 ;  /* 0x0000040000047882 */ /* 0x000fe40000000000 */
[----:B------:R-:W-:-:S05]  /*17f0*/  UIADD3 UR4, UR4, 0x10a0, URZ ;  /* 0x000010a004047890 */ /* 0x000fca000fffe03f */
[----:B------:R-:W3:Y:S01]  /*1800*/  S2UR UR5, SR_CgaCtaId ;  /* 0x00000000000579c3 */ /* 0x000ee20000008800 */
[----:B0-----:R-:W-:-:S04]  /*1810*/  IABS R15, R13 ;  /* 0x0000000d000f7213 */ /* 0x001fc80000000000 */
[----:B------:R-:W0:Y:S01]  /*1820*/  I2F.RP R10, R15 ;  /* 0x0000000f000a7306 */ /* 0x000e220000209400 */
[----:B---3--:R-:W-:-:S06]  /*1830*/  ULEA UR4, UR5, UR4, 0x18 ;  /* 0x0000000405047291 */ /* 0x008fcc000f8ec03f */
[----:B--2---:R-:W-:Y:S01]  /*1840*/  LEA R8, R12, UR4, 0x2 ;  /* 0x000000040c087c11 */ /* 0x004fe2000f8e10ff */
[----:B0-----:R-:W0:Y:S05]  /*1850*/  MUFU.RCP R10, R10 ;  /* 0x0000000a000a7308 */ /* 0x001e2a0000001000 */
[----:B------:R-:W2:Y:S01]  /*1860*/  LDS R8, [R8] ;  /* 0x0000000008087984 */ /* 0x000ea20000000800 */
[----:B0-----:R-:W-:-:S04]  /*1870*/  VIADD R6, R10, 0xffffffe ;  /* 0x0ffffffe0a067836 */ /* 0x001fc80000000000 */
[----:B------:R0:W3:Y:S02]  /*1880*/  F2I.FTZ.U32.TRUNC.NTZ R7, R6 ;  /* 0x0000000600077305 */ /* 0x0000e4000021f000 */
[----:B0-----:R-:W-:Y:S01]  /*1890*/  IMAD.MOV.U32 R6, RZ, RZ, RZ ;  /* 0x000000ffff067224 */ /* 0x001fe200078e00ff */
[----:B---3--:R-:W-:-:S05]  /*18a0*/  IADD3 R14, RZ, -R7, RZ ;  /* 0x80000007ff0e7210 */ /* 0x008fca0007ffe0ff */
[----:B------:R-:W-:Y:S01]  /*18b0*/  IMAD R17, R14, R15, RZ ;  /* 0x0000000f0e117224 */ /* 0x000fe200078e02ff */
[----:B--2---:R-:W-:-:S03]  /*18c0*/  IADD3 R9, R8, -0x1, R13 ;  /* 0xffffffff08097810 */ /* 0x004fc60007ffe00d */
        /* <DEDUP_REMOVED lines=14> */
.L_x_255:
[----:B------:R-:W-:Y:S05]  /*19b0*/  BSYNC B0 ;  /* 0x0000000000007941 */ /* 0x000fea0003800000 */
.L_x_254:
        /* <DEDUP_REMOVED lines=11> */
[----:B------:R-:W3:Y:S04]  /*1a70*/  LDS R34, [R6+0x20] ;  /* 0x0000200006227984 */ /* 0x000ee80000000800 */
[----:B------:R-:W-:Y:S04]  /*1a80*/  LDS R43, [R6+0x24] ;  /* 0x00002400062b7984 */ /* 0x000fe80000000800 */
[----:B------:R-:W4:Y:S04]  /*1a90*/  LDS R32, [R6+0x28] ;  /* 0x0000280006207984 */ /* 0x000f280000000800 */
[----:B------:R-:W-:Y:S04]  /*1aa0*/  LDS R41, [R6+0x2c] ;  /* 0x00002c0006297984 */ /* 0x000fe80000000800 */
[----:B------:R-:W5:Y:S04]  /*1ab0*/  LDS R30, [R6+0x30] ;  /* 0x00003000061e7984 */ /* 0x000f680000000800 */
[----:B------:R-:W-:Y:S04]  /*1ac0*/  LDS R39, [R6+0x34] ;  /* 0x0000340006277984 */ /* 0x000fe80000000800 */
[----:B------:R-:W1:Y:S04]  /*1ad0*/  LDS R28, [R6+0x38] ;  /* 0x00003800061c7984 */ /* 0x000e680000000800 */
[----:B------:R-:W-:Y:S04]  /*1ae0*/  LDS R37, [R6+0x3c] ;  /* 0x00003c0006257984 */ /* 0x000fe80000000800 */
[----:B------:R-:W1:Y:S01]  /*1af0*/  LDS R26, [R6+0x40] ;  /* 0x00004000061a7984 */ /* 0x000e620000000800 */
[----:B0-----:R-:W-:-:S03]  /*1b00*/  IADD3 R19, R36, R29, R38 ;  /* 0x0000001d24137210 */ /* 0x001fc60007ffe026 */
[----:B------:R-:W-:Y:S04]  /*1b10*/  LDS R7, [R6+0x44] ;  /* 0x0000440006077984 */ /* 0x000fe80000000800 */
[----:B--2---:R-:W0:Y:S01]  /*1b20*/  LDS R8, [R6+0x48] ;  /* 0x0000480006087984 */ /* 0x004e220000000800 */
[----:B---3--:R-:W-:-:S03]  /*1b30*/  IADD3 R21, R34, R19, R33 ;  /* 0x0000001322157210 */ /* 0x008fc60007ffe021 */
[----:B------:R-:W-:Y:S04]  /*1b40*/  LDS R9, [R6+0x4c] ;  /* 0x00004c0006097984 */ /* 0x000fe80000000800 */
[----:B------:R-:W2:Y:S01]  /*1b50*/  LDS R10, [R6+0x50] ;  /* 0x00005000060a7984 */ /* 0x000ea20000000800 */
[----:B----4-:R-:W-:-:S03]  /*1b60*/  IADD3 R23, R32, R21, R43 ;  /* 0x0000001520177210 */ /* 0x010fc60007ffe02b */
[----:B------:R-:W-:Y:S04]  /*1b70*/  LDS R11, [R6+0x54] ;  /* 0x00005400060b7984 */ /* 0x000fe80000000800 */
[----:B------:R-:W3:Y:S01]  /*1b80*/  LDS R12, [R6+0x58] ;  /* 0x00005800060c7984 */ /* 0x000ee20000000800 */
[----:B-----5:R-:W-:-:S03]  /*1b90*/  IADD3 R25, R30, R23, R41 ;  /* 0x000000171e197210 */ /* 0x020fc60007ffe029 */
[----:B------:R-:W-:Y:S04]  /*1ba0*/  LDS R13, [R6+0x5c] ;  /* 0x00005c00060d7984 */ /* 0x000fe80000000800 */
[----:B------:R-:W4:Y:S01]  /*1bb0*/  LDS R14, [R6+0x60] ;  /* 0x00006000060e7984 */ /* 0x000f220000000800 */
[----:B-1----:R-:W-:-:S03]  /*1bc0*/  IADD3 R27, R28, R25, R39 ;  /* 0x000000191c1b7210 */ /* 0x002fc60007ffe027 */
[----:B------:R-:W-:Y:S04]  /*1bd0*/  LDS R15, [R6+0x64] ;  /* 0x00006400060f7984 */ /* 0x000fe80000000800 */
[----:B------:R-:W1:Y:S01]  /*1be0*/  LDS R16, [R6+0x68] ;  /* 0x0000680006107984 */ /* 0x000e620000000800 */
[----:B------:R-:W-:-:S03]  /*1bf0*/  IADD3 R27, R26, R27, R37 ;  /* 0x0000001b1a1b7210 */ /* 0x000fc60007ffe025 */
[----:B------:R-:W-:Y:S04]  /*1c00*/  LDS R17, [R6+0x6c] ;  /* 0x00006c0006117984 */ /* 0x000fe80000000800 */
[----:B------:R-:W5:Y:S01]  /*1c10*/  LDS R18, [R6+0x70] ;  /* 0x0000700006127984 */ /* 0x000f620000000800 */
[----:B0-----:R-:W-:-:S03]  /*1c20*/  IADD3 R27, R8, R27, R7 ;  /* 0x0000001b081b7210 */ /* 0x001fc60007ffe007 */
[----:B------:R-:W-:Y:S04]  /*1c30*/  LDS R19, [R6+0x74] ;  /* 0x0000740006137984 */ /* 0x000fe80000000800 */
[----:B------:R-:W0:Y:S01]  /*1c40*/  LDS R20, [R6+0x78] ;  /* 0x0000780006147984 */ /* 0x000e220000000800 */
        /* <DEDUP_REMOVED lines=8> */
[----:B-1----:R-:W-:-:S04]  /*1cd0*/  IADD3 R27, R16, R27, R15 ;  /* 0x0000001b101b7210 */ /* 0x002fc80007ffe00f */
[----:B-----5:R-:W-:-:S04]  /*1ce0*/  IADD3 R27, R18, R27, R17 ;  /* 0x0000001b121b7210 */ /* 0x020fc80007ffe011 */
[----:B0-----:R-:W-:-:S04]  /*1cf0*/  IADD3 R27, R20, R27, R19 ;  /* 0x0000001b141b7210 */ /* 0x001fc80007ffe013 */
        /* <DEDUP_REMOVED lines=13> */
.L_x_270:
        /* <DEDUP_REMOVED lines=65> */
.L_x_256:
[----:B---3--:R-:W3:Y:S01]  /*21e0*/  S2R R7, SR_TID.X ;  /* 0x0000000000077919 */ /* 0x008ee20000002100 */
[----:B------:R-:W-:Y:S05]  /*21f0*/  WARPSYNC.ALL ;  /* 0x0000000000007948 */ /* 0x000fea0003800000 */
[----:B------:R-:W-:Y:S06]  /*2200*/  BAR.SYNC.DEFER_BLOCKING 0x0 ;  /* 0x0000000000007b1d */ /* 0x000fec0000010000 */
[----:B------:R-:W-:Y:S01]  /*2210*/  BSSY B0, `(.L_x_258) ;  /* 0x00000b4000007945 */ /* 0x000fe20003800000 */
[----:B------:R-:W4:Y:S01]  /*2220*/  LDS R5, [R5+0x10] ;  /* 0x0000100005057984 */ /* 0x000f220000000800 */
[----:B---3--:R-:W-:-:S02]  /*2230*/  ISETP.GT.AND P0, PT, R7, UR7, PT ;  /* 0x0000000707007c0c */ /* 0x008fc4000bf04270 */
[----:B------:R-:W-:-:S11]  /*2240*/  ISETP.NE.AND P1, PT, R7, UR7, PT ;  /* 0x0000000707007c0c */ /* 0x000fd6000bf25270 */
[----:B--2---:R-:W2:Y:S01]  /*2250*/  @!P0 LDC.64 R8, c[0x0][0x270] ;  /* 0x00009c00ff088b82 */ /* 0x004ea20000000a00 */
[----:B------:R-:W-:-:S05]  /*2260*/  @!P0 IADD3 R11, R4, R7, RZ ;  /* 0x00000007040b8210 */ /* 0x000fca0007ffe0ff */
[----:B--2---:R-:W-:-:S05]  /*2270*/  @!P0 IMAD.WIDE R8, R11, 0x4, R8 ;  /* 0x000000040b088825 */ /* 0x004fca00078e0208 */
[----:B----4-:R2:W-:Y:S01]  /*2280*/  @!P0 STG.E desc[UR8][R8.64], R5 ;  /* 0x0000000508008986 */ /* 0x0105e2000c101908 */
[----:B------:R-:W-:-:S03]  /*2290*/  ISETP.GE.U32.AND P0, PT, R7, UR7, PT ;  /* 0x0000000707007c0c */ /* 0x000fc6000bf06070 */
[----:B------:R2:W-:Y:S01]  /*22a0*/  @!P1 STG.E desc[UR8][R2.64], R5 ;  /* 0x0000000502009986 */ /* 0x0005e2000c101908 */
[----:B------:R-:W-:Y:S09]  /*22b0*/  BAR.SYNC.DEFER_BLOCKING 0x0 ;  /* 0x0000000000007b1d */ /* 0x000ff20000010000 */
[----:B------:R-:W-:Y:S05]  /*22c0*/  @P0 BRA `(.L_x_259) ;  /* 0x0000000800a00947 */ /* 0x000fea0003800000 */
[----:B--2---:R-:W2:Y:S01]  /*22d0*/  LDC.64 R2, c[0x0][0x270] ;  /* 0x00009c00ff027b82 */ /* 0x004ea20000000a00 */
[----:B------:R-:W-:-:S04]  /*22e0*/  IMAD.IADD R9, R4, 0x1, R7 ;  /* 0x0000000104097824 */ /* 0x000fc800078e0207 */
[C---:B------:R-:W-:Y:S02]  /*22f0*/  VIADD R5, R9.reuse, 0x1 ;  /* 0x0000000109057836 */ /* 0x040fe40000000000 */
[----:B--2---:R-:W-:-:S04]  /*2300*/  IMAD.WIDE.U32 R8, R9, 0x4, R2 ;  /* 0x0000000409087825 */ /* 0x004fc800078e0002 */
        /* <DEDUP_REMOVED lines=9> */
[----:B------:R-:W2:Y:S01]  /*23a0*/  I2F.U32.RP R11, R6 ;  /* 0x00000006000b7306 */ /* 0x000ea20000209000 */
[----:B------:R-:W-:-:S07]  /*23b0*/  VIADDMNMX R5, R3, R6, R2, !PT ;  /* 0x0000000603057246 */ /* 0x000fce0007800102 */
[----:B--2---:R-:W2:Y:S02]  /*23c0*/  MUFU.RCP R11, R11 ;  /* 0x0000000b000b7308 */ /* 0x004ea40000001000 */
[----:B--2---:R-:W-:-:S06]  /*23d0*/  VIADD R8, R11, 0xffffffe ;  /* 0x0ffffffe0b087836 */ /* 0x004fcc0000000000 */
[----:B------:R2:W3:Y:S02]  /*23e0*/  F2I.FTZ.U32.TRUNC.NTZ R9, R8 ;  /* 0x0000000800097305 */ /* 0x0004e4000021f000 */
[----:B--2---:R-:W-:Y:S02]  /*23f0*/  IMAD.MOV.U32 R8, RZ, RZ, RZ ;  /* 0x000000ffff087224 */ /* 0x004fe400078e00ff */
[----:B---3--:R-:W-:-:S04]  /*2400*/  IMAD R10, R9, R6, RZ ;  /* 0x00000006090a7224 */ /* 0x008fc800078e02ff */
        /* <DEDUP_REMOVED lines=20> */
[----:B------:R-:W2:Y:S01]  /*2550*/  LDC.64 R8, c[0x0][0x250] ;  /* 0x00009400ff087b82 */ /* 0x000ea20000000a00 */
[----:B------:R-:W-:Y:S02]  /*2560*/  ISETP.NE.AND P4, PT, R6, RZ, PT ;  /* 0x000000ff0600720c */ /* 0x000fe40003f85270 */
[----:B------:R-:W3:Y:S08]  /*2570*/  I2F.RP R12, R14 ;  /* 0x0000000e000c7306 */ /* 0x000ef00000209400 */
[----:B---3--:R-:W3:Y:S02]  /*2580*/  MUFU.RCP R12, R12 ;  /* 0x0000000c000c7308 */ /* 0x008ee40000001000 */
[----:B---3--:R-:W-:-:S06]  /*2590*/  VIADD R10, R12, 0xffffffe ;  /* 0x0ffffffe0c0a7836 */ /* 0x008fcc0000000000 */
[----:B------:R3:W4:Y:S02]  /*25a0*/  F2I.FTZ.U32.TRUNC.NTZ R11, R10 ;  /* 0x0000000a000b7305 */ /* 0x000724000021f000 */
[----:B---3--:R-:W-:Y:S01]  /*25b0*/  IMAD.MOV.U32 R10, RZ, RZ, RZ ;  /* 0x000000ffff0a7224 */ /* 0x008fe200078e00ff */
[----:B----4-:R-:W-:-:S05]  /*25c0*/  IADD3 R15, RZ, -R11, RZ ;  /* 0x8000000bff0f7210 */ /* 0x010fca0007ffe0ff */
[----:B------:R-:W-:-:S04]  /*25d0*/  IMAD R15, R15, R14, RZ ;  /* 0x0000000e0f0f7224 */ /* 0x000fc800078e02ff */
[----:B--2---:R-:W-:-:S07]  /*25e0*/  IMAD.HI.U32 R16, R11, R15, R10 ;  /* 0x0000000f0b107227 */ /* 0x004fce00078e000a */
.L_x_262:
[----:B--2---:R-:W-:Y:S01]  /*25f0*/  IABS R11, R3 ;  /* 0x00000003000b7213 */ /* 0x004fe20000000000 */
        /* <DEDUP_REMOVED lines=21> */
.L_x_261:
[----:B------:R-:W-:Y:S05]  /*2750*/  BSYNC B1 ;  /* 0x0000000000017941 */ /* 0x000fea0003800000 */
.L_x_260:
[----:B------:R-:W-:Y:S05]  /*2760*/  @!P3 BRA `(.L_x_259) ;  /* 0x000000040078b947 */ /* 0x000fea0003800000 */
[----:B------:R-:W-:Y:S01]  /*2770*/  IABS R5, R6 ;  /* 0x0000000600057213 */ /* 0x000fe20000000000 */
[----:B------:R-:W3:Y:S03]  /*2780*/  LDC.64 R8, c[0x0][0x250] ;  /* 0x00009400ff087b82 */ /* 0x000ee60000000a00 */
[----:B------:R-:W4:Y:S05]  /*2790*/  I2F.RP R12, R5 ;  /* 0x00000005000c7306 */ /* 0x000f2a0000209400 */
[----:B------:R-:W0:Y:S03]  /*27a0*/  LDC R6, c[0x0][0x220] ;  /* 0x00008800ff067b82 */ /* 0x000e260000000800 */
[----:B----4-:R-:W2:Y:S02]  /*27b0*/  MUFU.RCP R12, R12 ;  /* 0x0000000c000c7308 */ /* 0x010ea40000001000 */
[----:B--2---:R-:W-:-:S06]  /*27c0*/  VIADD R11, R12, 0xffffffe ;  /* 0x0ffffffe0c0b7836 */ /* 0x004fcc0000000000 */
[----:B------:R-:W2:Y:S02]  /*27d0*/  F2I.FTZ.U32.TRUNC.NTZ R11, R11 ;  /* 0x0000000b000b7305 */ /* 0x000ea4000021f000 */
[----:B--2---:R-:W-:-:S04]  /*27e0*/  IMAD.MOV R10, RZ, RZ, -R11 ;  /* 0x000000ffff0a7224 */ /* 0x004fc800078e0a0b */
[----:B------:R-:W-:Y:S02]  /*27f0*/  IMAD R13, R10, R5, RZ ;  /* 0x000000050a0d7224 */ /* 0x000fe400078e02ff */
[----:B------:R-:W-:-:S04]  /*2800*/  IMAD.MOV.U32 R10, RZ, RZ, RZ ;  /* 0x000000ffff0a7224 */ /* 0x000fc800078e00ff */
[----:B0--3--:R-:W-:-:S07]  /*2810*/  IMAD.HI.U32 R10, R11, R13, R10 ;  /* 0x0000000d0b0a7227 */ /* 0x009fce00078e000a */
.L_x_263:
[-C--:B------:R-:W-:Y:S01]  /*2820*/  IABS R29, R6.reuse ;  /* 0x00000006001d7213 */ /* 0x080fe20000000000 */
[--C-:B------:R-:W-:Y:S01]  /*2830*/  IMAD.IADD R25, R3, 0x1, R6.reuse ;  /* 0x0000000103197824 */ /* 0x100fe200078e0206 */
[----:B------:R-:W-:Y:S02]  /*2840*/  IABS R13, R3 ;  /* 0x00000003000d7213 */ /* 0x000fe40000000000 */
[----:B------:R-:W0:Y:S01]  /*2850*/  I2F.RP R15, R29 ;  /* 0x0000001d000f7306 */ /* 0x000e220000209400 */
        /* <DEDUP_REMOVED lines=9> */
[----:B0-----:R-:W0:Y:S04]  /*28f0*/  MUFU.RCP R15, R15 ;  /* 0x0000000f000f7308 */ /* 0x001e280000001000 */
[----:B------:R-:W-:-:S13]  /*2900*/  ISETP.GT.U32.AND P2, PT, R5, R14, PT ;  /* 0x0000000e0500720c */ /* 0x000fda0003f44070 */
[--C-:B------:R-:W-:Y:S02]  /*2910*/  @!P2 IMAD.IADD R14, R14, 0x1, -R29.reuse ;  /* 0x000000010e0ea824 */ /* 0x100fe400078e0a1d */
[----:B------:R-:W-:Y:S02]  /*2920*/  @!P2 VIADD R12, R12, 0x1 ;  /* 0x000000010c0ca836 */ /* 0x000fe40000000000 */
[----:B0-----:R-:W-:Y:S01]  /*2930*/  VIADD R11, R15, 0xffffffe ;  /* 0x0ffffffe0f0b7836 */ /* 0x001fe20000000000 */
[----:B------:R-:W-:Y:S01]  /*2940*/  ISETP.GE.U32.AND P0, PT, R14, R5, PT ;  /* 0x000000050e00720c */ /* 0x000fe20003f06070 */
[----:B------:R-:W-:-:S04]  /*2950*/  IMAD.MOV.U32 R5, RZ, RZ, R29 ;  /* 0x000000ffff057224 */ /* 0x000fc800078e001d */
[----:B------:R-:W0:Y:S08]  /*2960*/  F2I.FTZ.U32.TRUNC.NTZ R11, R11 ;  /* 0x0000000b000b7305 */ /* 0x000e30000021f000 */
[----:B------:R-:W-:-:S05]  /*2970*/  @P0 IADD3 R12, R12, 0x1, RZ ;  /* 0x000000010c0c0810 */ /* 0x000fca0007ffe0ff */
[----:B------:R-:W-:Y:S01]  /*2980*/  @!P3 IMAD.MOV R12, RZ, RZ, -R12 ;  /* 0x000000ffff0cb224 */ /* 0x000fe200078e0a0c */
[----:B0-----:R-:W-:-:S05]  /*2990*/  IADD3 R10, RZ, -R11, RZ ;  /* 0x8000000bff0a7210 */ /* 0x001fca0007ffe0ff */
        /* <DEDUP_REMOVED lines=58> */
[----:B---3--:R-:W-:Y:S05]  /*2d40*/  @!P0 BRA `(.L_x_263) ;  /* 0xfffffff800b48947 */ /* 0x008fea000383ffff */
.L_x_259:
[----:B------:R-:W-:Y:S05]  /*2d50*/  BSYNC B0 ;  /* 0x0000000000007941 */ /* 0x000fea0003800000 */
.L_x_258:
[----:B--2---:R-:W2:Y:S01]  /*2d60*/  LDC.64 R2, c[0x0][0x270] ;  /* 0x00009c00ff027b82 */ /* 0x004ea20000000a00 */
[----:B------:R-:W-:Y:S01]  /*2d70*/  ULDC UR4, c[0x0][0x230] ;  /* 0x00008c0000047ab9 */ /* 0x000fe20000000800 */
[----:B------:R-:W-:Y:S01]  /*2d80*/  ULDC UR5, c[0x0][0x244] ;  /* 0x0000910000057ab9 */ /* 0x000fe20000000800 */
[----:B------:R-:W-:-:S05]  /*2d90*/  VIADD R5, R4, UR4 ;  /* 0x0000000404057c36 */ /* 0x000fca0008000000 */
[----:B------:R-:W3:Y:S01]  /*2da0*/  LDC R9, c[0x0][0x220] ;  /* 0x00008800ff097b82 */ /* 0x000ee20000000800 */
[----:B--2---:R-:W-:-:S06]  /*2db0*/  IMAD.WIDE R2, R5, 0x4, R2 ;  /* 0x0000000405027825 */ /* 0x004fcc00078e0202 */
[----:B------:R-:W2:Y:S01]  /*2dc0*/  LDG.E R2, desc[UR8][R2.64] ;  /* 0x0000000802027981 */ /* 0x000ea2000c1e1900 */
[----:B------:R-:W-:Y:S01]  /*2dd0*/  USHF.R.S32.HI UR4, URZ, 0x1f, UR5 ;  /* 0x0000001f3f047899 */ /* 0x000fe20008011405 */
[----:B---3--:R-:W-:-:S04]  /*2de0*/  IABS R11, R9 ;  /* 0x00000009000b7213 */ /* 0x008fc80000000000 */
[----:B------:R-:W3:Y:S08]  /*2df0*/  I2F.RP R6, R11 ;  /* 0x0000000b00067306 */ /* 0x000ef00000209400 */
[----:B---3--:R-:W3:Y:S02]  /*2e00*/  MUFU.RCP R6, R6 ;  /* 0x0000000600067308 */ /* 0x008ee40000001000 */
[----:B---3--:R-:W-:-:S06]  /*2e10*/  VIADD R8, R6, 0xffffffe ;  /* 0x0ffffffe06087836 */ /* 0x008fcc0000000000 */
[----:B------:R-:W3:Y:S02]  /*2e20*/  F2I.FTZ.U32.TRUNC.NTZ R5, R8 ;  /* 0x0000000800057305 */ /* 0x000ee4000021f000 */
[----:B---3--:R-:W-:-:S04]  /*2e30*/  IMAD.MOV R4, RZ, RZ, -R5 ;  /* 0x000000ffff047224 */ /* 0x008fc800078e0a05 */
[----:B------:R-:W-:Y:S01]  /*2e40*/  IMAD R13, R4, R11, RZ ;  /* 0x0000000b040d7224 */ /* 0x000fe200078e02ff */
[----:B------:R-:W-:-:S10]  /*2e50*/  HFMA2.MMA R4, -RZ, RZ, 0, 0 ;  /* 0x00000000ff047435 */ /* 0x000fd400000001ff */
[----:B------:R-:W-:Y:S01]  /*2e60*/  IMAD.HI.U32 R13, R5, R13, R4 ;  /* 0x0000000d050d7227 */ /* 0x000fe200078e0004 */
[----:B--2---:R-:W-:Y:S02]  /*2e70*/  IABS R3, R2 ;  /* 0x0000000200037213 */ /* 0x004fe40000000000 */
        /* <DEDUP_REMOVED lines=22> */
.L_x_264:
        /* <DEDUP_REMOVED lines=9> */
[----:B--2---:R-:W-:Y:S05]  /*3070*/  @!P0 BRA `(.L_x_264) ;  /* 0xfffffffc00d88947 */ /* 0x004fea000383ffff */
[----:B------:R-:W-:Y:S05]  /*3080*/  EXIT ;  /* 0x000000000000794d */ /* 0x000fea0003800000 */
.L_x_257:
[----:B------:R-:W-:Y:S01]  /*3090*/  IMAD.MOV.U32 R27, RZ, RZ, 0x1 ;  /* 0x00000001ff1b7424 */ /* 0x000fe200078e00ff */
[----:B------:R-:W-:Y:S01]  /*30a0*/  MOV R31, 0xffffffff ;  /* 0xffffffff001f7802 */ /* 0x000fe20000000f00 */
[----:B------:R-:W-:Y:S02]  /*30b0*/  IMAD.MOV.U32 R44, RZ, RZ, R25 ;  /* 0x000000ffff2c7224 */ /* 0x000fe400078e0019 */
[----:B------:R-:W-:-:S07]  /*30c0*/  IMAD.MOV.U32 R40, RZ, RZ, RZ ;  /* 0x000000ffff287224 */ /* 0x000fce00078e00ff */
[----:B------:R-:W-:Y:S05]  /*30d0*/  WARPSYNC.COLLECTIVE R31, `(.L_x_265) ;  /* 0x000000001f087348 */ /* 0x000fea0003c00000 */
[----:B------:R0:W1:Y:S02]  /*30e0*/  SHFL.UP P0, R27, R44, R27, R40 ;  /* 0x0400001b2c1b7389 */ /* 0x0000640000000028 */
[----:B01----:R-:W-:Y:S01]  /*30f0*/  ENDCOLLECTIVE ;  /* 0x000000000000791b */ /* 0x003fe20003800000 */
.L_x_265:
[----:B------:R-:W-:Y:S02]  /*3100*/  IMAD.MOV.U32 R42, RZ, RZ, R27 ;  /* 0x000000ffff2a7224 */ /* 0x000fe400078e001b */
[----:B------:R-:W-:Y:S02]  /*3110*/  IMAD.MOV.U32 R27, RZ, RZ, 0x2 ;  /* 0x00000002ff1b7424 */ /* 0x000fe400078e00ff */
[----:B------:R-:W-:-:S04]  /*3120*/  @P0 IMAD.IADD R42, R25, 0x1, R42 ;  /* 0x00000001192a0824 */ /* 0x000fc800078e022a */
[----:B------:R-:W-:-:S07]  /*3130*/  IMAD.MOV.U32 R44, RZ, RZ, R42 ;  /* 0x000000ffff2c7224 */ /* 0x000fce00078e002a */
[----:B------:R-:W-:Y:S05]  /*3140*/  WARPSYNC.COLLECTIVE R31, `(.L_x_266) ;  /* 0x000000001f087348 */ /* 0x000fea0003c00000 */
[----:B------:R0:W1:Y:S02]  /*3150*/  SHFL.UP P0, R27, R44, R27, R40 ;  /* 0x0400001b2c1b7389 */ /* 0x0000640000000028 */
[----:B01----:R-:W-:Y:S01]  /*3160*/  ENDCOLLECTIVE ;  /* 0x000000000000791b */ /* 0x003fe20003800000 */
.L_x_266:
[----:B------:R-:W-:Y:S01]  /*3170*/  MOV R35, R27 ;  /* 0x0000001b00237202 */ /* 0x000fe20000000f00 */
[----:B------:R-:W-:-:S04]  /*3180*/  IMAD.MOV.U32 R27, RZ, RZ, 0x4 ;  /* 0x00000004ff1b7424 */ /* 0x000fc800078e00ff */
[----:B------:R-:W-:-:S04]  /*3190*/  @P0 IMAD.IADD R35, R42, 0x1, R35 ;  /* 0x000000012a230824 */ /* 0x000fc800078e0223 */
[----:B------:R-:W-:-:S07]  /*31a0*/  IMAD.MOV.U32 R44, RZ, RZ, R35 ;  /* 0x000000ffff2c7224 */ /* 0x000fce00078e0023 */
[----:B------:R-:W-:Y:S05]  /*31b0*/  WARPSYNC.COLLECTIVE R31, `(.L_x_267) ;  /* 0x000000001f087348 */ /* 0x000fea0003c00000 */
[----:B------:R0:W1:Y:S02]  /*31c0*/  SHFL.UP P0, R27, R44, R27, R40 ;  /* 0x0400001b2c1b7389 */ /* 0x0000640000000028 */
[----:B01----:R-:W-:Y:S01]  /*31d0*/  ENDCOLLECTIVE ;  /* 0x000000000000791b */ /* 0x003fe20003800000 */
.L_x_267:
[----:B------:R-:W-:Y:S02]  /*31e0*/  IMAD.MOV.U32 R44, RZ, RZ, R27 ;  /* 0x000000ffff2c7224 */ /* 0x000fe400078e001b */
[----:B------:R-:W-:-:S03]  /*31f0*/  IMAD.MOV.U32 R27, RZ, RZ, 0x8 ;  /* 0x00000008ff1b7424 */ /* 0x000fc600078e00ff */
[----:B------:R-:W-:-:S07]  /*3200*/  @P0 IADD3 R44, R35, R44, RZ ;  /* 0x0000002c232c0210 */ /* 0x000fce0007ffe0ff */
[----:B------:R-:W-:Y:S05]  /*3210*/  WARPSYNC.COLLECTIVE R31, `(.L_x_268) ;  /* 0x000000001f087348 */ /* 0x000fea0003c00000 */
[----:B------:R0:W1:Y:S02]  /*3220*/  SHFL.UP P0, R27, R44, R27, R40 ;  /* 0x0400001b2c1b7389 */ /* 0x0000640000000028 */
[----:B01----:R-:W-:Y:S01]  /*3230*/  ENDCOLLECTIVE ;  /* 0x000000000000791b */ /* 0x003fe20003800000 */
.L_x_268:
[----:B------:R-:W-:Y:S01]  /*3240*/  IMAD.MOV.U32 R45, RZ, RZ, R27 ;  /* 0x000000ffff2d7224 */ /* 0x000fe200078e001b */
[----:B------:R-:W-:-:S03]  /*3250*/  HFMA2.MMA R27, -RZ, RZ, 0, 9.5367431640625e-07 ;  /* 0x00000010ff1b7435 */ /* 0x000fc600000001ff */
[----:B------:R-:W-:-:S04]  /*3260*/  @P0 IMAD.IADD R45, R44, 0x1, R45 ;  /* 0x000000012c2d0824 */ /* 0x000fc800078e022d */
[----:B------:R-:W-:-:S07]  /*3270*/  IMAD.MOV.U32 R44, RZ, RZ, R45 ;  /* 0x000000ffff2c7224 */ /* 0x000fce00078e002d */
[----:B------:R-:W-:Y:S05]  /*3280*/  WARPSYNC.COLLECTIVE R31, `(.L_x_269) ;  /* 0x000000001f087348 */ /* 0x000fea0003c00000 */
[----:B------:R0:W1:Y:S02]  /*3290*/  SHFL.UP P0, R27, R44, R27, R40 ;  /* 0x0400001b2c1b7389 */ /* 0x0000640000000028 */
[----:B01----:R-:W-:Y:S01]  /*32a0*/  ENDCOLLECTIVE ;  /* 0x000000000000791b */ /* 0x003fe20003800000 */
.L_x_269:
[----:B------:R-:W-:Y:S01]  /*32b0*/  IMAD.MOV.U32 R42, RZ, RZ, R27 ;  /* 0x000000ffff2a7224 */ /* 0x000fe200078e001b */
[----:B------:R-:W-:Y:S06]  /*32c0*/  BRA `(.L_x_270) ;  /* 0xffffffe800c07947 */ /* 0x000fec000383ffff */
        .weak           $__internal_4_$__cuda_sm20_div_u64
        .type           $__internal_4_$__cuda_sm20_div_u64,@function
        .size           $__internal_4_$__cuda_sm20_div_u64,(.L_x_1592 - $__internal_4_$__cuda_sm20_div_u64)
$__internal_4_$__cuda_sm20_div_u64:
        /* <DEDUP_REMOVED lines=46> */
[----:B------:R-:W-:-:S04]  /*35b0*/  IMAD R10, R14, UR7, R11 ;  /* 0x000000070e0a7c24 */ /* 0x000fc8000f8e020b */
[----:B------:R-:W-:Y:S01]  /*35c0*/  IMAD.X R26, R17, 0x1, ~R10, P1 ;  /* 0x00000001111a7824 */ /* 0x000fe200008e0e0a */
[----:B------:R-:W-:Y:S02]  /*35d0*/  IADD3 R18, P1, R19, -UR7, RZ ;  /* 0x8000000713127c10 */ /* 0x000fe4000ff3e0ff */
[----:B------:R-:W-:Y:S02]  /*35e0*/  IADD3 R10, P2, R15, 0x1, RZ ;  /* 0x000000010f0a7810 */ /* 0x000fe40007f5e0ff */
[C---:B------:R-:W-:Y:S01]  /*35f0*/  ISETP.GE.U32.AND.EX P0, PT, R26.reuse, R5, PT, P0 ;  /* 0x000000051a00720c */ /* 0x040fe20003f06100 */
[----:B------:R-:W-:Y:S01]  /*3600*/  IMAD.X R24, R26, 0x1, ~R5, P1 ;  /* 0x000000011a187824 */ /* 0x000fe200008e0e05 */
[----:B------:R-:W-:Y:S02]  /*3610*/  IADD3.X R11, RZ, R14, RZ, P2, !PT ;  /* 0x0000000eff0b7210 */ /* 0x000fe400017fe4ff */
[----:B------:R-:W-:Y:S02]  /*3620*/  SEL R15, R10, R15, P0 ;  /* 0x0000000f0a0f7207 */ /* 0x000fe40000000000 */
[----:B------:R-:W-:-:S02]  /*3630*/  SEL R18, R18, R19, P0 ;  /* 0x0000001312127207 */ /* 0x000fc40000000000 */
[----:B------:R-:W-:Y:S02]  /*3640*/  SEL R11, R11, R14, P0 ;  /* 0x0000000e0b0b7207 */ /* 0x000fe40000000000 */
[----:B------:R-:W-:Y:S02]  /*3650*/  IADD3 R10, P2, R15, 0x1, RZ ;  /* 0x000000010f0a7810 */ /* 0x000fe40007f5e0ff */
[----:B------:R-:W-:Y:S02]  /*3660*/  SEL R24, R24, R26, P0 ;  /* 0x0000001a18187207 */ /* 0x000fe40000000000 */
[----:B------:R-:W-:Y:S01]  /*3670*/  ISETP.GE.U32.AND P0, PT, R18, UR7, PT ;  /* 0x0000000712007c0c */ /* 0x000fe2000bf06070 */
[----:B------:R-:W-:Y:S01]  /*3680*/  IMAD.X R14, RZ, RZ, R11, P2 ;  /* 0x000000ffff0e7224 */ /* 0x000fe200010e060b */
[----:B------:R-:W-:Y:S02]  /*3690*/  ISETP.NE.U32.AND P1, PT, RZ, UR7, PT ;  /* 0x00000007ff007c0c */ /* 0x000fe4000bf25070 */
[----:B------:R-:W-:-:S02]  /*36a0*/  ISETP.GE.U32.AND.EX P0, PT, R24, R5, PT, P0 ;  /* 0x000000051800720c */ /* 0x000fc40003f06100 */
[----:B------:R-:W-:Y:S02]  /*36b0*/  ISETP.NE.AND.EX P1, PT, R5, RZ, PT, P1 ;  /* 0x000000ff0500720c */ /* 0x000fe40003f25310 */
[----:B------:R-:W-:Y:S01]  /*36c0*/  SEL R5, R10, R15, P0 ;  /* 0x0000000f0a057207 */ /* 0x000fe20000000000 */
[----:B------:R-:W-:Y:S01]  /*36d0*/  IMAD.MOV.U32 R10, RZ, RZ, R16 ;  /* 0x000000ffff0a7224 */ /* 0x000fe200078e0010 */
[----:B------:R-:W-:Y:S01]  /*36e0*/  SEL R14, R14, R11, P0 ;  /* 0x0000000b0e0e7207 */ /* 0x000fe20000000000 */
[----:B------:R-:W-:Y:S01]  /*36f0*/  IMAD.MOV.U32 R11, RZ, RZ, 0x0 ;  /* 0x00000000ff0b7424 */ /* 0x000fe200078e00ff */
[----:B------:R-:W-:Y:S02]  /*3700*/  SEL R5, R5, 0xffffffff, P1 ;  /* 0xffffffff05057807 */ /* 0x000fe40000800000 */
[----:B------:R-:W-:Y:S01]  /*3710*/  SEL R14, R14, 0xffffffff, P1 ;  /* 0xffffffff0e0e7807 */ /* 0x000fe20000800000 */
[----:B------:R-:W-:Y:S06]  /*3720*/  RET.REL.NODEC R10 `(_ZN4vllm3moe32moe_lora_align_block_size_kernelIiEEvPT_PilS4_iimiiS4_S4_iS4_S4_S4_iiS4_S4_b) ;  /* 0xffffffc80a347950 */ /* 0x000fec0003c3ffff */
.L_x_271:
        /* <DEDUP_REMOVED lines=13> */
.L_x_1592:


//--------------------- .text._ZN4vllm3moe51moe_lora_align_block_size_small_batch_expert_kernelIiLi256EEEvPT_PilS4_iimiiS4_S4_iS4_S4_S4_S4_b --------------------------
	.section	.text._ZN4vllm3moe51moe_lora_align_block_size_small_batch_expert_kernelIiLi256EEEvPT_PilS4_iimiiS4_S4_iS4_S4_S4_S4_b,"ax",@progbits
	.align	128
        .global         _ZN4vllm3moe51moe_lora_align_block_size_small_batch_expert_kernelIiLi256EEEvPT_PilS4_iimiiS4_S4_iS4_S4_S4_S4_b
        .type           _ZN4vllm3moe51moe_lora_align_block_size_small_batch_expert_kernelIiLi256EEEvPT_PilS4_iimiiS4_S4_iS4_S4_S4_S4_b,@function
        .size           _ZN4vllm3moe51moe_lora_align_block_size_small_batch_expert_kernelIiLi256EEEvPT_PilS4_iimiiS4_S4_iS4_S4_S4_S4_b,(.L_x_1593 - _ZN4vllm3moe51moe_lora_align_block_size_small_batch_expert_kernelIiLi256EEEvPT_PilS4_iimiiS4_S4_iS4_S4_S4_S4_b)
        .other          _ZN4vllm3moe51moe_lora_align_block_size_small_batch_expert_kernelIiLi256EEEvPT_PilS4_iimiiS4_S4_iS4_S4_S4_S4_b,@"STO_CUDA_ENTRY STV_DEFAULT"
_ZN4vllm3moe51moe_lora_align_block_size_small_batch_expert_kernelIiLi256EEEvPT_PilS4_iimiiS4_S4_iS4_S4_S4_S4_b:
.text._ZN4vllm3moe51moe_lora_align_block_size_small_batch_expert_kernelIiLi256EEEvPT_PilS4_iimiiS4_S4_iS4_S4_S4_S4_b:
        /* <DEDUP_REMOVED lines=34> */
[----:B------:R-:W-:Y:S05]  /*0220*/  CALL.REL.NOINC `($__internal_5_$__cuda_sm20_div_u64) ;  /* 0x0000004800ec7944 */ /* 0x000fea0003c00000 */
[----:B------:R-:W-:Y:S05]  /*0230*/  BRA `(.L_x_273) ;  /* 0x00000000004c7947 */ /* 0x000fea0003800000 */
.L_x_272:
        /* <DEDUP_REMOVED lines=19> */
.L_x_273:
[----:B------:R-:W0:Y:S01]  /*0370*/  S2R R24, SR_TID.X ;  /* 0x0000000000187919 */ /* 0x000e220000002100 */
[----:B------:R-:W-:Y:S01]  /*0380*/  ULDC.64 UR4, c[0x0][0x260] ;  /* 0x0000980000047ab9 */ /* 0x000fe20000000a00 */
[----:B------:R-:W-:Y:S01]  /*0390*/  BSSY B0, `(.L_x_274) ;  /* 0x000003e000007945 */ /* 0x000fe20003800000 */
[----:B------:R-:W-:-:S04]  /*03a0*/  UIADD3 UR6, UP0, UR6, UR4, URZ ;  /* 0x0000000406067290 */ /* 0x000fc8000ff1e03f */
[----:B------:R-:W-:Y:S02]  /*03b0*/  UIADD3.X UR7, UR7, UR5, URZ, UP0, !UPT ;  /* 0x0000000507077290 */ /* 0x000fe400087fe43f */
[----:B------:R-:W-:-:S04]  /*03c0*/  IMAD.U32 R18, RZ, RZ, UR6 ;  /* 0x00000006ff127e24 */ /* 0x000fc8000f8e00ff */
[----:B------:R-:W-:Y:S02]  /*03d0*/  MOV R19, UR7 ;  /* 0x0000000700137c02 */ /* 0x000fe40008000f00 */
        /* <DEDUP_REMOVED lines=10> */
[----:B------:R-:W-:Y:S01]  /*0480*/  IMAD R0, R16, UR14, RZ ;  /* 0x0000000e10007c24 */ /* 0x000fe2000f8e02ff */
[----:B------:R-:W-:-:S11]  /*0490*/  ISETP.NE.AND P1, PT, R9, RZ, PT ;  /* 0x000000ff0900720c */ /* 0x000fd60003f25270 */
[----:B------:R-:W-:Y:S05]  /*04a0*/  @!P0 BRA `(.L_x_277) ;  /* 0x00000000006c8947 */ /* 0x000fea0003800000 */
[----:B------:R-:W0:Y:S01]  /*04b0*/  LDC.64 R2, c[0x0][0x218] ;  /* 0x00008600ff027b82 */ /* 0x000e220000000a00 */
[----:B------:R-:W-:Y:S02]  /*04c0*/  IMAD.IADD R6, R16, 0x1, -R9 ;  /* 0x0000000110067824 */ /* 0x000fe400078e0a09 */
[----:B------:R-:W-:-:S05]  /*04d0*/  IMAD.MOV.U32 R7, RZ, RZ, RZ ;  /* 0x000000ffff077224 */ /* 0x000fca00078e00ff */
[----:B------:R-:W1:Y:S02]  /*04e0*/  LDC.64 R4, c[0x0][0x278] ;  /* 0x00009e00ff047b82 */ /* 0x000e640000000a00 */
.L_x_278:
[----:B0-----:R-:W-:-:S05]  /*04f0*/  IMAD.WIDE R10, R7, 0x4, R2 ;  /* 0x00000004070a7825 */ /* 0x001fca00078e0202 */
[----:B--2---:R-:W2:Y:S01]  /*0500*/  LDG.E R8, desc[UR8][R10.64] ;  /* 0x000000080a087981 */ /* 0x004ea2000c1e1900 */
[----:B------:R-:W-:-:S04]  /*0510*/  IMAD.IADD R13, R0, 0x1, R7 ;  /* 0x00000001000d7824 */ /* 0x000fc800078e0207 */
[----:B-1----:R-:W-:Y:S01]  /*0520*/  IMAD.WIDE R12, R13, 0x4, R4 ;  /* 0x000000040d0c7825 */ /* 0x002fe200078e0204 */
[----:B--2---:R-:W-:-:S04]  /*0530*/  ISETP.NE.AND P0, PT, R8, UR14, PT ;  /* 0x0000000e08007c0c */ /* 0x004fc8000bf05270 */
        /* <DEDUP_REMOVED lines=11> */
[----:B------:R-:W-:Y:S01]  /*05f0*/  VIADD R6, R6, 0xfffffffc ;  /* 0xfffffffc06067836 */ /* 0x000fe20000000000 */
[----:B------:R-:W-:Y:S02]  /*0600*/  IADD3 R7, R7, 0x4, RZ ;  /* 0x0000000407077810 */ /* 0x000fe40007ffe0ff */
[----:B---3--:R-:W-:-:S04]  /*0610*/  ISETP.NE.AND P0, PT, R8, UR14, PT ;  /* 0x0000000e08007c0c */ /* 0x008fc8000bf05270 */
[----:B0-----:R-:W-:Y:S02]  /*0620*/  SEL R15, RZ, 0x1, P0 ;  /* 0x00000001ff0f7807 */ /* 0x001fe40000000000 */
[----:B------:R-:W-:-:S03]  /*0630*/  ISETP.NE.AND P0, PT, R6, RZ, PT ;  /* 0x000000ff0600720c */ /* 0x000fc60003f05270 */
[----:B------:R2:W-:Y:S10]  /*0640*/  STG.E desc[UR8][R12.64+0xc], R15 ;  /* 0x00000c0f0c007986 */ /* 0x0005f4000c101908 */
[----:B------:R-:W-:Y:S05]  /*0650*/  @P0 BRA `(.L_x_278) ;  /* 0xfffffffc00a40947 */ /* 0x000fea000383ffff */
.L_x_277:
[----:B------:R-:W-:Y:S05]  /*0660*/  BSYNC B1 ;  /* 0x0000000000017941 */ /* 0x000fea0003800000 */
.L_x_276:
[----:B------:R-:W-:Y:S05]  /*0670*/  @!P1 BRA `(.L_x_275) ;  /* 0x00000000003c9947 */ /* 0x000fea0003800000 */
[----:B------:R-:W0:Y:S08]  /*0680*/  LDC.64 R2, c[0x0][0x218] ;  /* 0x00008600ff027b82 */ /* 0x000e300000000a00 */
[----:B------:R-:W1:Y:S01]  /*0690*/  LDC.64 R4, c[0x0][0x278] ;  /* 0x00009e00ff047b82 */ /* 0x000e620000000a00 */
[----:B0-----:R-:W-:-:S07]  /*06a0*/  IMAD.WIDE R2, R7, 0x4, R2 ;  /* 0x0000000407027825 */ /* 0x001fce00078e0202 */
.L_x_279:
[----:B0-----:R0:W3:Y:S01]  /*06b0*/  LDG.E R6, desc[UR8][R2.64] ;  /* 0x0000000802067981 */ /* 0x0010e2000c1e1900 */
[----:B------:R-:W-:Y:S02]  /*06c0*/  IMAD.IADD R11, R0, 0x1, R7 ;  /* 0x00000001000b7824 */ /* 0x000fe400078e0207 */
[----:B------:R-:W-:Y:S02]  /*06d0*/  VIADD R9, R9, 0xffffffff ;  /* 0xffffffff09097836 */ /* 0x000fe40000000000 */
[----:B-1----:R-:W-:-:S04]  /*06e0*/  IMAD.WIDE R10, R11, 0x4, R4 ;  /* 0x000000040b0a7825 */ /* 0x002fc800078e0204 */
[----:B------:R-:W-:Y:S01]  /*06f0*/  VIADD R7, R7, 0x1 ;  /* 0x0000000107077836 */ /* 0x000fe20000000000 */
[----:B0-----:R-:W-:-:S05]  /*0700*/  IADD3 R2, P1, R2, 0x4, RZ ;  /* 0x0000000402027810 */ /* 0x001fca0007f3e0ff */
[----:B------:R-:W-:Y:S01]  /*0710*/  IMAD.X R3, RZ, RZ, R3, P1 ;  /* 0x000000ffff037224 */ /* 0x000fe200008e0603 */
[----:B---3--:R-:W-:-:S04]  /*0720*/  ISETP.NE.AND P0, PT, R6, UR14, PT ;  /* 0x0000000e06007c0c */ /* 0x008fc8000bf05270 */
[----:B--2---:R-:W-:Y:S02]  /*0730*/  SEL R13, RZ, 0x1, P0 ;  /* 0x00000001ff0d7807 */ /* 0x004fe40000000000 */
[----:B------:R-:W-:-:S03]  /*0740*/  ISETP.NE.AND P0, PT, R9, RZ, PT ;  /* 0x000000ff0900720c */ /* 0x000fc60003f05270 */
[----:B------:R0:W-:Y:S10]  /*0750*/  STG.E desc[UR8][R10.64], R13 ;  /* 0x0000000d0a007986 */ /* 0x0001f4000c101908 */
[----:B------:R-:W-:Y:S05]  /*0760*/  @P0 BRA `(.L_x_279) ;  /* 0xfffffffc00d00947 */ /* 0x000fea000383ffff */
.L_x_275:
[----:B------:R-:W-:Y:S05]  /*0770*/  BSYNC B0 ;  /* 0x0000000000007941 */ /* 0x000fea0003800000 */
.L_x_274:
        /* <DEDUP_REMOVED lines=10> */
[----:B------:R-:W-:Y:S07]  /*0820*/  @!P0 BRA `(.L_x_280) ;  /* 0x0000004000188947 */ /* 0x000fee0003800000 */
[----:B--2---:R-:W1:Y:S01]  /*0830*/  LDC R17, c[0x0][0x230] ;  /* 0x00008c00ff117b82 */ /* 0x004e620000000800 */
[----:B0-----:R-:W-:Y:S01]  /*0840*/  VIADD R11, R24, 0xffffff00 ;  /* 0xffffff00180b7836 */ /* 0x001fe20000000000 */
[----:B------:R-:W-:Y:S01]  /*0850*/  SHF.R.S32.HI R5, RZ, 0x1f, R8 ;  /* 0x0000001fff057819 */ /* 0x000fe20000011408 */
[----:B------:R-:W-:-:S05]  /*0860*/  IMAD.MOV.U32 R6, RZ, RZ, RZ ;  /* 0x000000ffff067224 */ /* 0x000fca00078e00ff */
[----:B------:R-:W0:Y:S01]  /*0870*/  LDC R22, c[0x0][RZ] ;  /* 0x00000000ff167b82 */ /* 0x000e220000000800 */
[C---:B-1----:R-:W-:Y:S02]  /*0880*/  ISETP.GE.AND P3, PT, R17.reuse, 0x1, PT ;  /* 0x000000011100780c */ /* 0x042fe40003f66270 */
[----:B------:R-:W-:Y:S02]  /*0890*/  SHF.R.S32.HI R23, RZ, 0x1f, R17 ;  /* 0x0000001fff177819 */ /* 0x000fe40000011411 */
[----:B------:R-:W-:-:S09]  /*08a0*/  IADD3 R4, R17, 0x1, RZ ;  /* 0x0000000111047810 */ /* 0x000fd20007ffe0ff */
[----:B0-----:R-:W-:Y:S05]  /*08b0*/  @!P3 BRA `(.L_x_281) ;  /* 0x000000040074b947 */ /* 0x001fea0003800000 */
[----:B------:R-:W-:Y:S02]  /*08c0*/  VIADD R0, R17, 0xffffffff ;  /* 0xffffffff11007836 */ /* 0x000fe40000000000 */
[----:B------:R-:W-:Y:S02]  /*08d0*/  VIADD R3, R11, 0x1 ;  /* 0x000000010b037836 */ /* 0x000fe40000000000 */
[----:B------:R-:W-:Y:S01]  /*08e0*/  IMAD.MOV.U32 R2, RZ, RZ, RZ ;  /* 0x000000ffff027224 */ /* 0x000fe200078e00ff */
[----:B------:R-:W-:Y:S01]  /*08f0*/  ISETP.GE.U32.AND P0, PT, R0, 0x3, PT ;  /* 0x000000030000780c */ /* 0x000fe20003f06070 */
[----:B------:R-:W-:Y:S01]  /*0900*/  IMAD R13, R3, R17, R4 ;  /* 0x00000011030d7224 */ /* 0x000fe200078e0204 */
[----:B------:R-:W-:-:S11]  /*0910*/  LOP3.LUT R0, R17, 0x3, RZ, 0xc0, !PT ;  /* 0x0000000311007812 */ /* 0x000fd600078ec0ff */
[----:B------:R-:W-:Y:S05]  /*0920*/  @!P0 BRA `(.L_x_282) ;  /* 0x0000000400288947 */ /* 0x000fea0003800000 */
[----:B------:R-:W-:Y:S02]  /*0930*/  IMAD.IADD R3, R17, 0x1, -R0 ;  /* 0x0000000111037824 */ /* 0x000fe400078e0a00 */
        /* <DEDUP_REMOVED lines=10> */
.L_x_285:
[C---:B0-----:R-:W-:Y:S01]  /*09e0*/  IMAD.IADD R7, R2.reuse, 0x1, R13 ;  /* 0x0000000102077824 */ /* 0x041fe200078e020d */
[C-C-:B------:R-:W-:Y:S02]  /*09f0*/  IADD3 R9, R13.reuse, 0x4, R2.reuse ;  /* 0x000000040d097810 */ /* 0x140fe40007ffe002 */
        /* <DEDUP_REMOVED lines=8> */
[----:B------:R-:W-:Y:S01]  /*0a80*/  IADD3 R3, R3, -0x10, RZ ;  /* 0xfffffff003037810 */ /* 0x000fe20007ffe0ff */
[----:B------:R0:W-:Y:S03]  /*0a90*/  STS [R7+0x4], RZ ;  /* 0x000004ff07007388 */ /* 0x0001e60000000800 */
[----:B------:R-:W-:Y:S01]  /*0aa0*/  ISETP.GT.AND P1, PT, R3, 0xc, PT ;  /* 0x0000000c0300780c */ /* 0x000fe20003f24270 */
        /* <DEDUP_REMOVED lines=15> */
.L_x_284:
        /* <DEDUP_REMOVED lines=20> */
.L_x_286:
[----:B------:R-:W-:-:S13]  /*0ce0*/  ISETP.NE.OR P0, PT, R3, RZ, P0 ;  /* 0x000000ff0300720c */ /* 0x000fda0000705670 */
[----:B------:R-:W-:Y:S05]  /*0cf0*/  @!P0 BRA `(.L_x_282) ;  /* 0x0000000000348947 */ /* 0x000fea0003800000 */
.L_x_283:
[----:B------:R-:W2:Y:S01]  /*0d00*/  S2UR UR6, SR_CgaCtaId ;  /* 0x00000000000679c3 */ /* 0x000ea20000008800 */
[----:B------:R-:W-:Y:S02]  /*0d10*/  UMOV UR5, 0x400 ;  /* 0x0000040000057882 */ /* 0x000fe40000000000 */
[----:B--2---:R-:W-:-:S12]  /*0d20*/  ULEA UR5, UR6, UR5, 0x18 ;  /* 0x0000000506057291 */ /* 0x004fd8000f8ec03f */
.L_x_287:
[C---:B012---:R-:W-:Y:S01]  /*0d30*/  IMAD.IADD R7, R2.reuse, 0x1, R13 ;  /* 0x0000000102077824 */ /* 0x047fe200078e020d */
[----:B------:R-:W-:Y:S01]  /*0d40*/  IADD3 R2, R2, 0x4, RZ ;  /* 0x0000000402027810 */ /* 0x000fe20007ffe0ff */
[----:B------:R-:W-:-:S03]  /*0d50*/  VIADD R3, R3, 0xfffffffc ;  /* 0xfffffffc03037836 */ /* 0x000fc60000000000 */
[----:B------:R-:W-:Y:S02]  /*0d60*/  LEA R7, R7, UR5, 0x2 ;  /* 0x0000000507077c11 */ /* 0x000fe4000f8e10ff */
[----:B------:R-:W-:-:S03]  /*0d70*/  ISETP.NE.AND P0, PT, R3, RZ, PT ;  /* 0x000000ff0300720c */ /* 0x000fc60003f05270 */
[----:B------:R2:W-:Y:S04]  /*0d80*/  STS [R7], RZ ;  /* 0x000000ff07007388 */ /* 0x0005e80000000800 */
[----:B------:R2:W-:Y:S04]  /*0d90*/  STS [R7+0x4], RZ ;  /* 0x000004ff07007388 */ /* 0x0005e80000000800 */
[----:B------:R2:W-:Y:S04]  /*0da0*/  STS [R7+0x8], RZ ;  /* 0x000008ff07007388 */ /* 0x0005e80000000800 */
[----:B------:R2:W-:Y:S01]  /*0db0*/  STS [R7+0xc], RZ ;  /* 0x00000cff07007388 */ /* 0x0005e20000000800 */
[----:B------:R-:W-:Y:S05]  /*0dc0*/  @P0 BRA `(.L_x_287) ;  /* 0xfffffffc00d80947 */ /* 0x000fea000383ffff */
.L_x_282:
[----:B------:R-:W-:-:S13]  /*0dd0*/  ISETP.NE.AND P0, PT, R0, RZ, PT ;  /* 0x000000ff0000720c */ /* 0x000fda0003f05270 */
[----:B------:R-:W-:Y:S05]  /*0de0*/  @!P0 BRA `(.L_x_281) ;  /* 0x0000000000288947 */ /* 0x000fea0003800000 */
[----:B------:R-:W3:Y:S01]  /*0df0*/  S2UR UR6, SR_CgaCtaId ;  /* 0x00000000000679c3 */ /* 0x000ee20000008800 */
[----:B------:R-:W-:Y:S01]  /*0e00*/  UMOV UR5, 0x400 ;  /* 0x0000040000057882 */ /* 0x000fe20000000000 */
[----:B------:R-:W-:Y:S01]  /*0e10*/  IMAD.IADD R2, R2, 0x1, R13 ;  /* 0x0000000102027824 */ /* 0x000fe200078e020d */
[----:B---3--:R-:W-:-:S06]  /*0e20*/  ULEA UR5, UR6, UR5, 0x18 ;  /* 0x0000000506057291 */ /* 0x008fcc000f8ec03f */
[----:B------:R-:W-:-:S07]  /*0e30*/  LEA R2, R2, UR5, 0x2 ;  /* 0x0000000502027c11 */ /* 0x000fce000f8e10ff */
.L_x_288:
[----:B------:R-:W-:Y:S01]  /*0e40*/  VIADD R0, R0, 0xffffffff ;  /* 0xffffffff00007836 */ /* 0x000fe20000000000 */
[----:B------:R3:W-:Y:S04]  /*0e50*/  STS [R2], RZ ;  /* 0x000000ff02007388 */ /* 0x0007e80000000800 */
[----:B------:R-:W-:Y:S01]  /*0e60*/  ISETP.NE.AND P0, PT, R0, RZ, PT ;  /* 0x000000ff0000720c */ /* 0x000fe20003f05270 */
[----:B---3--:R-:W-:-:S12]  /*0e70*/  VIADD R2, R2, 0x4 ;  /* 0x0000000402027836 */ /* 0x008fd80000000000 */
[----:B------:R-:W-:Y:S05]  /*0e80*/  @P0 BRA `(.L_x_288) ;  /* 0xfffffffc00ec0947 */ /* 0x000fea000383ffff */
.L_x_281:
[----:B0-----:R-:W0:Y:S01]  /*0e90*/  LDC.64 R12, c[0x0][0x238] ;  /* 0x00008e00ff0c7b82 */ /* 0x001e220000000a00 */
        /* <DEDUP_REMOVED lines=8> */
[----:B-12---:R-:W-:Y:S01]  /*0f20*/  VIADD R7, R11, 0x1 ;  /* 0x000000010b077836 */ /* 0x006fe20000000000 */
[----:B------:R-:W-:-:S03]  /*0f30*/  UPRMT UR5, UR5, 0x8880, URZ ;  /* 0x0000888005057896 */ /* 0x000fc6000800003f */
[----:B------:R-:W-:-:S03]  /*0f40*/  IMAD R17, R7, R17, R4 ;  /* 0x0000001107117224 */ /* 0x000fc600078e0204 */
[----:B------:R-:W-:-:S13]  /*0f50*/  ISETP.NE.AND P0, PT, RZ, UR5, PT ;  /* 0x00000005ff007c0c */ /* 0x000fda000bf05270 */
[----:B------:R-:W-:Y:S05]  /*0f60*/  @!P0 BRA `(.L_x_290) ;  /* 0x00000004000c8947 */ /* 0x000fea0003800000 */
[----:B------:R-:W0:Y:S01]  /*0f70*/  LDC.64 R20, c[0x0][0x228] ;  /* 0x00008a00ff147b82 */ /* 0x000e220000000a00 */
[----:B------:R-:W-:Y:S01]  /*0f80*/  IMAD.MOV.U32 R12, RZ, RZ, R11 ;  /* 0x000000ffff0c7224 */ /* 0x000fe200078e000b */
[----:B------:R-:W-:-:S07]  /*0f90*/  MOV R9, R6 ;  /* 0x0000000600097202 */ /* 0x000fce0000000f00 */
.L_x_298:
[----:B------:R-:W-:-:S04]  /*0fa0*/  LEA R14, P0, R12, UR14, 0x2 ;  /* 0x0000000e0c0e7c11 */ /* 0x000fc8000f8010ff */
[----:B0-----:R-:W-:-:S06]  /*0fb0*/  LEA.HI.X R15, R12, UR15, R9, 0x2, P0 ;  /* 0x0000000f0c0f7c11 */ /* 0x001fcc00080f1409 */
[----:B------:R-:W0:Y:S02]  /*0fc0*/  LDG.E.CONSTANT R15, desc[UR8][R14.64] ;  /* 0x000000080e0f7981 */ /* 0x000e24000c1e9900 */
[----:B01----:R-:W-:-:S06]  /*0fd0*/  IMAD.WIDE R26, R15, 0x4, R20 ;  /* 0x000000040f1a7825 */ /* 0x003fcc00078e0214 */
        /* <DEDUP_REMOVED lines=15> */
[----:B------:R-:W-:Y:S05]  /*10d0*/  CALL.REL.NOINC `($__internal_5_$__cuda_sm20_div_u64) ;  /* 0x0000003c00407944 */ /* 0x000fea0003c00000 */
[----:B------:R-:W-:Y:S02]  /*10e0*/  IMAD.MOV.U32 R14, RZ, RZ, R16 ;  /* 0x000000ffff0e7224 */ /* 0x000fe400078e0010 */
[----:B------:R-:W-:Y:S01]  /*10f0*/  IMAD.MOV.U32 R15, RZ, RZ, R7 ;  /* 0x000000ffff0f7224 */ /* 0x000fe200078e0007 */
[----:B------:R-:W-:Y:S06]  /*1100*/  BRA `(.L_x_297) ;  /* 0x00000000004c7947 */ /* 0x000fec0003800000 */
.L_x_296:
        /* <DEDUP_REMOVED lines=19> */
.L_x_297:
[----:B------:R-:W-:Y:S05]  /*1240*/  BSYNC B2 ;  /* 0x0000000000027941 */ /* 0x000fea0003800000 */
.L_x_295:
[----:B------:R-:W-:-:S05]  /*1250*/  IADD3 R7, P0, R8, R14, RZ ;  /* 0x0000000e08077210 */ /* 0x000fca0007f1e0ff */
[----:B------:R-:W-:Y:S01]  /*1260*/  IMAD.X R10, R5, 0x1, R15, P0 ;  /* 0x00000001050a7824 */ /* 0x000fe200000e060f */
[----:B------:R-:W-:-:S04]  /*1270*/  LEA R14, P0, R7, UR18, 0x2 ;  /* 0x00000012070e7c11 */ /* 0x000fc8000f8010ff */
[----:B------:R-:W-:-:S05]  /*1280*/  LEA.HI.X R15, R7, UR19, R10, 0x2, P0 ;  /* 0x00000013070f7c11 */ /* 0x000fca00080f140a */
[----:B------:R0:W5:Y:S04]  /*1290*/  LDG.E R14, desc[UR8][R14.64] ;  /* 0x000000080e0e7981 */ /* 0x000168000c1e1900 */
.L_x_294:
[----:B------:R-:W-:Y:S05]  /*12a0*/  BSYNC B1 ;  /* 0x0000000000017941 */ /* 0x000fea0003800000 */
.L_x_293:
[----:B------:R-:W1:Y:S01]  /*12b0*/  S2UR UR6, SR_CgaCtaId ;  /* 0x00000000000679c3 */ /* 0x000e620000008800 */
[----:B------:R-:W-:Y:S01]  /*12c0*/  UMOV UR5, 0x400 ;  /* 0x0000040000057882 */ /* 0x000fe20000000000 */
[----:B------:R-:W-:Y:S01]  /*12d0*/  IADD3 R26, R26, R17, RZ ;  /* 0x000000111a1a7210 */ /* 0x000fe20007ffe0ff */
[----:B-1----:R-:W-:-:S06]  /*12e0*/  ULEA UR5, UR6, UR5, 0x18 ;  /* 0x0000000506057291 */ /* 0x002fcc000f8ec03f */
[----:B------:R-:W-:-:S05]  /*12f0*/  LEA R26, R26, UR5, 0x2 ;  /* 0x000000051a1a7c11 */ /* 0x000fca000f8e10ff */
[----:B------:R-:W1:Y:S02]  /*1300*/  LDS R7, [R26] ;  /* 0x000000001a077984 */ /* 0x000e640000000800 */
[----:B-1---5:R-:W-:-:S05]  /*1310*/  IMAD.IADD R7, R7, 0x1, R14 ;  /* 0x0000000107077824 */ /* 0x022fca00078e020e */
[----:B------:R1:W-:Y:S02]  /*1320*/  STS [R26], R7 ;  /* 0x000000071a007388 */ /* 0x0003e40000000800 */
.L_x_292:
[----:B------:R-:W-:Y:S05]  /*1330*/  BSYNC B0 ;  /* 0x0000000000007941 */ /* 0x000fea0003800000 */
.L_x_291:
[----:B------:R-:W-:-:S05]  /*1340*/  IADD3 R12, P0, R2, R12, RZ ;  /* 0x0000000c020c7210 */ /* 0x000fca0007f1e0ff */
[----:B------:R-:W-:Y:S01]  /*1350*/  IMAD.X R9, RZ, RZ, R9, P0 ;  /* 0x000000ffff097224 */ /* 0x000fe200000e0609 */
[----:B------:R-:W-:-:S04]  /*1360*/  ISETP.GE.U32.AND P0, PT, R12, UR16, PT ;  /* 0x000000100c007c0c */ /* 0x000fc8000bf06070 */
[----:B------:R-:W-:-:S13]  /*1370*/  ISETP.GE.U32.AND.EX P0, PT, R9, UR17, PT, P0 ;  /* 0x0000001109007c0c */ /* 0x000fda000bf06100 */
[----:B------:R-:W-:Y:S05]  /*1380*/  @!P0 BRA `(.L_x_298) ;  /* 0xfffffffc00048947 */ /* 0x000fea000383ffff */
[----:B------:R-:W-:Y:S05]  /*1390*/  BRA `(.L_x_289) ;  /* 0x0000000400407947 */ /* 0x000fea0003800000 */
.L_x_290:
[----:B------:R-:W-:-:S04]  /*13a0*/  ISETP.NE.U32.AND P0, PT, R3, RZ, PT ;  /* 0x000000ff0300720c */ /* 0x000fc80003f05070 */
[----:B------:R-:W-:-:S13]  /*13b0*/  ISETP.NE.AND.EX P0, PT, R0, RZ, PT, P0 ;  /* 0x000000ff0000720c */ /* 0x000fda0003f05300 */
[----:B------:R-:W-:Y:S05]  /*13c0*/  @!P0 BRA `(.L_x_299) ;  /* 0x0000000000e88947 */ /* 0x000fea0003800000 */
[----:B------:R-:W-:Y:S02]  /*13d0*/  IMAD.MOV.U32 R12, RZ, RZ, R11 ;  /* 0x000000ffff0c7224 */ /* 0x000fe400078e000b */
[----:B------:R-:W-:-:S07]  /*13e0*/  IMAD.MOV.U32 R9, RZ, RZ, R6 ;  /* 0x000000ffff097224 */ /* 0x000fce00078e0006 */
.L_x_303:
        /* <DEDUP_REMOVED lines=10> */
[----:B-----5:R-:W-:Y:S05]  /*1490*/  CALL.REL.NOINC `($__internal_5_$__cuda_sm20_div_u64) ;  /* 0x0000003800507944 */ /* 0x020fea0003c00000 */
[----:B------:R-:W-:Y:S01]  /*14a0*/  IMAD.MOV.U32 R14, RZ, RZ, R16 ;  /* 0x000000ffff0e7224 */ /* 0x000fe200078e0010 */
[----:B------:R-:W-:Y:S01]  /*14b0*/  MOV R15, R7 ;  /* 0x00000007000f7202 */ /* 0x000fe20000000f00 */
[----:B------:R-:W-:Y:S06]  /*14c0*/  BRA `(.L_x_302) ;  /* 0x0000000000507947 */ /* 0x000fec0003800000 */
.L_x_301:
[----:B------:R-:W-:Y:S01]  /*14d0*/  ULDC UR5, c[0x0][0x258] ;  /* 0x0000960000057ab9 */ /* 0x000fe20000000800 */
[----:B------:R-:W-:Y:S01]  /*14e0*/  IMAD.MOV.U32 R14, RZ, RZ, RZ ;  /* 0x000000ffff0e7224 */ /* 0x000fe200078e00ff */
[----:B------:R-:W0:Y:S01]  /*14f0*/  I2F.U32.RP R10, UR5 ;  /* 0x00000005000a7d06 */ /* 0x000e220008209000 */
[----:B------:R-:W-:-:S07]  /*1500*/  ISETP.NE.U32.AND P4, PT, RZ, UR5, PT ;  /* 0x00000005ff007c0c */ /* 0x000fce000bf85070 */
        /* <DEDUP_REMOVED lines=16> */
.L_x_302:
[----:B------:R-:W-:Y:S05]  /*1610*/  BSYNC B0 ;  /* 0x0000000000007941 */ /* 0x000fea0003800000 */
.L_x_300:
        /* <DEDUP_REMOVED lines=8> */
[----:B------:R-:W-:Y:S01]  /*16a0*/  ULDC.64 UR20, c[0x0][0x238] ;  /* 0x00008e0000147ab9 */ /* 0x000fe20000000a00 */
        /* <DEDUP_REMOVED lines=12> */
.L_x_299:
[----:B------:R-:W0:Y:S01]  /*1770*/  S2R R10, SR_CgaCtaId ;  /* 0x00000000000a7919 */ /* 0x000e220000008800 */
[----:B------:R-:W-:Y:S01]  /*1780*/  MOV R7, 0x400 ;  /* 0x0000040000077802 */ /* 0x000fe20000000f00 */
[----:B------:R-:W-:Y:S01]  /*1790*/  IMAD.MOV.U32 R21, RZ, RZ, R11 ;  /* 0x000000ffff157224 */ /* 0x000fe200078e000b */
[----:B------:R-:W-:Y:S02]  /*17a0*/  MOV R16, R6 ;  /* 0x0000000600107202 */ /* 0x000fe40000000f00 */
[----:B0-----:R-:W-:-:S07]  /*17b0*/  LEA R20, R10, R7, 0x18 ;  /* 0x000000070a147211 */ /* 0x001fce00078ec0ff */
.L_x_304:
[----:B------:R-:W-:Y:S02]  /*17c0*/  ULDC.64 UR20, c[0x0][0x210] ;  /* 0x0000840000147ab9 */ /* 0x000fe40000000a00 */
[----:B------:R-:W-:-:S04]  /*17d0*/  LEA R14, P0, R21, UR20, 0x2 ;  /* 0x00000014150e7c11 */ /* 0x000fc8000f8010ff */
[----:B------:R-:W-:-:S05]  /*17e0*/  LEA.HI.X R15, R21, UR21, R16, 0x2, P0 ;  /* 0x00000015150f7c11 */ /* 0x000fca00080f1410 */
[----:B------:R-:W2:Y:S01]  /*17f0*/  LDG.E.CONSTANT R14, desc[UR8][R14.64] ;  /* 0x000000080e0e7981 */ /* 0x000ea2000c1e9900 */
[----:B------:R-:W-:-:S05]  /*1800*/  IADD3 R21, P0, R2, R21, RZ ;  /* 0x0000001502157210 */ /* 0x000fca0007f1e0ff */
[----:B------:R-:W-:Y:S01]  /*1810*/  IMAD.X R16, RZ, RZ, R16, P0 ;  /* 0x000000ffff107224 */ /* 0x000fe200000e0610 */
[----:B------:R-:W-:-:S04]  /*1820*/  ISETP.GE.U32.AND P0, PT, R21, R12, PT ;  /* 0x0000000c1500720c */ /* 0x000fc80003f06070 */
[----:B------:R-:W-:Y:S01]  /*1830*/  ISETP.GE.U32.AND.EX P0, PT, R16, R13, PT, P0 ;  /* 0x0000000d1000720c */ /* 0x000fe20003f06100 */
[----:B--23--:R-:W-:-:S04]  /*1840*/  IMAD.IADD R7, R14, 0x1, R17 ;  /* 0x000000010e077824 */ /* 0x00cfc800078e0211 */
[----:B------:R-:W-:-:S05]  /*1850*/  IMAD R7, R7, 0x4, R20 ;  /* 0x0000000407077824 */ /* 0x000fca00078e0214 */
[----:B------:R-:W0:Y:S02]  /*1860*/  LDS R9, [R7] ;  /* 0x0000000007097984 */ /* 0x000e240000000800 */
[----:B0-----:R-:W-:-:S05]  /*1870*/  VIADD R10, R9, 0x1 ;  /* 0x00000001090a7836 */ /* 0x001fca0000000000 */
[----:B------:R3:W-:Y:S01]  /*1880*/  STS [R7], R10 ;  /* 0x0000000a07007388 */ /* 0x0007e20000000800 */
[----:B------:R-:W-:Y:S05]  /*1890*/  @!P0 BRA `(.L_x_304) ;  /* 0xfffffffc00c88947 */ /* 0x000fea000383ffff */
.L_x_289:
[----:B------:R-:W-:Y:S05]  /*18a0*/  WARPSYNC.ALL ;  /* 0x0000000000007948 */ /* 0x000fea0003800000 */
[----:B------:R-:W-:Y:S01]  /*18b0*/  ULDC UR16, c[0x0][0x230] ;  /* 0x00008c0000107ab9 */ /* 0x000fe20000000800 */
[----:B------:R-:W-:Y:S01]  /*18c0*/  BSSY B0, `(.L_x_305) ;  /* 0x00000d2000007945 */ /* 0x000fe20003800000 */
[----:B------:R-:W-:Y:S01]  /*18d0*/  BAR.SYNC.DEFER_BLOCKING 0x0 ;  /* 0x0000000000007b1d */ /* 0x000fe20000010000 */
[----:B------:R-:W-:-:S04]  /*18e0*/  ISETP.GE.U32.AND P2, PT, R11, UR16, PT ;  /* 0x000000100b007c0c */ /* 0x000fc8000bf46070 */
[----:B------:R-:W-:-:S13]  /*18f0*/  ISETP.GE.U32.AND.EX P2, PT, R6, R23, PT, P2 ;  /* 0x000000170600720c */ /* 0x000fda0003f46120 */
[----:B------:R-:W-:Y:S05]  /*1900*/  @P2 BRA `(.L_x_306) ;  /* 0x0000000c00342947 */ /* 0x000fea0003800000 */
[----:B------:R-:W4:Y:S01]  /*1910*/  S2UR UR6, SR_CgaCtaId ;  /* 0x00000000000679c3 */ /* 0x000f220000008800 */
[----:B------:R-:W-:Y:S01]  /*1920*/  UMOV UR5, 0x400 ;  /* 0x0000040000057882 */ /* 0x000fe20000000000 */
[----:B-1----:R-:W-:Y:S01]  /*1930*/  IMAD.IADD R9, R11, 0x1, R4 ;  /* 0x000000010b097824 */ /* 0x002fe200078e0204 */
[----:B------:R-:W-:Y:S01]  /*1940*/  ISETP.NE.AND P0, PT, R2, RZ, PT ;  /* 0x000000ff0200720c */ /* 0x000fe20003f05270 */
[----:B----4-:R-:W-:-:S06]  /*1950*/  ULEA UR6, UR6, UR5, 0x18 ;  /* 0x0000000506067291 */ /* 0x010fcc000f8ec03f */
[----:B------:R-:W-:-:S05]  /*1960*/  LEA R9, R9, UR6, 0x2 ;  /* 0x0000000609097c11 */ /* 0x000fca000f8e10ff */
[----:B------:R4:W-:Y:S01]  /*1970*/  STS [R9], RZ ;  /* 0x000000ff09007388 */ /* 0x0009e20000000800 */
[----:B------:R-:W-:Y:S05]  /*1980*/  @!P0 BRA `(.L_x_306) ;  /* 0x0000000c00148947 */ /* 0x000fea0003800000 */
[----:B0-23--:R-:W-:Y:S01]  /*1990*/  VIADD R7, R22, 0xfffffeff ;  /* 0xfffffeff16077836 */ /* 0x00dfe20000000000 */
[----:B------:R-:W-:-:S04]  /*19a0*/  UMOV UR12, 0x1 ;  /* 0x00000001000c7882 */ /* 0x000fc80000000000 */
[----:B------:R-:W-:Y:S02]  /*19b0*/  ISETP.GE.U32.AND P0, PT, R7, 0x3, PT ;  /* 0x000000030700780c */ /* 0x000fe40003f06070 */
[----:B------:R-:W-:-:S11]  /*19c0*/  LOP3.LUT R7, R2, 0x3, RZ, 0xc0, !PT ;  /* 0x0000000302077812 */ /* 0x000fd600078ec0ff */
[----:B------:R-:W-:Y:S05]  /*19d0*/  @!P0 BRA `(.L_x_307) ;  /* 0x0000000800b48947 */ /* 0x000fea0003800000 */
[----:B------:R-:W-:Y:S01]  /*19e0*/  IADD3 R10, -R7, R2, RZ ;  /* 0x00000002070a7210 */ /* 0x000fe20007ffe1ff */
[----:B------:R-:W-:-:S03]  /*19f0*/  UMOV UR12, 0x1 ;  /* 0x00000001000c7882 */ /* 0x000fc60000000000 */
[----:B------:R-:W-:-:S13]  /*1a00*/  ISETP.GT.AND P0, PT, R10, RZ, PT ;  /* 0x000000ff0a00720c */ /* 0x000fda0003f04270 */
[----:B------:R-:W-:Y:S05]  /*1a10*/  @!P0 BRA `(.L_x_308) ;  /* 0x00000008003c8947 */ /* 0x000fea0003800000 */
[----:B------:R-:W-:Y:S02]  /*1a20*/  ISETP.GT.AND P4, PT, R10, 0xc, PT ;  /* 0x0000000c0a00780c */ /* 0x000fe40003f84270 */
[----:B------:R-:W-:-:S11]  /*1a30*/  PLOP3.LUT P0, PT, PT, PT, PT, 0x80, 0x0 ;  /* 0x000000000000781c */ /* 0x000fd60003f0f070 */
[----:B------:R-:W-:Y:S05]  /*1a40*/  @!P4 BRA `(.L_x_309) ;  /* 0x000000040068c947 */ /* 0x000fea0003800000 */
[----:B------:R-:W-:-:S13]  /*1a50*/  PLOP3.LUT P0, PT, PT, PT, PT, 0x8, 0x0 ;  /* 0x000000000000781c */ /* 0x000fda0003f0e170 */
.L_x_310:
[----:B------:R-:W-:Y:S01]  /*1a60*/  UIADD3 UR5, UR12, -0x1, URZ ;  /* 0xffffffff0c057890 */ /* 0x000fe2000fffe03f */
[----:B0-----:R-:W-:Y:S01]  /*1a70*/  IMAD.U32 R12, RZ, RZ, UR16 ;  /* 0x00000010ff0c7e24 */ /* 0x001fe2000f8e00ff */
[----:B------:R-:W-:Y:S02]  /*1a80*/  IADD3 R10, R10, -0x10, RZ ;  /* 0xfffffff00a0a7810 */ /* 0x000fe40007ffe0ff */
[----:B------:R-:W-:Y:S02]  /*1a90*/  UIMAD UR5, UR5, UR16, URZ ;  /* 0x00000010050572a4 */ /* 0x000fe4000f8e023f */
[----:B------:R-:W-:-:S04]  /*1aa0*/  ISETP.GT.AND P4, PT, R10, 0xc, PT ;  /* 0x0000000c0a00780c */ /* 0x000fc80003f84270 */
[----:B------:R-:W-:Y:S01]  /*1ab0*/  IMAD.U32 R14, RZ, RZ, UR5 ;  /* 0x00000005ff0e7e24 */ /* 0x000fe2000f8e00ff */
[----:B------:R-:W-:-:S03]  /*1ac0*/  UIADD3 UR5, UR12, 0x3, URZ ;  /* 0x000000030c057890 */ /* 0x000fc6000fffe03f */
        /* <DEDUP_REMOVED lines=13> */
[----:B------:R0:W-:Y:S01]  /*1ba0*/  STS [R17], R16 ;  /* 0x0000001011007388 */ /* 0x0001e20000000800 */
[----:B------:R-:W-:-:S02]  /*1bb0*/  IMAD R13, R12, 0x4, R21 ;  /* 0x000000040c0d7824 */ /* 0x000fc400078e0215 */
[----:B------:R-:W-:Y:S01]  /*1bc0*/  IMAD R15, R14, 0x4, R9 ;  /* 0x000000040e0f7824 */ /* 0x000fe200078e0209 */
[----:B------:R-:W1:Y:S01]  /*1bd0*/  LDS R23, [R21] ;  /* 0x0000000015177984 */ /* 0x000e620000000800 */
[----:B------:R-:W-:-:S03]  /*1be0*/  UIMAD UR5, UR5, UR16, URZ ;  /* 0x00000010050572a4 */ /* 0x000fc6000f8e023f */
[----:B0-----:R-:W-:Y:S01]  /*1bf0*/  LEA R17, R12, R15, 0x2 ;  /* 0x0000000f0c117211 */ /* 0x001fe200078e10ff */
        /* <DEDUP_REMOVED lines=11> */
[----:B0-----:R-:W-:Y:S01]  /*1cb0*/  IMAD.IADD R20, R16, 0x1, R23 ;  /* 0x0000000110147824 */ /* 0x001fe200078e0217 */
[----:B------:R-:W-:Y:S01]  /*1cc0*/  MOV R16, UR5 ;  /* 0x0000000500107c02 */ /* 0x000fe20008000f00 */
[C---:B------:R-:W-:Y:S01]  /*1cd0*/  IMAD R23, R12.reuse, 0x4, R21 ;  /* 0x000000040c177824 */ /* 0x040fe200078e0215 */
[----:B------:R-:W-:Y:S02]  /*1ce0*/  UIADD3 UR5, UR12, 0xb, URZ ;  /* 0x0000000b0c057890 */ /* 0x000fe4000fffe03f */
[----:B------:R-:W-:Y:S01]  /*1cf0*/  STS [R21], R20 ;  /* 0x0000001415007388 */ /* 0x000fe20000000800 */
[----:B------:R-:W-:Y:S01]  /*1d00*/  IMAD R13, R12, 0x4, R23 ;  /* 0x000000040c0d7824 */ /* 0x000fe200078e0217 */
[----:B------:R-:W-:Y:S01]  /*1d10*/  UIMAD UR5, UR5, UR16, URZ ;  /* 0x00000010050572a4 */ /* 0x000fe2000f8e023f */
[----:B------:R-:W-:Y:S01]  /*1d20*/  IMAD R17, R16, 0x4, R9 ;  /* 0x0000000410117824 */ /* 0x000fe200078e0209 */
[----:B------:R-:W0:Y:S01]  /*1d30*/  LDS R25, [R23] ;  /* 0x0000000017197984 */ /* 0x000e220000000800 */
[----:B------:R-:W-:Y:S01]  /*1d40*/  UIADD3 UR12, UR12, 0x10, URZ ;  /* 0x000000100c0c7890 */ /* 0x000fe2000fffe03f */
        /* <DEDUP_REMOVED lines=13> */
[----:B------:R-:W-:Y:S01]  /*1e20*/  LEA R23, R12, R21, 0x2 ;  /* 0x000000150c177211 */ /* 0x000fe200078e10ff */
[----:B------:R-:W-:-:S03]  /*1e30*/  IMAD.U32 R20, RZ, RZ, UR5 ;  /* 0x00000005ff147e24 */ /* 0x000fc6000f8e00ff */
        /* <DEDUP_REMOVED lines=13> */
[----:B0-----:R-:W-:-:S05]  /*1f10*/  IADD3 R14, R14, R15, RZ ;  /* 0x0000000f0e0e7210 */ /* 0x001fca0007ffe0ff */
[----:B------:R-:W-:Y:S04]  /*1f20*/  STS [R17], R14 ;  /* 0x0000000e11007388 */ /* 0x000fe80000000800 */
[----:B------:R-:W0:Y:S02]  /*1f30*/  LDS R23, [R21] ;  /* 0x0000000015177984 */ /* 0x000e240000000800 */
[----:B0-----:R-:W-:Y:S02]  /*1f40*/  IMAD.IADD R16, R14, 0x1, R23 ;  /* 0x000000010e107824 */ /* 0x001fe400078e0217 */
[----:B------:R-:W-:-:S03]  /*1f50*/  IMAD R23, R12, 0x4, R21 ;  /* 0x000000040c177824 */ /* 0x000fc600078e0215 */
        /* <DEDUP_REMOVED lines=9> */
.L_x_309:
[----:B------:R-:W-:-:S13]  /*1ff0*/  ISETP.GT.AND P4, PT, R10, 0x4, PT ;  /* 0x000000040a00780c */ /* 0x000fda0003f84270 */
[----:B------:R-:W-:Y:S05]  /*2000*/  @!P4 BRA `(.L_x_311) ;  /* 0x0000000000b8c947 */ /* 0x000fea0003800000 */
[----:B------:R-:W-:Y:S01]  /*2010*/  UIADD3 UR5, UR12, -0x1, URZ ;  /* 0xffffffff0c057890 */ /* 0x000fe2000fffe03f */
[----:B0-----:R-:W-:Y:S01]  /*2020*/  IMAD.U32 R12, RZ, RZ, UR16 ;  /* 0x00000010ff0c7e24 */ /* 0x001fe2000f8e00ff */
[----:B------:R-:W-:Y:S01]  /*2030*/  PLOP3.LUT P0, PT, PT, PT, PT, 0x8, 0x0 ;  /* 0x000000000000781c */ /* 0x000fe20003f0e170 */
[----:B------:R-:W-:Y:S01]  /*2040*/  VIADD R10, R10, 0xfffffff8 ;  /* 0xfffffff80a0a7836 */ /* 0x000fe20000000000 */
[----:B------:R-:W-:-:S06]  /*2050*/  UIMAD UR5, UR5, UR16, URZ ;  /* 0x00000010050572a4 */ /* 0x000fcc000f8e023f */
[----:B------:R-:W-:Y:S01]  /*2060*/  IMAD.U32 R14, RZ, RZ, UR5 ;  /* 0x00000005ff0e7e24 */ /* 0x000fe2000f8e00ff */
[----:B------:R-:W-:Y:S02]  /*2070*/  UIADD3 UR5, UR12, 0x3, URZ ;  /* 0x000000030c057890 */ /* 0x000fe4000fffe03f */
[----:B------:R-:W-:Y:S01]  /*2080*/  UIADD3 UR12, UR12, 0x8, URZ ;  /* 0x000000080c0c7890 */ /* 0x000fe2000fffe03f */
        /* <DEDUP_REMOVED lines=11> */
[----:B------:R-:W-:Y:S02]  /*2140*/  IMAD.U32 R14, RZ, RZ, UR5 ;  /* 0x00000005ff0e7e24 */ /* 0x000fe4000f8e00ff */
[----:B------:R0:W-:Y:S01]  /*2150*/  STS [R17], R16 ;  /* 0x0000001011007388 */ /* 0x0001e20000000800 */
[----:B------:R-:W-:-:S02]  /*2160*/  IMAD R13, R12, 0x4, R21 ;  /* 0x000000040c0d7824 */ /* 0x000fc400078e0215 */
[----:B------:R-:W-:Y:S01]  /*2170*/  IMAD R15, R14, 0x4, R9 ;  /* 0x000000040e0f7824 */ /* 0x000fe200078e0209 */
[----:B------:R-:W1:Y:S04]  /*2180*/  LDS R23, [R21] ;  /* 0x0000000015177984 */ /* 0x000e680000000800 */
        /* <DEDUP_REMOVED lines=20> */
[----:B0-----:R-:W-:-:S05]  /*22d0*/  IADD3 R13, R14, R13, RZ ;  /* 0x0000000d0e0d7210 */ /* 0x001fca0007ffe0ff */
[----:B------:R1:W-:Y:S02]  /*22e0*/  STS [R12], R13 ;  /* 0x0000000d0c007388 */ /* 0x0003e40000000800 */
.L_x_311:
[----:B------:R-:W-:-:S13]  /*22f0*/  ISETP.NE.OR P0, PT, R10, RZ, P0 ;  /* 0x000000ff0a00720c */ /* 0x000fda0000705670 */
[----:B------:R-:W-:Y:S05]  /*2300*/  @!P0 BRA `(.L_x_307) ;  /* 0x0000000000688947 */ /* 0x000fea0003800000 */
.L_x_308:
[----:B------:R-:W-:Y:S01]  /*2310*/  UIADD3 UR5, UR12, -0x1, URZ ;  /* 0xffffffff0c057890 */ /* 0x000fe2000fffe03f */
[----:B--2---:R-:W-:Y:S01]  /*2320*/  IMAD.U32 R20, RZ, RZ, UR16 ;  /* 0x00000010ff147e24 */ /* 0x004fe2000f8e00ff */
[----:B------:R-:W-:Y:S01]  /*2330*/  UIADD3 UR12, UR12, 0x4, URZ ;  /* 0x000000040c0c7890 */ /* 0x000fe2000fffe03f */
[----:B------:R-:W-:Y:S01]  /*2340*/  VIADD R10, R10, 0xfffffffc ;  /* 0xfffffffc0a0a7836 */ /* 0x000fe20000000000 */
[----:B------:R-:W-:-:S04]  /*2350*/  UIMAD UR5, UR5, UR16, URZ ;  /* 0x00000010050572a4 */ /* 0x000fc8000f8e023f */
[----:B------:R-:W-:Y:S02]  /*2360*/  ISETP.NE.AND P0, PT, R10, RZ, PT ;  /* 0x000000ff0a00720c */ /* 0x000fe40003f05270 */
[----:B01----:R-:W-:-:S04]  /*2370*/  IMAD.U32 R12, RZ, RZ, UR5 ;  /* 0x00000005ff0c7e24 */ /* 0x003fc8000f8e00ff */
[----:B------:R-:W-:-:S04]  /*2380*/  IMAD R15, R12, 0x4, R9 ;  /* 0x000000040c0f7824 */ /* 0x000fc800078e0209 */
[C---:B------:R-:W-:Y:S01]  /*2390*/  IMAD R17, R20.reuse, 0x4, R15 ;  /* 0x0000000414117824 */ /* 0x040fe200078e020f */
[----:B------:R-:W-:Y:S04]  /*23a0*/  LDS R13, [R15] ;  /* 0x000000000f0d7984 */ /* 0x000fe80000000800 */
[----:B------:R-:W0:Y:S01]  /*23b0*/  LDS R12, [R17] ;  /* 0x00000000110c7984 */ /* 0x000e220000000800 */
[----:B------:R-:W-:-:S05]  /*23c0*/  LEA R16, R20, R17, 0x2 ;  /* 0x0000001114107211 */ /* 0x000fca00078e10ff */
        /* <DEDUP_REMOVED lines=8> */
[----:B0-----:R-:W-:-:S05]  /*2450*/  IMAD.IADD R14, R13, 0x1, R14 ;  /* 0x000000010d0e7824 */ /* 0x001fca00078e020e */
[----:B------:R-:W-:Y:S04]  /*2460*/  STS [R21], R14 ;  /* 0x0000000e15007388 */ /* 0x000fe80000000800 */
[----:B------:R-:W0:Y:S02]  /*2470*/  LDS R15, [R20] ;  /* 0x00000000140f7984 */ /* 0x000e240000000800 */
[----:B0-----:R-:W-:-:S05]  /*2480*/  IMAD.IADD R15, R14, 0x1, R15 ;  /* 0x000000010e0f7824 */ /* 0x001fca00078e020f */
[----:B------:R2:W-:Y:S01]  /*2490*/  STS [R20], R15 ;  /* 0x0000000f14007388 */ /* 0x0005e20000000800 */
[----:B------:R-:W-:Y:S05]  /*24a0*/  @P0 BRA `(.L_x_308) ;  /* 0xfffffffc00980947 */ /* 0x000fea000383ffff */
.L_x_307:
[----:B------:R-:W-:-:S13]  /*24b0*/  ISETP.NE.AND P0, PT, R7, RZ, PT ;  /* 0x000000ff0700720c */ /* 0x000fda0003f05270 */
[----:B------:R-:W-:Y:S05]  /*24c0*/  @!P0 BRA `(.L_x_306) ;  /* 0x0000000000448947 */ /* 0x000fea0003800000 */
[----:B------:R-:W-:Y:S01]  /*24d0*/  UIADD3 UR5, UR12, 0x1, URZ ;  /* 0x000000010c057890 */ /* 0x000fe2000fffe03f */
[----:B--2---:R-:W-:-:S05]  /*24e0*/  MOV R15, UR16 ;  /* 0x00000010000f7c02 */ /* 0x004fca0008000f00 */
[C-C-:B----4-:R-:W-:Y:S02]  /*24f0*/  IMAD R9, R15.reuse, UR5, R24.reuse ;  /* 0x000000050f097c24 */ /* 0x150fe4000f8e0218 */
[----:B------:R-:W-:-:S03]  /*2500*/  IMAD R10, R15, UR12, R24 ;  /* 0x0000000c0f0a7c24 */ /* 0x000fc6000f8e0218 */
[----:B------:R-:W-:Y:S02]  /*2510*/  LEA R9, R9, UR6, 0x2 ;  /* 0x0000000609097c11 */ /* 0x000fe4000f8e10ff */
[----:B------:R-:W-:-:S03]  /*2520*/  LEA R10, R10, UR6, 0x2 ;  /* 0x000000060a0a7c11 */ /* 0x000fc6000f8e10ff */
[----:B------:R-:W-:Y:S02]  /*2530*/  VIADD R9, R9, 0xfffffc04 ;  /* 0xfffffc0409097836 */ /* 0x000fe40000000000 */
[----:B------:R-:W-:-:S07]  /*2540*/  VIADD R10, R10, 0xfffffc04 ;  /* 0xfffffc040a0a7836 */ /* 0x000fce0000000000 */
.L_x_312:
[----:B01----:R-:W-:Y:S01]  /*2550*/  LDS R12, [R9] ;  /* 0x00000000090c7984 */ /* 0x003fe20000000800 */
[----:B------:R-:W-:-:S03]  /*2560*/  VIADD R7, R7, 0xffffffff ;  /* 0xffffffff07077836 */ /* 0x000fc60000000000 */
[----:B------:R0:W1:Y:S02]  /*2570*/  LDS R13, [R10] ;  /* 0x000000000a0d7984 */ /* 0x0000640000000800 */
[----:B------:R-:W-:Y:S01]  /*2580*/  ISETP.NE.AND P0, PT, R7, RZ, PT ;  /* 0x000000ff0700720c */ /* 0x000fe20003f05270 */
[----:B0-----:R-:W-:Y:S02]  /*2590*/  IMAD R10, R15, 0x4, R10 ;  /* 0x000000040f0a7824 */ /* 0x001fe400078e020a */
[----:B-1----:R-:W-:-:S05]  /*25a0*/  IMAD.IADD R12, R12, 0x1, R13 ;  /* 0x000000010c0c7824 */ /* 0x002fca00078e020d */
[----:B------:R0:W-:Y:S02]  /*25b0*/  STS [R9], R12 ;  /* 0x0000000c09007388 */ /* 0x0001e40000000800 */
[----:B0-----:R-:W-:-:S03]  /*25c0*/  IMAD R9, R15, 0x4, R9 ;  /* 0x000000040f097824 */ /* 0x001fc600078e0209 */
[----:B------:R-:W-:Y:S05]  /*25d0*/  @P0 BRA `(.L_x_312) ;  /* 0xfffffffc00dc0947 */ /* 0x000fea000383ffff */
.L_x_306:
[----:B------:R-:W-:Y:S05]  /*25e0*/  BSYNC B0 ;  /* 0x0000000000007941 */ /* 0x000fea0003800000 */
.L_x_305:
        /* <DEDUP_REMOVED lines=14> */
[----:B------:R-:W-:Y:S02]  /*26d0*/  ISETP.NE.AND P0, PT, RZ, UR13, PT ;  /* 0x0000000dff007c0c */ /* 0x000fe4000bf05270 */
[----:B------:R-:W-:Y:S02]  /*26e0*/  PLOP3.LUT P3, PT, PT, PT, UP0, 0x80, 0x0 ;  /* 0x000000000000781c */ /* 0x000fe40003f6f008 */
[----:B-1--4-:R-:W-:Y:S01]  /*26f0*/  MOV R9, UR5 ;  /* 0x0000000500097c02 */ /* 0x012fe20008000f00 */
[----:B------:R-:W-:-:S04]  /*2700*/  UMOV UR5, 0x1 ;  /* 0x0000000100057882 */ /* 0x000fc80000000000 */
[----:B0-23--:R-:W-:-:S06]  /*2710*/  VIADD R7, R9, 0xffffffff ;  /* 0xffffffff09077836 */ /* 0x00dfcc0000000000 */
[----:B------:R-:W-:Y:S05]  /*2720*/  @!P3 BRA `(.L_x_316) ;  /* 0x000000040078b947 */ /* 0x000fea0003800000 */
[----:B------:R-:W-:Y:S01]  /*2730*/  IABS R12, R9 ;  /* 0x00000009000c7213 */ /* 0x000fe20000000000 */
[----:B------:R-:W-:Y:S01]  /*2740*/  IMAD.U32 R21, RZ, RZ, UR16 ;  /* 0x00000010ff157e24 */ /* 0x000fe2000f8e00ff */
[----:B------:R-:W0:Y:S01]  /*2750*/  LDC R9, c[0x0][0x220] ;  /* 0x00008800ff097b82 */ /* 0x000e220000000800 */
[----:B------:R-:W-:Y:S01]  /*2760*/  HFMA2.MMA R17, -RZ, RZ, 0, 0 ;  /* 0x00000000ff117435 */ /* 0x000fe200000001ff */
[----:B------:R-:W1:Y:S01]  /*2770*/  I2F.RP R10, R12 ;  /* 0x0000000c000a7306 */ /* 0x000e620000209400 */
[----:B------:R-:W-:Y:S01]  /*2780*/  UIADD3 UR14, -UR13, UR16, URZ ;  /* 0x000000100d0e7290 */ /* 0x000fe2000fffe13f */
[----:B------:R-:W-:-:S06]  /*2790*/  UMOV UR5, 0x1 ;  /* 0x0000000100057882 */ /* 0x000fcc0000000000 */
[----:B-1----:R-:W1:Y:S02]  /*27a0*/  MUFU.RCP R10, R10 ;  /* 0x0000000a000a7308 */ /* 0x002e640000001000 */
[----:B-1----:R-:W-:Y:S02]  /*27b0*/  VIADD R14, R10, 0xffffffe ;  /* 0x0ffffffe0a0e7836 */ /* 0x002fe40000000000 */
[----:B------:R-:W-:-:S04]  /*27c0*/  IMAD R10, R2, UR16, R21 ;  /* 0x00000010020a7c24 */ /* 0x000fc8000f8e0215 */
[----:B------:R1:W2:Y:S02]  /*27d0*/  F2I.FTZ.U32.TRUNC.NTZ R15, R14 ;  /* 0x0000000e000f7305 */ /* 0x0002a4000021f000 */
[----:B-1----:R-:W-:Y:S02]  /*27e0*/  IMAD.MOV.U32 R14, RZ, RZ, RZ ;  /* 0x000000ffff0e7224 */ /* 0x002fe400078e00ff */
[----:B--2---:R-:W-:-:S04]  /*27f0*/  IMAD.MOV R13, RZ, RZ, -R15 ;  /* 0x000000ffff0d7224 */ /* 0x004fc800078e0a0f */
[----:B------:R-:W-:-:S04]  /*2800*/  IMAD R13, R13, R12, RZ ;  /* 0x0000000c0d0d7224 */ /* 0x000fc800078e02ff */
[----:B0-----:R-:W-:-:S07]  /*2810*/  IMAD.HI.U32 R13, R15, R13, R14 ;  /* 0x0000000d0f0d7227 */ /* 0x001fce00078e000e */
.L_x_317:
[----:B------:R-:W-:Y:S01]  /*2820*/  VIADD R14, R10, UR5 ;  /* 0x000000050a0e7c36 */ /* 0x000fe20008000000 */
[----:B------:R-:W-:Y:S01]  /*2830*/  IABS R15, R9 ;  /* 0x00000009000f7213 */ /* 0x000fe20000000000 */
[----:B------:R-:W-:Y:S02]  /*2840*/  ULEA UR15, UR5, UR6, 0x2 ;  /* 0x00000006050f7291 */ /* 0x000fe4000f8e103f */
[----:B------:R-:W-:Y:S01]  /*2850*/  UIADD3 UR14, UR14, -0x4, URZ ;  /* 0xfffffffc0e0e7890 */ /* 0x000fe2000fffe03f */
[----:B------:R-:W-:Y:S01]  /*2860*/  LEA R14, R14, UR6, 0x2 ;  /* 0x000000060e0e7c11 */ /* 0x000fe2000f8e10ff */
[----:B0-----:R-:W0:Y:S01]  /*2870*/  I2F.RP R23, R15 ;  /* 0x0000000f00177306 */ /* 0x001e220000209400 */
[----:B------:R-:W-:-:S03]  /*2880*/  UIADD3 UR5, UR5, 0x4, URZ ;  /* 0x0000000405057890 */ /* 0x000fc6000fffe03f */
[----:B------:R-:W1:Y:S04]  /*2890*/  LDS R16, [R14] ;  /* 0x000000000e107984 */ /* 0x000e680000000800 */
[----:B0-----:R-:W0:Y:S02]  /*28a0*/  MUFU.RCP R23, R23 ;  /* 0x0000001700177308 */ /* 0x001e240000001000 */
[----:B0-----:R-:W-:Y:S02]  /*28b0*/  VIADD R25, R23, 0xffffffe ;  /* 0x0ffffffe17197836 */ /* 0x001fe40000000000 */
[----:B-1----:R-:W-:-:S05]  /*28c0*/  IMAD.IADD R20, R7, 0x1, R16 ;  /* 0x0000000107147824 */ /* 0x002fca00078e0210 */
[----:B------:R-:W-:Y:S02]  /*28d0*/  IABS R16, R20 ;  /* 0x0000001400107213 */ /* 0x000fe40000000000 */
[----:B------:R-:W-:-:S03]  /*28e0*/  ISETP.GE.AND P4, PT, R20, RZ, PT ;  /* 0x000000ff1400720c */ /* 0x000fc60003f86270 */
[----:B------:R-:W-:-:S04]  /*28f0*/  IMAD.HI.U32 R13, R13, R16, RZ ;  /* 0x000000100d0d7227 */ /* 0x000fc800078e00ff */
[----:B------:R-:W-:-:S04]  /*2900*/  IMAD.MOV R13, RZ, RZ, -R13 ;  /* 0x000000ffff0d7224 */ /* 0x000fc800078e0a0d */
[----:B------:R-:W-:Y:S01]  /*2910*/  IMAD R13, R15, R13, R16 ;  /* 0x0000000d0f0d7224 */ /* 0x000fe200078e0210 */
[----:B------:R-:W-:-:S04]  /*2920*/  LOP3.LUT R16, RZ, R9, RZ, 0x33, !PT ;  /* 0x00000009ff107212 */ /* 0x000fc800078e33ff */
[----:B------:R-:W-:-:S13]  /*2930*/  ISETP.GT.U32.AND P3, PT, R12, R13, PT ;  /* 0x0000000d0c00720c */ /* 0x000fda0003f64070 */
[----:B------:R-:W-:-:S05]  /*2940*/  @!P3 IMAD.IADD R13, R13, 0x1, -R15 ;  /* 0x000000010d0db824 */ /* 0x000fca00078e0a0f */
[----:B------:R-:W-:-:S13]  /*2950*/  ISETP.GT.U32.AND P3, PT, R12, R13, PT ;  /* 0x0000000d0c00720c */ /* 0x000fda0003f64070 */
[----:B------:R-:W-:Y:S01]  /*2960*/  @!P3 IMAD.IADD R13, R13, 0x1, -R15 ;  /* 0x000000010d0db824 */ /* 0x000fe200078e0a0f */
[----:B------:R-:W-:-:S04]  /*2970*/  ISETP.NE.AND P3, PT, R9, RZ, PT ;  /* 0x000000ff0900720c */ /* 0x000fc80003f65270 */
[----:B------:R-:W-:-:S04]  /*2980*/  @!P4 IADD3 R13, -R13, RZ, RZ ;  /* 0x000000ff0d0dc210 */ /* 0x000fc80007ffe1ff */
[----:B------:R-:W-:Y:S02]  /*2990*/  SEL R12, R16, R13, !P3 ;  /* 0x0000000d100c7207 */ /* 0x000fe40005800000 */
[----:B------:R-:W0:Y:S02]  /*29a0*/  F2I.FTZ.U32.TRUNC.NTZ R13, R25 ;  /* 0x00000019000d7305 */ /* 0x000e24000021f000 */
[----:B------:R-:W-:-:S05]  /*29b0*/  IADD3 R17, R20, R17, -R12 ;  /* 0x0000001114117210 */ /* 0x000fca0007ffe80c */
[----:B------:R-:W-:Y:S04]  /*29c0*/  STS [UR15], R17 ;  /* 0x00000011ff007988 */ /* 0x000fe8000800080f */
[----:B------:R-:W1:Y:S01]  /*29d0*/  LDS R12, [R14+0x4] ;  /* 0x000004000e0c7984 */ /* 0x000e620000000800 */
[----:B0-----:R-:W-:-:S04]  /*29e0*/  IMAD.MOV R20, RZ, RZ, -R13 ;  /* 0x000000ffff147224 */ /* 0x001fc800078e0a0d */
[----:B------:R-:W-:Y:S02]  /*29f0*/  IMAD R27, R20, R15, RZ ;  /* 0x0000000f141b7224 */ /* 0x000fe400078e02ff */
[----:B-1----:R-:W-:Y:S02]  /*2a00*/  IMAD.IADD R21, R7, 0x1, R12 ;  /* 0x0000000107157824 */ /* 0x002fe400078e020c */
[----:B------:R-:W-:-:S03]  /*2a10*/  IMAD.MOV.U32 R12, RZ, RZ, RZ ;  /* 0x000000ffff0c7224 */ /* 0x000fc600078e00ff */
[----:B------:R-:W-:Y:S01]  /*2a20*/  IABS R20, R21 ;  /* 0x0000001500147213 */ /* 0x000fe20000000000 */
[----:B------:R-:W-:Y:S01]  /*2a30*/  IMAD.HI.U32 R13, R13, R27, R12 ;  /* 0x0000001b0d0d7227 */ /* 0x000fe200078e000c */
[----:B------:R-:W-:-:S05]  /*2a40*/  ISETP.GE.AND P5, PT, R21, RZ, PT ;  /* 0x000000ff1500720c */ /* 0x000fca0003fa6270 */
[----:B------:R-:W-:-:S04]  /*2a50*/  IMAD.HI.U32 R12, R13, R20, RZ ;  /* 0x000000140d0c7227 */ /* 0x000fc800078e00ff */
[----:B------:R-:W-:-:S04]  /*2a60*/  IMAD.MOV R12, RZ, RZ, -R12 ;  /* 0x000000ffff0c7224 */ /* 0x000fc800078e0a0c */
[----:B------:R-:W-:Y:S01]  /*2a70*/  IMAD R20, R15, R12, R20 ;  /* 0x0000000c0f147224 */ /* 0x000fe200078e0214 */
[----:B------:R-:W-:-:S04]  /*2a80*/  MOV R12, R15 ;  /* 0x0000000f000c7202 */ /* 0x000fc80000000f00 */
        /* <DEDUP_REMOVED lines=33> */
[----:B------:R-:W-:-:S05]  /*2ca0*/  @!P4 IADD3 R17, R17, -R15, RZ ;  /* 0x8000000f1111c210 */ /* 0x000fca0007ffe0ff */
[----:B------:R-:W-:-:S05]  /*2cb0*/  @!P5 IMAD.MOV R17, RZ, RZ, -R17 ;  /* 0x000000ffff11d224 */ /* 0x000fca00078e0a11 */
[----:B------:R-:W-:Y:S02]  /*2cc0*/  SEL R17, R16, R17, !P3 ;  /* 0x0000001110117207 */ /* 0x000fe40005800000 */
[----:B------:R-:W-:Y:S02]  /*2cd0*/  ISETP.NE.AND P3, PT, RZ, UR14, PT ;  /* 0x0000000eff007c0c */ /* 0x000fe4000bf65270 */
[----:B------:R-:W-:-:S05]  /*2ce0*/  IADD3 R17, R21, R26, -R17 ;  /* 0x0000001a15117210 */ /* 0x000fca0007ffe811 */
[----:B------:R0:W-:Y:S06]  /*2cf0*/  STS [UR15+0xc], R17 ;  /* 0x00000c11ff007988 */ /* 0x0001ec000800080f */
[----:B------:R-:W-:Y:S05]  /*2d00*/  @P3 BRA `(.L_x_317) ;  /* 0xfffffff800c43947 */ /* 0x000fea000383ffff */
.L_x_316:
[----:B------:R-:W-:Y:S05]  /*2d10*/  @!P0 BRA `(.L_x_315) ;  /* 0x0000000000988947 */ /* 0x000fea0003800000 */
[-C--:B------:R-:W-:Y:S01]  /*2d20*/  IABS R10, R9.reuse ;  /* 0x00000009000a7213 */ /* 0x080fe20000000000 */
[----:B0-----:R-:W0:Y:S01]  /*2d30*/  LDC R17, c[0x0][0x220] ;  /* 0x00008800ff117b82 */ /* 0x001e220000000800 */
[----:B------:R-:W-:Y:S01]  /*2d40*/  VIADD R22, R22, 0xffffff01 ;  /* 0xffffff0116167836 */ /* 0x000fe20000000000 */
[----:B------:R-:W-:Y:S01]  /*2d50*/  ULDC UR14, c[0x0][0x230] ;  /* 0x00008c00000e7ab9 */ /* 0x000fe20000000800 */
[----:B------:R-:W1:Y:S01]  /*2d60*/  I2F.RP R14, R10 ;  /* 0x0000000a000e7306 */ /* 0x000e620000209400 */
[----:B------:R-:W-:Y:S01]  /*2d70*/  ISETP.NE.AND P4, PT, R9, RZ, PT ;  /* 0x000000ff0900720c */ /* 0x000fe20003f85270 */
[----:B------:R-:W-:Y:S01]  /*2d80*/  IMAD R22, R22, UR14, RZ ;  /* 0x0000000e16167c24 */ /* 0x000fe2000f8e02ff */
[----:B------:R-:W-:Y:S01]  /*2d90*/  LOP3.LUT R20, RZ, R9, RZ, 0x33, !PT ;  /* 0x00000009ff147212 */ /* 0x000fe200078e33ff */
[----:B------:R-:W-:-:S04]  /*2da0*/  ULEA UR5, UR5, UR6, 0x2 ;  /* 0x0000000605057291 */ /* 0x000fc8000f8e103f */
[----:B-1----:R-:W1:Y:S01]  /*2db0*/  MUFU.RCP R14, R14 ;  /* 0x0000000e000e7308 */ /* 0x002e620000001000 */
[----:B0-----:R-:W-:Y:S01]  /*2dc0*/  IABS R26, R17 ;  /* 0x00000011001a7213 */ /* 0x001fe20000000000 */
[----:B-1----:R-:W-:-:S06]  /*2dd0*/  VIADD R12, R14, 0xffffffe ;  /* 0x0ffffffe0e0c7836 */ /* 0x002fcc0000000000 */
[----:B------:R0:W1:Y:S02]  /*2de0*/  F2I.FTZ.U32.TRUNC.NTZ R13, R12 ;  /* 0x0000000c000d7305 */ /* 0x000064000021f000 */
[----:B0-----:R-:W-:Y:S02]  /*2df0*/  IMAD.MOV.U32 R12, RZ, RZ, RZ ;  /* 0x000000ffff0c7224 */ /* 0x001fe400078e00ff */
[----:B-1----:R-:W-:-:S04]  /*2e00*/  IMAD.MOV R15, RZ, RZ, -R13 ;  /* 0x000000ffff0f7224 */ /* 0x002fc800078e0a0d */
[----:B------:R-:W-:-:S04]  /*2e10*/  IMAD R15, R15, R10, RZ ;  /* 0x0000000a0f0f7224 */ /* 0x000fc800078e02ff */
[----:B------:R-:W-:-:S07]  /*2e20*/  IMAD.HI.U32 R16, R13, R15, R12 ;  /* 0x0000000f0d107227 */ /* 0x000fce00078e000c */
.L_x_318:
[----:B------:R-:W-:Y:S01]  /*2e30*/  LEA R9, R22, UR5, 0x2 ;  /* 0x0000000516097c11 */ /* 0x000fe2000f8e10ff */
[----:B------:R-:W-:-:S04]  /*2e40*/  UIADD3 UR13, UR13, -0x1, URZ ;  /* 0xffffffff0d0d7890 */ /* 0x000fc8000fffe03f */
[----:B0-----:R-:W0:Y:S02]  /*2e50*/  LDS R12, [R9] ;  /* 0x00000000090c7984 */ /* 0x001e240000000800 */
[----:B0-----:R-:W-:-:S04]  /*2e60*/  IADD3 R14, R7, R12, RZ ;  /* 0x0000000c070e7210 */ /* 0x001fc80007ffe0ff */
[----:B------:R-:W-:Y:S02]  /*2e70*/  IABS R13, R14 ;  /* 0x0000000e000d7213 */ /* 0x000fe40000000000 */
[----:B------:R-:W-:-:S03]  /*2e80*/  ISETP.GE.AND P3, PT, R14, RZ, PT ;  /* 0x000000ff0e00720c */ /* 0x000fc60003f66270 */
[----:B------:R-:W-:-:S04]  /*2e90*/  IMAD.HI.U32 R12, R16, R13, RZ ;  /* 0x0000000d100c7227 */ /* 0x000fc800078e00ff */
[----:B------:R-:W-:-:S04]  /*2ea0*/  IMAD.MOV R12, RZ, RZ, -R12 ;  /* 0x000000ffff0c7224 */ /* 0x000fc800078e0a0c */
[----:B------:R-:W-:Y:S02]  /*2eb0*/  IMAD R13, R26, R12, R13 ;  /* 0x0000000c1a0d7224 */ /* 0x000fe400078e020d */
[----:B------:R-:W0:Y:S03]  /*2ec0*/  LDS R12, [UR5+-0x4] ;  /* 0xfffffc05ff0c7984 */ /* 0x000e260008000800 */
[----:B------:R-:W-:-:S13]  /*2ed0*/  ISETP.GT.U32.AND P0, PT, R10, R13, PT ;  /* 0x0000000d0a00720c */ /* 0x000fda0003f04070 */
[----:B------:R-:W-:-:S05]  /*2ee0*/  @!P0 IMAD.IADD R13, R13, 0x1, -R26 ;  /* 0x000000010d0d8824 */ /* 0x000fca00078e0a1a */
        /* <DEDUP_REMOVED lines=9> */
.L_x_315:
[----:B0123--:R-:W0:Y:S04]  /*2f80*/  LDS R7, [UR12] ;  /* 0x0000000cff077984 */ /* 0x00fe280008000800 */
[----:B0-----:R0:W-:Y:S02]  /*2f90*/  STG.E desc[UR8][R18.64], R7 ;  /* 0x0000000712007986 */ /* 0x0011e4000c101908 */
.L_x_314:
[----:B------:R-:W-:Y:S05]  /*2fa0*/  BSYNC B0 ;  /* 0x0000000000007941 */ /* 0x000fea0003800000 */
.L_x_313:
[----:B------:R-:W-:Y:S06]  /*2fb0*/  BAR.SYNC.DEFER_BLOCKING 0x0 ;  /* 0x0000000000007b1d */ /* 0x000fec0000010000 */
[----:B------:R-:W-:Y:S01]  /*2fc0*/  ULDC UR13, c[0x0][0x220] ;  /* 0x00008800000d7ab9 */ /* 0x000fe20000000800 */
[----:B------:R-:W-:Y:S04]  /*2fd0*/  BSSY B0, `(.L_x_319) ;  /* 0x00000a8000007945 */ /* 0x000fe80003800000 */
[----:B------:R-:W-:Y:S05]  /*2fe0*/  @P2 BRA `(.L_x_320) ;  /* 0x0000000800982947 */ /* 0x000fea0003800000 */
[----:B-1--4-:R-:W-:-:S05]  /*2ff0*/  LEA R9, R24, UR6, 0x2 ;  /* 0x0000000618097c11 */ /* 0x012fca000f8e10ff */
[----:B0-23--:R-:W-:Y:S04]  /*3000*/  LDS R7, [R9+-0x3fc] ;  /* 0xfffc040009077984 */ /* 0x00dfe80000000800 */
[----:B------:R-:W0:Y:S02]  /*3010*/  LDS R10, [R9+-0x400] ;  /* 0xfffc0000090a7984 */ /* 0x000e240000000800 */
[----:B0-----:R-:W-:-:S13]  /*3020*/  ISETP.GE.AND P0, PT, R10, R7, PT ;  /* 0x000000070a00720c */ /* 0x001fda0003f06270 */
[----:B------:R-:W-:Y:S05]  /*3030*/  @P0 BRA `(.L_x_320) ;  /* 0x0000000800840947 */ /* 0x000fea0003800000 */
[----:B------:R-:W-:Y:S01]  /*3040*/  ULDC UR5, c[0x0][0x220] ;  /* 0x0000880000057ab9 */ /* 0x000fe20000000800 */
[----:B------:R-:W-:Y:S01]  /*3050*/  LOP3.LUT R15, RZ, R10, RZ, 0x33, !PT ;  /* 0x0000000aff0f7212 */ /* 0x000fe200078e33ff */
[----:B------:R-:W-:Y:S01]  /*3060*/  IMAD.U32 R9, RZ, RZ, UR5 ;  /* 0x00000005ff097e24 */ /* 0x000fe2000f8e00ff */
[----:B------:R-:W-:Y:S03]  /*3070*/  BSSY B1, `(.L_x_321) ;  /* 0x000003d000017945 */ /* 0x000fe60003800000 */
[----:B------:R-:W0:Y:S08]  /*3080*/  I2F.U32.RP R16, R9 ;  /* 0x0000000900107306 */ /* 0x000e300000209000 */
[----:B0-----:R-:W0:Y:S02]  /*3090*/  MUFU.RCP R16, R16 ;  /* 0x0000001000107308 */ /* 0x001e240000001000 */
[----:B0-----:R-:W-:-:S06]  /*30a0*/  IADD3 R12, R16, 0xffffffe, RZ ;  /* 0x0ffffffe100c7810 */ /* 0x001fcc0007ffe0ff */
[----:B------:R0:W1:Y:S02]  /*30b0*/  F2I.FTZ.U32.TRUNC.NTZ R13, R12 ;  /* 0x0000000c000d7305 */ /* 0x000064000021f000 */
[----:B0-----:R-:W-:Y:S02]  /*30c0*/  IMAD.MOV.U32 R12, RZ, RZ, RZ ;  /* 0x000000ffff0c7224 */ /* 0x001fe400078e00ff */
[----:B-1----:R-:W-:-:S04]  /*30d0*/  IMAD R14, R13, R9, RZ ;  /* 0x000000090d0e7224 */ /* 0x002fc800078e02ff */
[----:B------:R-:W-:Y:S01]  /*30e0*/  IMAD.MOV R17, RZ, RZ, -R14 ;  /* 0x000000ffff117224 */ /* 0x000fe200078e0a0e */
[----:B------:R-:W-:-:S03]  /*30f0*/  VIADDMNMX R14, R10, R9, R7, !PT ;  /* 0x000000090a0e7246 */ /* 0x000fc60007800107 */
[----:B------:R-:W-:-:S04]  /*3100*/  IMAD.HI.U32 R13, R13, R17, R12 ;  /* 0x000000110d0d7227 */ /* 0x000fc800078e000c */
[----:B------:R-:W-:-:S04]  /*3110*/  IMAD.IADD R14, R14, 0x1, R15 ;  /* 0x000000010e0e7824 */ /* 0x000fc800078e020f */
[----:B------:R-:W-:-:S04]  /*3120*/  IMAD.HI.U32 R13, R13, R14, RZ ;  /* 0x0000000e0d0d7227 */ /* 0x000fc800078e00ff */
[----:B------:R-:W-:-:S04]  /*3130*/  IMAD.MOV R15, RZ, RZ, -R13 ;  /* 0x000000ffff0f7224 */ /* 0x000fc800078e0a0d */
[----:B------:R-:W-:-:S05]  /*3140*/  IMAD R14, R9, R15, R14 ;  /* 0x0000000f090e7224 */ /* 0x000fca00078e020e */
[----:B------:R-:W-:-:S13]  /*3150*/  ISETP.GE.U32.AND P0, PT, R14, R9, PT ;  /* 0x000000090e00720c */ /* 0x000fda0003f06070 */
[----:B------:R-:W-:Y:S01]  /*3160*/  @P0 IMAD.IADD R14, R14, 0x1, -R9 ;  /* 0x000000010e0e0824 */ /* 0x000fe200078e0a09 */
[----:B------:R-:W-:Y:S02]  /*3170*/  @P0 IADD3 R13, R13, 0x1, RZ ;  /* 0x000000010d0d0810 */ /* 0x000fe40007ffe0ff */
[----:B------:R-:W-:Y:S02]  /*3180*/  ISETP.NE.U32.AND P0, PT, R9, RZ, PT ;  /* 0x000000ff0900720c */ /* 0x000fe40003f05070 */
[-C--:B------:R-:W-:Y:S02]  /*3190*/  ISETP.GE.U32.AND P2, PT, R14, R9.reuse, PT ;  /* 0x000000090e00720c */ /* 0x080fe40003f46070 */
[----:B------:R-:W-:-:S11]  /*31a0*/  LOP3.LUT R14, RZ, R9, RZ, 0x33, !PT ;  /* 0x00000009ff0e7212 */ /* 0x000fd600078e33ff */
[----:B------:R-:W-:-:S05]  /*31b0*/  @P2 VIADD R13, R13, 0x1 ;  /* 0x000000010d0d2836 */ /* 0x000fca0000000000 */
[----:B------:R-:W-:-:S04]  /*31c0*/  SEL R13, R14, R13, !P0 ;  /* 0x0000000d0e0d7207 */ /* 0x000fc80004000000 */
[C---:B------:R-:W-:Y:S01]  /*31d0*/  ISETP.GE.U32.AND P0, PT, R13.reuse, 0x3, PT ;  /* 0x000000030d00780c */ /* 0x040fe20003f06070 */
[----:B------:R-:W-:-:S05]  /*31e0*/  VIADD R12, R13, 0x1 ;  /* 0x000000010d0c7836 */ /* 0x000fca0000000000 */
[----:B------:R-:W-:-:S13]  /*31f0*/  LOP3.LUT P2, R12, R12, 0x3, RZ, 0xc0, !PT ;  /* 0x000000030c0c7812 */ /* 0x000fda000784c0ff */
[----:B------:R-:W-:Y:S05]  /*3200*/  @!P2 BRA `(.L_x_322) ;  /* 0x00000000008ca947 */ /* 0x000fea0003800000 */
[----:B------:R-:W-:Y:S01]  /*3210*/  IABS R15, R9 ;  /* 0x00000009000f7213 */ /* 0x000fe20000000000 */
[----:B------:R-:W-:Y:S01]  /*3220*/  VIADD R21, R24, 0xffffff00 ;  /* 0xffffff0018157836 */ /* 0x000fe20000000000 */
[----:B------:R-:W-:Y:S02]  /*3230*/  ISETP.NE.AND P5, PT, R9, RZ, PT ;  /* 0x000000ff0900720c */ /* 0x000fe40003fa5270 */
[----:B------:R-:W0:Y:S08]  /*3240*/  I2F.RP R17, R15 ;  /* 0x0000000f00117306 */ /* 0x000e300000209400 */
[----:B0-----:R-:W0:Y:S02]  /*3250*/  MUFU.RCP R17, R17 ;  /* 0x0000001100117308 */ /* 0x001e240000001000 */
[----:B0-----:R-:W-:-:S06]  /*3260*/  VIADD R13, R17, 0xffffffe ;  /* 0x0ffffffe110d7836 */ /* 0x001fcc0000000000 */
[----:B------:R-:W0:Y:S02]  /*3270*/  F2I.FTZ.U32.TRUNC.NTZ R13, R13 ;  /* 0x0000000d000d7305 */ /* 0x000e24000021f000 */
[----:B0-----:R-:W-:-:S04]  /*3280*/  IMAD.MOV R16, RZ, RZ, -R13 ;  /* 0x000000ffff107224 */ /* 0x001fc800078e0a0d */
[----:B------:R-:W-:Y:S02]  /*3290*/  IMAD R9, R16, R15, RZ ;  /* 0x0000000f10097224 */ /* 0x000fe400078e02ff */
[----:B------:R-:W-:Y:S01]  /*32a0*/  IMAD.MOV.U32 R16, RZ, RZ, R12 ;  /* 0x000000ffff107224 */ /* 0x000fe200078e000c */
[----:B------:R-:W-:-:S10]  /*32b0*/  HFMA2.MMA R12, -RZ, RZ, 0, 0 ;  /* 0x00000000ff0c7435 */ /* 0x000fd400000001ff */
[----:B------:R-:W-:-:S07]  /*32c0*/  IMAD.HI.U32 R19, R13, R9, R12 ;  /* 0x000000090d137227 */ /* 0x000fce00078e000c */
.L_x_323:
[----:B0-----:R-:W-:Y:S01]  /*32d0*/  IABS R12, R10 ;  /* 0x0000000a000c7213 */ /* 0x001fe20000000000 */
[----:B------:R-:W-:Y:S02]  /*32e0*/  IMAD.U32 R9, RZ, RZ, UR13 ;  /* 0x0000000dff097e24 */ /* 0x000fe4000f8e00ff */
[----:B------:R-:W-:Y:S02]  /*32f0*/  VIADD R16, R16, 0xffffffff ;  /* 0xffffffff10107836 */ /* 0x000fe40000000000 */
[----:B------:R-:W-:Y:S01]  /*3300*/  IMAD.HI.U32 R17, R19, R12, RZ ;  /* 0x0000000c13117227 */ /* 0x000fe200078e00ff */
[----:B------:R-:W-:-:S03]  /*3310*/  IABS R23, R9 ;  /* 0x0000000900177213 */ /* 0x000fc60000000000 */
[----:B------:R-:W-:-:S04]  /*3320*/  IMAD.MOV R13, RZ, RZ, -R17 ;  /* 0x000000ffff0d7224 */ /* 0x000fc800078e0a11 */
[----:B------:R-:W-:-:S05]  /*3330*/  IMAD R12, R23, R13, R12 ;  /* 0x0000000d170c7224 */ /* 0x000fca00078e020c */
[----:B------:R-:W-:-:S13]  /*3340*/  ISETP.GT.U32.AND P3, PT, R15, R12, PT ;  /* 0x0000000c0f00720c */ /* 0x000fda0003f64070 */
[----:B------:R-:W-:Y:S02]  /*3350*/  @!P3 IMAD.IADD R12, R12, 0x1, -R23 ;  /* 0x000000010c0cb824 */ /* 0x000fe400078e0a17 */
[----:B------:R-:W-:-:S03]  /*3360*/  @!P3 VIADD R17, R17, 0x1 ;  /* 0x000000011111b836 */ /* 0x000fc60000000000 */
[----:B------:R-:W-:Y:S02]  /*3370*/  ISETP.GE.U32.AND P2, PT, R12, R15, PT ;  /* 0x0000000f0c00720c */ /* 0x000fe40003f46070 */
[C---:B------:R-:W-:Y:S01]  /*3380*/  LOP3.LUT R12, R10.reuse, R9, RZ, 0x3c, !PT ;  /* 0x000000090a0c7212 */ /* 0x040fe200078e3cff */
[----:B------:R-:W-:-:S03]  /*3390*/  IMAD.IADD R10, R10, 0x1, R9 ;  /* 0x000000010a0a7824 */ /* 0x000fc600078e0209 */
[----:B------:R-:W-:Y:S02]  /*33a0*/  ISETP.GE.AND P4, PT, R12, RZ, PT ;  /* 0x000000ff0c00720c */ /* 0x000fe40003f86270 */
[----:B------:R-:W0:Y:S05]  /*33b0*/  LDC.64 R12, c[0x0][0x250] ;  /* 0x00009400ff0c7b82 */ /* 0x000e2a0000000a00 */
[----:B------:R-:W-:Y:S02]  /*33c0*/  @P2 IADD3 R17, R17, 0x1, RZ ;  /* 0x0000000111112810 */ /* 0x000fe40007ffe0ff */
[----:B------:R-:W-:-:S04]  /*33d0*/  ISETP.NE.AND P2, PT, R16, RZ, PT ;  /* 0x000000ff1000720c */ /* 0x000fc80003f45270 */
[----:B------:R-:W-:-:S05]  /*33e0*/  @!P4 IMAD.MOV R17, RZ, RZ, -R17 ;  /* 0x000000ffff11c224 */ /* 0x000fca00078e0a11 */
[----:B------:R-:W-:-:S05]  /*33f0*/  SEL R17, R14, R17, !P5 ;  /* 0x000000110e117207 */ /* 0x000fca0006800000 */
[----:B------:R-:W-:-:S04]  /*3400*/  VIADD R17, R17, UR4 ;  /* 0x0000000411117c36 */ /* 0x000fc80008000000 */
[----:B0-----:R-:W-:-:S05]  /*3410*/  IMAD.WIDE R12, R17, 0x4, R12 ;  /* 0x00000004110c7825 */ /* 0x001fca00078e020c */
[----:B------:R0:W-:Y:S01]  /*3420*/  STG.E desc[UR8][R12.64], R21 ;  /* 0x000000150c007986 */ /* 0x0001e2000c101908 */
[----:B------:R-:W-:Y:S05]  /*3430*/  @P2 BRA `(.L_x_323) ;  /* 0xfffffffc00a42947 */ /* 0x000fea000383ffff */
.L_x_322:
[----:B------:R-:W-:Y:S05]  /*3440*/  BSYNC B1 ;  /* 0x0000000000017941 */ /* 0x000fea0003800000 */
.L_x_321:
[----:B------:R-:W-:Y:S05]  /*3450*/  @!P0 BRA `(.L_x_320) ;  /* 0x00000004007c8947 */ /* 0x000fea0003800000 */
[----:B------:R-:W-:Y:S01]  /*3460*/  IABS R9, R9 ;  /* 0x0000000900097213 */ /* 0x000fe20000000000 */
[----:B------:R-:W1:Y:S03]  /*3470*/  LDC R17, c[0x0][0x220] ;  /* 0x00008800ff117b82 */ /* 0x000e660000000800 */
[----:B------:R-:W2:Y:S05]  /*3480*/  I2F.RP R16, R9 ;  /* 0x0000000900107306 */ /* 0x000eaa0000209400 */
[----:B0-----:R-:W0:Y:S03]  /*3490*/  LDC.64 R12, c[0x0][0x250] ;  /* 0x00009400ff0c7b82 */ /* 0x001e260000000a00 */
[----:B--2---:R-:W2:Y:S02]  /*34a0*/  MUFU.RCP R16, R16 ;  /* 0x0000001000107308 */ /* 0x004ea40000001000 */
[----:B--2---:R-:W-:-:S06]  /*34b0*/  VIADD R15, R16, 0xffffffe ;  /* 0x0ffffffe100f7836 */ /* 0x004fcc0000000000 */
[----:B------:R-:W2:Y:S02]  /*34c0*/  F2I.FTZ.U32.TRUNC.NTZ R15, R15 ;  /* 0x0000000f000f7305 */ /* 0x000ea4000021f000 */
[----:B--2---:R-:W-:-:S05]  /*34d0*/  IADD3 R14, RZ, -R15, RZ ;  /* 0x8000000fff0e7210 */ /* 0x004fca0007ffe0ff */
[----:B------:R-:W-:Y:S02]  /*34e0*/  IMAD R19, R14, R9, RZ ;  /* 0x000000090e137224 */ /* 0x000fe400078e02ff */
[----:B------:R-:W-:-:S04]  /*34f0*/  IMAD.MOV.U32 R14, RZ, RZ, RZ ;  /* 0x000000ffff0e7224 */ /* 0x000fc800078e00ff */
[----:B01----:R-:W-:-:S07]  /*3500*/  IMAD.HI.U32 R14, R15, R19, R14 ;  /* 0x000000130f0e7227 */ /* 0x003fce00078e000e */
.L_x_324:
[-C--:B------:R-:W-:Y:S01]  /*3510*/  IABS R19, R17.reuse ;  /* 0x0000001100137213 */ /* 0x080fe20000000000 */
[----:B------:R-:W-:Y:S01]  /*3520*/  VIADD R25, R24, 0xffffff00 ;  /* 0xffffff0018197836 */ /* 0x000fe20000000000 */
[----:B------:R-:W-:Y:S02]  /*3530*/  IABS R16, R10 ;  /* 0x0000000a00107213 */ /* 0x000fe40000000000 */
[----:B------:R-:W0:Y:S01]  /*3540*/  I2F.RP R20, R19 ;  /* 0x0000001300147306 */ /* 0x000e220000209400 */
[-C--:B------:R-:W-:Y:S02]  /*3550*/  IADD3 R26, R10, R17.reuse, RZ ;  /* 0x000000110a1a7210 */ /* 0x080fe40007ffe0ff */
[----:B------:R-:W-:Y:S01]  /*3560*/  IMAD.HI.U32 R18, R14, R16, RZ ;  /* 0x000000100e127227 */ /* 0x000fe200078e00ff */
[----:B------:R-:W-:Y:S02]  /*3570*/  LOP3.LUT R10, R10, R17, RZ, 0x3c, !PT ;  /* 0x000000110a0a7212 */ /* 0x000fe400078e3cff */
[----:B------:R-:W-:Y:S01]  /*3580*/  IABS R28, R26 ;  /* 0x0000001a001c7213 */ /* 0x000fe20000000000 */
[----:B------:R-:W-:-:S02]  /*3590*/  IMAD.MOV R14, RZ, RZ, -R18 ;  /* 0x000000ffff0e7224 */ /* 0x000fc400078e0a12 */
[C---:B------:R-:W-:Y:S01]  /*35a0*/  IMAD.IADD R22, R26.reuse, 0x1, R17 ;  /* 0x000000011a167824 */ /* 0x040fe200078e0211 */
[----:B------:R-:W-:Y:S01]  /*35b0*/  LOP3.LUT R26, R26, R17, RZ, 0x3c, !PT ;  /* 0x000000111a1a7212 */ /* 0x000fe200078e3cff */
[----:B------:R-:W-:-:S03]  /*35c0*/  IMAD R16, R19, R14, R16 ;  /* 0x0000000e13107224 */ /* 0x000fc600078e0210 */
[----:B------:R-:W-:Y:S01]  /*35d0*/  IABS R30, R22 ;  /* 0x00000016001e7213 */ /* 0x000fe20000000000 */
[----:B0-----:R-:W0:Y:S01]  /*35e0*/  MUFU.RCP R20, R20 ;  /* 0x0000001400147308 */ /* 0x001e220000001000 */
[----:B------:R-:W-:-:S13]  /*35f0*/  ISETP.GT.U32.AND P4, PT, R9, R16, PT ;  /* 0x000000100900720c */ /* 0x000fda0003f84070 */
[----:B------:R-:W-:Y:S02]  /*3600*/  @!P4 IMAD.IADD R16, R16, 0x1, -R19 ;  /* 0x000000011010c824 */ /* 0x000fe400078e0a13 */
[----:B------:R-:W-:Y:S02]  /*3610*/  @!P4 VIADD R18, R18, 0x1 ;  /* 0x000000011212c836 */ /* 0x000fe40000000000 */
[----:B0-----:R-:W-:Y:S01]  /*3620*/  VIADD R15, R20, 0xffffffe ;  /* 0x0ffffffe140f7836 */ /* 0x001fe20000000000 */
[----:B------:R-:W-:-:S05]  /*3630*/  ISETP.GE.U32.AND P5, PT, R16, R9, PT ;  /* 0x000000091000720c */ /* 0x000fca0003fa6070 */
[----:B------:R-:W0:Y:S08]  /*3640*/  F2I.FTZ.U32.TRUNC.NTZ R15, R15 ;  /* 0x0000000f000f7305 */ /* 0x000e30000021f000 */
[----:B------:R-:W-:Y:S01]  /*3650*/  @P5 VIADD R18, R18, 0x1 ;  /* 0x0000000112125836 */ /* 0x000fe20000000000 */
[----:B------:R-:W-:Y:S01]  /*3660*/  ISETP.GE.AND P5, PT, R10, RZ, PT ;  /* 0x000000ff0a00720c */ /* 0x000fe20003fa6270 */
[----:B0-----:R-:W-:-:S04]  /*3670*/  IMAD.MOV R21, RZ, RZ, -R15 ;  /* 0x000000ffff157224 */ /* 0x001fc800078e0a0f */
[----:B------:R-:W-:-:S08]  /*3680*/  IMAD.MOV.U32 R14, RZ, RZ, R21 ;  /* 0x000000ffff0e7224 */ /* 0x000fd000078e0015 */
[----:B------:R-:W-:Y:S02]  /*3690*/  @!P5 IMAD.MOV R18, RZ, RZ, -R18 ;  /* 0x000000ffff12d224 */ /* 0x000fe400078e0a12 */
[----:B------:R-:W-:Y:S02]  /*36a0*/  IMAD R21, R14, R19, RZ ;  /* 0x000000130e157224 */ /* 0x000fe400078e02ff */
[----:B------:R-:W-:-:S04]  /*36b0*/  IMAD.MOV.U32 R14, RZ, RZ, RZ ;  /* 0x000000ffff0e7224 */ /* 0x000fc800078e00ff */
[----:B------:R-:W-:-:S06]  /*36c0*/  IMAD.HI.U32 R14, R15, R21, R14 ;  /* 0x000000150f0e7227 */ /* 0x000fcc00078e000e */
[----:B------:R-:W-:-:S04]  /*36d0*/  IMAD.HI.U32 R20, R14, R28, RZ ;  /* 0x0000001c0e147227 */ /* 0x000fc800078e00ff */
[----:B------:R-:W-:Y:S02]  /*36e0*/  IMAD.MOV R9, RZ, RZ, -R20 ;  /* 0x000000ffff097224 */ /* 0x000fe400078e0a14 */
[----:B------:R-:W-:-:S04]  /*36f0*/  IMAD.HI.U32 R15, R14, R30, RZ ;  /* 0x0000001e0e0f7227 */ /* 0x000fc800078e00ff */
[----:B------:R-:W-:Y:S01]  /*3700*/  IMAD R28, R19, R9, R28 ;  /* 0x00000009131c7224 */ /* 0x000fe200078e021c */
[----:B------:R-:W-:Y:S01]  /*3710*/  MOV R9, R19 ;  /* 0x0000001300097202 */ /* 0x000fe20000000f00 */
[----:B------:R-:W-:-:S03]  /*3720*/  IMAD.MOV R16, RZ, RZ, -R15 ;  /* 0x000000ffff107224 */ /* 0x000fc600078e0a0f */
[----:B------:R-:W-:Y:S01]  /*3730*/  ISETP.GT.U32.AND P6, PT, R9, R28, PT ;  /* 0x0000001c0900720c */ /* 0x000fe20003fc4070 */
[----:B------:R-:W-:Y:S02]  /*3740*/  IMAD R30, R19, R16, R30 ;  /* 0x00000010131e7224 */ /* 0x000fe400078e021e */
[C---:B------:R-:W-:Y:S01]  /*3750*/  IMAD.IADD R16, R22.reuse, 0x1, R17 ;  /* 0x0000000116107824 */ /* 0x040fe200078e0211 */
[-C--:B------:R-:W-:Y:S02]  /*3760*/  LOP3.LUT R22, R22, R17.reuse, RZ, 0x3c, !PT ;  /* 0x0000001116167212 */ /* 0x080fe400078e3cff */
[----:B------:R-:W-:Y:S02]  /*3770*/  ISETP.GT.U32.AND P0, PT, R9, R30, PT ;  /* 0x0000001e0900720c */ /* 0x000fe40003f04070 */
[----:B------:R-:W-:Y:S02]  /*3780*/  IABS R23, R16 ;  /* 0x0000001000177213 */ /* 0x000fe40000000000 */
[----:B------:R-:W-:-:S03]  /*3790*/  LOP3.LUT R10, R16, R17, RZ, 0x3c, !PT ;  /* 0x00000011100a7212 */ /* 0x000fc600078e3cff */
[----:B------:R-:W-:Y:S02]  /*37a0*/  @!P6 IMAD.IADD R28, R28, 0x1, -R19 ;  /* 0x000000011c1ce824 */ /* 0x000fe400078e0a13 */
[----:B------:R-:W-:-:S03]  /*37b0*/  IMAD.HI.U32 R21, R14, R23, RZ ;  /* 0x000000170e157227 */ /* 0x000fc600078e00ff */
[-C--:B------:R-:W-:Y:S01]  /*37c0*/  ISETP.GE.U32.AND P2, PT, R28, R9.reuse, PT ;  /* 0x000000091c00720c */ /* 0x080fe20003f46070 */
[----:B------:R-:W-:Y:S02]  /*37d0*/  IMAD.MOV R28, RZ, RZ, -R21 ;  /* 0x000000ffff1c7224 */ /* 0x000fe400078e0a15 */
[----:B------:R-:W-:Y:S02]  /*37e0*/  @!P0 IMAD.IADD R30, R30, 0x1, -R19 ;  /* 0x000000011e1e8824 */ /* 0x000fe400078e0a13 */
[----:B------:R-:W-:Y:S02]  /*37f0*/  IMAD R28, R19, R28, R23 ;  /* 0x0000001c131c7224 */ /* 0x000fe400078e0217 */
[----:B------:R-:W-:Y:S01]  /*3800*/  @!P6 VIADD R20, R20, 0x1 ;  /* 0x000000011414e836 */ /* 0x000fe20000000000 */
[----:B------:R-:W-:Y:S01]  /*3810*/  ISETP.GE.U32.AND P3, PT, R30, R9, PT ;  /* 0x000000091e00720c */ /* 0x000fe20003f66070 */
[----:B------:R-:W-:Y:S01]  /*3820*/  @!P0 VIADD R15, R15, 0x1 ;  /* 0x000000010f0f8836 */ /* 0x000fe20000000000 */
[----:B------:R-:W-:-:S02]  /*3830*/  ISETP.GT.U32.AND P4, PT, R9, R28, PT ;  /* 0x0000001c0900720c */ /* 0x000fc40003f84070 */
[----:B------:R-:W-:Y:S01]  /*3840*/  ISETP.GE.AND P0, PT, R22, RZ, PT ;  /* 0x000000ff1600720c */ /* 0x000fe20003f06270 */
[----:B------:R-:W-:Y:S01]  /*3850*/  @P2 VIADD R20, R20, 0x1 ;  /* 0x0000000114142836 */ /* 0x000fe20000000000 */
[----:B------:R-:W-:-:S07]  /*3860*/  ISETP.GE.AND P2, PT, R26, RZ, PT ;  /* 0x000000ff1a00720c */ /* 0x000fce0003f46270 */
[----:B------:R-:W-:Y:S01]  /*3870*/  @P3 VIADD R15, R15, 0x1 ;  /* 0x000000010f0f3836 */ /* 0x000fe20000000000 */
[----:B------:R-:W-:Y:S02]  /*3880*/  ISETP.GE.AND P3, PT, R10, RZ, PT ;  /* 0x000000ff0a00720c */ /* 0x000fe40003f66270 */
[----:B------:R-:W-:Y:S01]  /*3890*/  @!P4 IADD3 R28, R28, -R19, RZ ;  /* 0x800000131c1cc210 */ /* 0x000fe20007ffe0ff */
[----:B------:R-:W-:Y:S01]  /*38a0*/  @!P0 IMAD.MOV R15, RZ, RZ, -R15 ;  /* 0x000000ffff0f8224 */ /* 0x000fe200078e0a0f */
[----:B------:R-:W-:Y:S01]  /*38b0*/  @!P4 IADD3 R21, R21, 0x1, RZ ;  /* 0x000000011515c810 */ /* 0x000fe20007ffe0ff */
[----:B------:R-:W-:Y:S01]  /*38c0*/  @!P2 IMAD.MOV R20, RZ, RZ, -R20 ;  /* 0x000000ffff14a224 */ /* 0x000fe200078e0a14 */
[----:B------:R-:W-:Y:S02]  /*38d0*/  ISETP.GE.U32.AND P6, PT, R28, R9, PT ;  /* 0x000000091c00720c */ /* 0x000fe40003fc6070 */
[----:B------:R-:W-:Y:S02]  /*38e0*/  ISETP.NE.AND P4, PT, R17, RZ, PT ;  /* 0x000000ff1100720c */ /* 0x000fe40003f85270 */
[----:B------:R-:W-:-:S04]  /*38f0*/  LOP3.LUT R10, RZ, R17, RZ, 0x33, !PT ;  /* 0x00000011ff0a7212 */ /* 0x000fc800078e33ff */
[C---:B------:R-:W-:Y:S02]  /*3900*/  SEL R18, R10.reuse, R18, !P4 ;  /* 0x000000120a127207 */ /* 0x040fe40006000000 */
[C---:B------:R-:W-:Y:S02]  /*3910*/  SEL R20, R10.reuse, R20, !P4 ;  /* 0x000000140a147207 */ /* 0x040fe40006000000 */
[----:B------:R-:W-:Y:S01]  /*3920*/  SEL R15, R10, R15, !P4 ;  /* 0x0000000f0a0f7207 */ /* 0x000fe20006000000 */
[----:B------:R-:W-:Y:S01]  /*3930*/  @P6 VIADD R21, R21, 0x1 ;  /* 0x0000000115156836 */ /* 0x000fe20000000000 */
[----:B------:R-:W-:-:S03]  /*3940*/  IADD3 R19, R18, UR4, RZ ;  /* 0x0000000412137c10 */ /* 0x000fc6000fffe0ff */
[----:B------:R-:W-:Y:S02]  /*3950*/  @!P3 IMAD.MOV R21, RZ, RZ, -R21 ;  /* 0x000000ffff15b224 */ /* 0x000fe400078e0a15 */
[----:B------:R-:W-:Y:S02]  /*3960*/  VIADD R15, R15, UR4 ;  /* 0x000000040f0f7c36 */ /* 0x000fe40008000000 */
[----:B------:R-:W-:Y:S01]  /*3970*/  IMAD.WIDE R18, R19, 0x4, R12 ;  /* 0x0000000413127825 */ /* 0x000fe200078e020c */
[----:B------:R-:W-:-:S03]  /*3980*/  SEL R10, R10, R21, !P4 ;  /* 0x000000150a0a7207 */ /* 0x000fc60006000000 */
[----:B------:R-:W-:Y:S01]  /*3990*/  VIADD R21, R20, UR4 ;  /* 0x0000000414157c36 */ /* 0x000fe20008000000 */
[----:B------:R0:W-:Y:S01]  /*39a0*/  STG.E desc[UR8][R18.64], R25 ;  /* 0x0000001912007986 */ /* 0x0001e2000c101908 */
[----:B------:R-:W-:Y:S02]  /*39b0*/  VIADD R27, R10, UR4 ;  /* 0x000000040a1b7c36 */ /* 0x000fe40008000000 */
[----:B------:R-:W-:-:S04]  /*39c0*/  IMAD.WIDE R20, R21, 0x4, R12 ;  /* 0x0000000415147825 */ /* 0x000fc800078e020c */
[--C-:B------:R-:W-:Y:S01]  /*39d0*/  IMAD.WIDE R22, R15, 0x4, R12.reuse ;  /* 0x000000040f167825 */ /* 0x100fe200078e020c */
[----:B------:R0:W-:Y:S03]  /*39e0*/  STG.E desc[UR8][R20.64], R25 ;  /* 0x0000001914007986 */ /* 0x0001e6000c101908 */
[----:B------:R-:W-:Y:S01]  /*39f0*/  IMAD.WIDE R26, R27, 0x4, R12 ;  /* 0x000000041b1a7825 */ /* 0x000fe200078e020c */
[----:B------:R0:W-:Y:S03]  /*3a00*/  STG.E desc[UR8][R22.64], R25 ;  /* 0x0000001916007986 */ /* 0x0001e6000c101908 */
[----:B------:R-:W-:Y:S01]  /*3a10*/  IMAD.IADD R10, R16, 0x1, R17 ;  /* 0x00000001100a7824 */ /* 0x000fe200078e0211 */
[----:B------:R0:W-:Y:S04]  /*3a20*/  STG.E desc[UR8][R26.64], R25 ;  /* 0x000000191a007986 */ /* 0x0001e8000c101908 */
[----:B------:R-:W-:-:S13]  /*3a30*/  ISETP.GE.AND P0, PT, R10, R7, PT ;  /* 0x000000070a00720c */ /* 0x000fda0003f06270 */
[----:B0-----:R-:W-:Y:S05]  /*3a40*/  @!P0 BRA `(.L_x_324) ;  /* 0xfffffff800b08947 */ /* 0x001fea000383ffff */
.L_x_320:
[----:B------:R-:W-:Y:S05]  /*3a50*/  BSYNC B0 ;  /* 0x0000000000007941 */ /* 0x000fea0003800000 */
.L_x_319:
[----:B------:R-:W5:Y:S01]  /*3a60*/  LDC R14, c[0x0][0x220] ;  /* 0x00008800ff0e7b82 */ /* 0x000f620000000800 */
[----:B0123--:R-:W0:Y:S01]  /*3a70*/  LDS R7, [UR12] ;  /* 0x0000000cff077984 */ /* 0x00fe220008000800 */
[----:B------:R-:W-:Y:S01]  /*3a80*/  ULDC UR12, c[0x0][0x244] ;  /* 0x00009100000c7ab9 */ /* 0x000fe20000000800 */
[----:B------:R-:W-:Y:S01]  /*3a90*/  BSSY B0, `(.L_x_325) ;  /* 0x000002c000007945 */ /* 0x000fe20003800000 */
[----:B------:R-:W-:Y:S01]  /*3aa0*/  USHF.R.S32.HI UR5, URZ, 0x1f, UR12 ;  /* 0x0000001f3f057899 */ /* 0x000fe2000801140c */
[----:B-----5:R-:W-:-:S04]  /*3ab0*/  IABS R15, R14 ;  /* 0x0000000e000f7213 */ /* 0x020fc80000000000 */
[----:B----4-:R-:W1:Y:S08]  /*3ac0*/  I2F.RP R9, R15 ;  /* 0x0000000f00097306 */ /* 0x010e700000209400 */
[----:B-1----:R-:W1:Y:S02]  /*3ad0*/  MUFU.RCP R9, R9 ;  /* 0x0000000900097308 */ /* 0x002e640000001000 */
[----:B-1----:R-:W-:-:S06]  /*3ae0*/  IADD3 R12, R9, 0xffffffe, RZ ;  /* 0x0ffffffe090c7810 */ /* 0x002fcc0007ffe0ff */
[----:B------:R1:W2:Y:S02]  /*3af0*/  F2I.FTZ.U32.TRUNC.NTZ R13, R12 ;  /* 0x0000000c000d7305 */ /* 0x0002a4000021f000 */
[----:B-1----:R-:W-:Y:S02]  /*3b00*/  IMAD.MOV.U32 R12, RZ, RZ, RZ ;  /* 0x000000ffff0c7224 */ /* 0x002fe400078e00ff */
[----:B--2---:R-:W-:-:S04]  /*3b10*/  IMAD.MOV R10, RZ, RZ, -R13 ;  /* 0x000000ffff0a7224 */ /* 0x004fc800078e0a0d */
[----:B------:R-:W-:Y:S01]  /*3b20*/  IMAD R17, R10, R15, RZ ;  /* 0x0000000f0a117224 */ /* 0x000fe200078e02ff */
[----:B0-----:R-:W-:Y:S02]  /*3b30*/  IABS R10, R7 ;  /* 0x00000007000a7213 */ /* 0x001fe40000000000 */
[----:B------:R-:W-:Y:S01]  /*3b40*/  LOP3.LUT R7, R7, R14, RZ, 0x3c, !PT ;  /* 0x0000000e07077212 */ /* 0x000fe200078e3cff */
[----:B------:R-:W-:-:S03]  /*3b50*/  IMAD.HI.U32 R17, R13, R17, R12 ;  /* 0x000000110d117227 */ /* 0x000fc600078e000c */
        /* <DEDUP_REMOVED lines=20> */
.L_x_327:
        /* <DEDUP_REMOVED lines=11> */
.L_x_326:
[----:B------:R-:W-:Y:S05]  /*3d50*/  BSYNC B0 ;  /* 0x0000000000007941 */ /* 0x000fea0003800000 */
.L_x_325:
        /* <DEDUP_REMOVED lines=9> */
[----:B------:R-:W1:Y:S01]  /*3df0*/  LDC.64 R20, c[0x0][0x228] ;  /* 0x00008a00ff147b82 */ /* 0x000e620000000a00 */
[----:B------:R-:W-:-:S02]  /*3e00*/  ULDC UR4, c[0x0][0x230] ;  /* 0x00008c0000047ab9 */ /* 0x000fc40000000800 */
[----:B------:R-:W-:-:S09]  /*3e10*/  IMAD R4, R11, UR4, R4 ;  /* 0x000000040b047c24 */ /* 0x000fd2000f8e0204 */
[----:B------:R-:W-:Y:S05]  /*3e20*/  @!P0 BRA `(.L_x_328) ;  /* 0x0000000400248947 */ /* 0x000fea0003800000 */
[----:B------:R-:W-:Y:S01]  /*3e30*/  BSSY B0, `(.L_x_329) ;  /* 0x0000046000007945 */ /* 0x000fe20003800000 */
.L_x_337:
[----:B------:R-:W-:-:S04]  /*3e40*/  LEA R14, P0, R11, UR12, 0x2 ;  /* 0x0000000c0b0e7c11 */ /* 0x000fc8000f8010ff */
[----:B------:R-:W-:-:S05]  /*3e50*/  LEA.HI.X R15, R11, UR13, R6, 0x2, P0 ;  /* 0x0000000d0b0f7c11 */ /* 0x000fca00080f1406 */
[----:B-1----:R-:W1:Y:S02]  /*3e60*/  LDG.E.CONSTANT R13, desc[UR8][R14.64] ;  /* 0x000000080e0d7981 */ /* 0x002e64000c1e9900 */
[----:B-1----:R-:W-:-:S06]  /*3e70*/  IMAD.WIDE R12, R13, 0x4, R20 ;  /* 0x000000040d0c7825 */ /* 0x002fcc00078e0214 */
[----:B------:R-:W2:Y:S01]  /*3e80*/  LDG.E.CONSTANT R13, desc[UR8][R12.64] ;  /* 0x000000080c0d7981 */ /* 0x000ea2000c1e9900 */
[----:B------:R-:W-:Y:S01]  /*3e90*/  BSSY B1, `(.L_x_330) ;  /* 0x000003a000017945 */ /* 0x000fe20003800000 */
[----:B--2---:R-:W-:-:S13]  /*3ea0*/  ISETP.NE.AND P0, PT, R13, -0x1, PT ;  /* 0xffffffff0d00780c */ /* 0x004fda0003f05270 */
[----:B---3--:R-:W-:Y:S05]  /*3eb0*/  @!P0 BRA `(.L_x_331) ;  /* 0x0000000000dc8947 */ /* 0x008fea0003800000 */
[C---:B------:R-:W-:Y:S01]  /*3ec0*/  IADD3 R17, R13.reuse, R4, RZ ;  /* 0x000000040d117210 */ /* 0x040fe20007ffe0ff */
[----:B------:R-:W-:Y:S01]  /*3ed0*/  BSSY B2, `(.L_x_332) ;  /* 0x0000030000027945 */ /* 0x000fe20003800000 */
[----:B------:R-:W-:Y:S02]  /*3ee0*/  LEA R22, R13, UR6, 0x2 ;  /* 0x000000060d167c11 */ /* 0x000fe4000f8e10ff */
[----:B------:R-:W-:Y:S02]  /*3ef0*/  LEA R17, R17, UR6, 0x2 ;  /* 0x0000000611117c11 */ /* 0x000fe4000f8e10ff */
[----:B------:R-:W-:Y:S02]  /*3f00*/  ISETP.NE.U32.AND P0, PT, R3, RZ, PT ;  /* 0x000000ff0300720c */ /* 0x000fe40003f05070 */
[----:B------:R-:W1:Y:S02]  /*3f10*/  LDS R22, [R22] ;  /* 0x0000000016167984 */ /* 0x000e640000000800 */
[----:B------:R-:W-:-:S02]  /*3f20*/  ISETP.NE.AND.EX P0, PT, R0, RZ, PT, P0 ;  /* 0x000000ff0000720c */ /* 0x000fc40003f05300 */
[----:B------:R2:W3:Y:S11]  /*3f30*/  LDS R23, [R17] ;  /* 0x0000000011177984 */ /* 0x0004f60000000800 */
[----:B--2---:R-:W-:Y:S05]  /*3f40*/  @!P0 BRA `(.L_x_333) ;  /* 0x0000000000a08947 */ /* 0x004fea0003800000 */
[----:B------:R-:W-:Y:S01]  /*3f50*/  LOP3.LUT R7, R6, UR10, RZ, 0xfc, !PT ;  /* 0x0000000a06077c12 */ /* 0x000fe2000f8efcff */
[----:B------:R-:W-:Y:S03]  /*3f60*/  BSSY B3, `(.L_x_334) ;  /* 0x000001e000037945 */ /* 0x000fe60003800000 */
[----:B------:R-:W-:-:S13]  /*3f70*/  ISETP.NE.U32.AND P0, PT, R7, RZ, PT ;  /* 0x000000ff0700720c */ /* 0x000fda0003f05070 */
[----:B------:R-:W-:Y:S05]  /*3f80*/  @!P0 BRA `(.L_x_335) ;  /* 0x0000000000208947 */ /* 0x000fea0003800000 */
[----:B------:R-:W-:Y:S01]  /*3f90*/  IMAD.MOV.U32 R12, RZ, RZ, R11 ;  /* 0x000000ffff0c7224 */ /* 0x000fe200078e000b */
[----:B------:R-:W-:Y:S01]  /*3fa0*/  MOV R10, 0x3fe0 ;  /* 0x00003fe0000a7802 */ /* 0x000fe20000000f00 */
[----:B------:R-:W-:Y:S02]  /*3fb0*/  IMAD.MOV.U32 R9, RZ, RZ, R6 ;  /* 0x000000ffff097224 */ /* 0x000fe400078e0006 */
[----:B------:R-:W-:-:S07]  /*3fc0*/  IMAD.U32 R7, RZ, RZ, UR10 ;  /* 0x0000000aff077e24 */ /* 0x000fce000f8e00ff */
[----:B01-3--:R-:W-:Y:S05]  /*3fd0*/  CALL.REL.NOINC `($__internal_5_$__cuda_sm20_div_u64) ;  /* 0x0000000c00807944 */ /* 0x00bfea0003c00000 */
[----:B------:R-:W-:Y:S02]  /*3fe0*/  IMAD.MOV.U32 R12, RZ, RZ, R16 ;  /* 0x000000ffff0c7224 */ /* 0x000fe400078e0010 */
[----:B------:R-:W-:Y:S01]  /*3ff0*/  IMAD.MOV.U32 R13, RZ, RZ, R7 ;  /* 0x000000ffff0d7224 */ /* 0x000fe200078e0007 */
[----:B------:R-:W-:Y:S06]  /*4000*/  BRA `(.L_x_336) ;  /* 0x00000000004c7947 */ /* 0x000fec0003800000 */
.L_x_335:
[----:B------:R-:W2:Y:S01]  /*4010*/  I2F.U32.RP R9, UR5 ;  /* 0x0000000500097d06 */ /* 0x000ea20008209000 */
[----:B------:R-:W-:Y:S01]  /*4020*/  IMAD.MOV.U32 R12, RZ, RZ, RZ ;  /* 0x000000ffff0c7224 */ /* 0x000fe200078e00ff */
[----:B------:R-:W-:-:S06]  /*4030*/  ISETP.NE.U32.AND P2, PT, RZ, UR5, PT ;  /* 0x00000005ff007c0c */ /* 0x000fcc000bf45070 */
[----:B--2---:R-:W2:Y:S02]  /*4040*/  MUFU.RCP R9, R9 ;  /* 0x0000000900097308 */ /* 0x004ea40000001000 */
[----:B--2---:R-:W-:-:S06]  /*4050*/  IADD3 R13, R9, 0xffffffe, RZ ;  /* 0x0ffffffe090d7810 */ /* 0x004fcc0007ffe0ff */
[----:B------:R-:W2:Y:S02]  /*4060*/  F2I.FTZ.U32.TRUNC.NTZ R13, R13 ;  /* 0x0000000d000d7305 */ /* 0x000ea4000021f000 */
[----:B--2---:R-:W-:-:S04]  /*4070*/  IMAD.MOV R7, RZ, RZ, -R13 ;  /* 0x000000ffff077224 */ /* 0x004fc800078e0a0d */
        /* <DEDUP_REMOVED lines=12> */
.L_x_336:
[----:B------:R-:W-:Y:S05]  /*4140*/  BSYNC B3 ;  /* 0x0000000000037941 */ /* 0x000fea0003800000 */
.L_x_334:
        /* <DEDUP_REMOVED lines=8> */
.L_x_333:
[----:B------:R-:W-:Y:S05]  /*41d0*/  BSYNC B2 ;  /* 0x0000000000027941 */ /* 0x000fea0003800000 */
.L_x_332:
[----:B-1-3--:R-:W-:Y:S01]  /*41e0*/  IADD3 R13, R22, UR7, R23 ;  /* 0x00000007160d7c10 */ /* 0x00afe2000fffe017 */
[----:B------:R-:W-:-:S04]  /*41f0*/  VIADD R10, R23, 0x1 ;  /* 0x00000001170a7836 */ /* 0x000fc80000000000 */
[----:B0-----:R-:W-:Y:S01]  /*4200*/  IMAD.WIDE R12, R13, 0x4, R18 ;  /* 0x000000040d0c7825 */ /* 0x001fe200078e0212 */
[----:B------:R2:W-:Y:S04]  /*4210*/  STS [R17], R10 ;  /* 0x0000000a11007388 */ /* 0x0005e80000000800 */
[----:B------:R2:W-:Y:S02]  /*4220*/  STG.E desc[UR8][R12.64], R11 ;  /* 0x0000000b0c007986 */ /* 0x0005e4000c101908 */
.L_x_331:
[----:B------:R-:W-:Y:S05]  /*4230*/  BSYNC B1 ;  /* 0x0000000000017941 */ /* 0x000fea0003800000 */
.L_x_330:
[----:B--2---:R-:W-:-:S05]  /*4240*/  IADD3 R11, P0, R2, R11, RZ ;  /* 0x0000000b020b7210 */ /* 0x004fca0007f1e0ff */
[----:B------:R-:W-:Y:S01]  /*4250*/  IMAD.X R6, RZ, RZ, R6, P0 ;  /* 0x000000ffff067224 */ /* 0x000fe200000e0606 */
[----:B------:R-:W-:-:S04]  /*4260*/  ISETP.GE.U32.AND P0, PT, R11, UR16, PT ;  /* 0x000000100b007c0c */ /* 0x000fc8000bf06070 */
[----:B------:R-:W-:-:S13]  /*4270*/  ISETP.GE.U32.AND.EX P0, PT, R6, UR17, PT, P0 ;  /* 0x0000001106007c0c */ /* 0x000fda000bf06100 */
[----:B------:R-:W-:Y:S05]  /*4280*/  @!P0 BRA `(.L_x_337) ;  /* 0xfffffff800ec8947 */ /* 0x000fea000383ffff */
[----:B------:R-:W-:Y:S05]  /*4290*/  BSYNC B0 ;  /* 0x0000000000007941 */ /* 0x000fea0003800000 */
.L_x_329:
[----:B------:R-:W-:Y:S05]  /*42a0*/  WARPSYNC.ALL ;  /* 0x0000000000007948 */ /* 0x000fea0003800000 */
[----:B------:R-:W-:Y:S05]  /*42b0*/  EXIT ;  /* 0x000000000000794d */ /* 0x000fea0003800000 */
.L_x_328:
        /* <DEDUP_REMOVED lines=8> */
[----:B------:R-:W2:Y:S01]  /*4340*/  LDC.64 R12, c[0x0][0x248] ;  /* 0x00009200ff0c7b82 */ /* 0x000ea20000000a00 */
[----:B------:R-:W-:-:S09]  /*4350*/  ULDC.64 UR14, c[0x0][0x278] ;  /* 0x00009e00000e7ab9 */ /* 0x000fd20000000a00 */
[----:B------:R-:W-:Y:S05]  /*4360*/  @!P0 BRA `(.L_x_338) ;  /* 0x0000000000f48947 */ /* 0x000fea0003800000 */
[----:B------:R-:W-:Y:S01]  /*4370*/  BSSY B0, `(.L_x_339) ;  /* 0x000003b000007945 */ /* 0x000fe20003800000 */
.L_x_345:
[----:B--2---:R-:W-:-:S04]  /*4380*/  LEA R12, P0, R11, UR4, 0x2 ;  /* 0x000000040b0c7c11 */ /* 0x004fc8000f8010ff */
[----:B------:R-:W-:-:S05]  /*4390*/  LEA.HI.X R13, R11, UR5, R6, 0x2, P0 ;  /* 0x000000050b0d7c11 */ /* 0x000fca00080f1406 */
[----:B-----5:R2:W5:Y:S01]  /*43a0*/  LDG.E.CONSTANT R3, desc[UR8][R12.64] ;  /* 0x000000080c037981 */ /* 0x020562000c1e9900 */
[----:B------:R-:W-:Y:S01]  /*43b0*/  LOP3.LUT R0, R6, UR10, RZ, 0xfc, !PT ;  /* 0x0000000a06007c12 */ /* 0x000fe2000f8efcff */
[----:B------:R-:W-:Y:S03]  /*43c0*/  BSSY B1, `(.L_x_340) ;  /* 0x000001d000017945 */ /* 0x000fe60003800000 */
[----:B------:R-:W-:-:S13]  /*43d0*/  ISETP.NE.U32.AND P0, PT, R0, RZ, PT ;  /* 0x000000ff0000720c */ /* 0x000fda0003f05070 */
[----:B------:R-:W-:Y:S05]  /*43e0*/  @!P0 BRA `(.L_x_341) ;  /* 0x00000000001c8947 */ /* 0x000fea0003800000 */
[----:B--2---:R-:W-:Y:S01]  /*43f0*/  IMAD.MOV.U32 R12, RZ, RZ, R11 ;  /* 0x000000ffff0c7224 */ /* 0x004fe200078e000b */
[----:B------:R-:W-:Y:S01]  /*4400*/  MOV R9, R6 ;  /* 0x0000000600097202 */ /* 0x000fe20000000f00 */
[----:B------:R-:W-:Y:S01]  /*4410*/  IMAD.U32 R7, RZ, RZ, UR10 ;  /* 0x0000000aff077e24 */ /* 0x000fe2000f8e00ff */
[----:B------:R-:W-:-:S07]  /*4420*/  MOV R10, 0x4440 ;  /* 0x00004440000a7802 */ /* 0x000fce0000000f00 */
[----:B01---5:R-:W-:Y:S05]  /*4430*/  CALL.REL.NOINC `($__internal_5_$__cuda_sm20_div_u64) ;  /* 0x0000000800687944 */ /* 0x023fea0003c00000 */
[----:B------:R-:W-:Y:S01]  /*4440*/  IMAD.MOV.U32 R17, RZ, RZ, R7 ;  /* 0x000000ffff117224 */ /* 0x000fe200078e0007 */
[----:B------:R-:W-:Y:S06]  /*4450*/  BRA `(.L_x_342) ;  /* 0x00000000004c7947 */ /* 0x000fec0003800000 */
.L_x_341:
[----:B------:R-:W3:Y:S01]  /*4460*/  I2F.U32.RP R7, UR12 ;  /* 0x0000000c00077d06 */ /* 0x000ee20008209000 */
[----:B------:R-:W-:Y:S01]  /*4470*/  ISETP.NE.U32.AND P2, PT, RZ, UR12, PT ;  /* 0x0000000cff007c0c */ /* 0x000fe2000bf45070 */
[----:B------:R-:W-:-:S06]  /*4480*/  IMAD.MOV.U32 R17, RZ, RZ, RZ ;  /* 0x000000ffff117224 */ /* 0x000fcc00078e00ff */
[----:B---3--:R-:W2:Y:S02]  /*4490*/  MUFU.RCP R7, R7 ;  /* 0x0000000700077308 */ /* 0x008ea40000001000 */
[----:B--2---:R-:W-:-:S06]  /*44a0*/  VIADD R12, R7, 0xffffffe ;  /* 0x0ffffffe070c7836 */ /* 0x004fcc0000000000 */
[----:B------:R2:W3:Y:S02]  /*44b0*/  F2I.FTZ.U32.TRUNC.NTZ R13, R12 ;  /* 0x0000000c000d7305 */ /* 0x0004e4000021f000 */
[----:B--2---:R-:W-:Y:S02]  /*44c0*/  IMAD.MOV.U32 R12, RZ, RZ, RZ ;  /* 0x000000ffff0c7224 */ /* 0x004fe400078e00ff */
[----:B---3--:R-:W-:-:S04]  /*44d0*/  IMAD.MOV R9, RZ, RZ, -R13 ;  /* 0x000000ffff097224 */ /* 0x008fc800078e0a0d */
[----:B------:R-:W-:-:S04]  /*44e0*/  IMAD R9, R9, UR12, RZ ;  /* 0x0000000c09097c24 */ /* 0x000fc8000f8e02ff */
[----:B------:R-:W-:-:S06]  /*44f0*/  IMAD.HI.U32 R16, R13, R9, R12 ;  /* 0x000000090d107227 */ /* 0x000fcc00078e000c */
        /* <DEDUP_REMOVED lines=9> */
.L_x_342:
[----:B------:R-:W-:Y:S05]  /*4590*/  BSYNC B1 ;  /* 0x0000000000017941 */ /* 0x000fea0003800000 */
.L_x_340:
        /* <DEDUP_REMOVED lines=8> */
[C---:B-----5:R-:W-:Y:S02]  /*4620*/  IADD3 R0, R3.reuse, R4, RZ ;  /* 0x0000000403007210 */ /* 0x060fe40007ffe0ff */
[----:B------:R-:W-:Y:S02]  /*4630*/  LEA R3, R3, UR6, 0x2 ;  /* 0x0000000603037c11 */ /* 0x000fe4000f8e10ff */
[----:B------:R-:W-:-:S03]  /*4640*/  LEA R0, R0, UR6, 0x2 ;  /* 0x0000000600007c11 */ /* 0x000fc6000f8e10ff */
[----:B------:R-:W-:Y:S04]  /*4650*/  LDS R10, [R3] ;  /* 0x00000000030a7984 */ /* 0x000fe80000000800 */
[----:B------:R-:W2:Y:S02]  /*4660*/  LDS R7, [R0] ;  /* 0x0000000000077984 */ /* 0x000ea40000000800 */
[----:B--2---:R-:W-:Y:S01]  /*4670*/  IADD3 R13, R10, UR7, R7 ;  /* 0x000000070a0d7c10 */ /* 0x004fe2000fffe007 */
[----:B------:R-:W-:-:S04]  /*4680*/  VIADD R7, R7, 0x1 ;  /* 0x0000000107077836 */ /* 0x000fc80000000000 */
[----:B0-----:R-:W-:Y:S01]  /*4690*/  IMAD.WIDE R12, R13, 0x4, R18 ;  /* 0x000000040d0c7825 */ /* 0x001fe200078e0212 */
[----:B------:R2:W-:Y:S04]  /*46a0*/  STS [R0], R7 ;  /* 0x0000000700007388 */ /* 0x0005e80000000800 */
[----:B------:R2:W-:Y:S02]  /*46b0*/  STG.E desc[UR8][R12.64], R11 ;  /* 0x0000000b0c007986 */ /* 0x0005e4000c101908 */
.L_x_344:
[----:B------:R-:W-:Y:S05]  /*46c0*/  BSYNC B1 ;  /* 0x0000000000017941 */ /* 0x000fea0003800000 */
.L_x_343:
[----:B--2---:R-:W-:-:S05]  /*46d0*/  IADD3 R11, P0, R2, R11, RZ ;  /* 0x0000000b020b7210 */ /* 0x004fca0007f1e0ff */
[----:B------:R-:W-:Y:S01]  /*46e0*/  IMAD.X R6, RZ, RZ, R6, P0 ;  /* 0x000000ffff067224 */ /* 0x000fe200000e0606 */
[----:B------:R-:W-:-:S04]  /*46f0*/  ISETP.GE.U32.AND P0, PT, R11, UR16, PT ;  /* 0x000000100b007c0c */ /* 0x000fc8000bf06070 */
[----:B------:R-:W-:-:S13]  /*4700*/  ISETP.GE.U32.AND.EX P0, PT, R6, UR17, PT, P0 ;  /* 0x0000001106007c0c */ /* 0x000fda000bf06100 */
[----:B------:R-:W-:Y:S05]  /*4710*/  @!P0 BRA `(.L_x_345) ;  /* 0xfffffffc00188947 */ /* 0x000fea000383ffff */
[----:B------:R-:W-:Y:S05]  /*4720*/  BSYNC B0 ;  /* 0x0000000000007941 */ /* 0x000fea0003800000 */
.L_x_339:
[----:B------:R-:W-:Y:S05]  /*4730*/  EXIT ;  /* 0x000000000000794d */ /* 0x000fea0003800000 */
.L_x_338:
[----:B------:R-:W-:Y:S01]  /*4740*/  BSSY B0, `(.L_x_346) ;  /* 0x0000013000007945 */ /* 0x000fe20003800000 */
.L_x_347:
[----:B------:R-:W-:-:S04]  /*4750*/  LEA R14, P0, R11, UR18, 0x2 ;  /* 0x000000120b0e7c11 */ /* 0x000fc8000f8010ff */
[----:B------:R-:W-:-:S06]  /*4760*/  LEA.HI.X R15, R11, UR19, R6, 0x2, P0 ;  /* 0x000000130b0f7c11 */ /* 0x000fcc00080f1406 */
[----:B------:R-:W3:Y:S02]  /*4770*/  LDG.E.CONSTANT R15, desc[UR8][R14.64] ;  /* 0x000000080e0f7981 */ /* 0x000ee4000c1e9900 */
[C---:B---3--:R-:W-:Y:S01]  /*4780*/  IMAD.IADD R0, R15.reuse, 0x1, R4 ;  /* 0x000000010f007824 */ /* 0x048fe200078e0204 */
[----:B------:R-:W-:-:S04]  /*4790*/  LEA R3, R15, UR6, 0x2 ;  /* 0x000000060f037c11 */ /* 0x000fc8000f8e10ff */
[----:B------:R-:W-:Y:S01]  /*47a0*/  LEA R0, R0, UR6, 0x2 ;  /* 0x0000000600007c11 */ /* 0x000fe2000f8e10ff */
[----:B------:R-:W-:Y:S04]  /*47b0*/  LDS R8, [R3] ;  /* 0x0000000003087984 */ /* 0x000fe80000000800 */
[----:B------:R-:W3:Y:S02]  /*47c0*/  LDS R5, [R0] ;  /* 0x0000000000057984 */ /* 0x000ee40000000800 */
[----:B---3--:R-:W-:Y:S01]  /*47d0*/  IADD3 R9, R8, UR7, R5 ;  /* 0x0000000708097c10 */ /* 0x008fe2000fffe005 */
[----:B------:R-:W-:-:S04]  /*47e0*/  VIADD R5, R5, 0x1 ;  /* 0x0000000105057836 */ /* 0x000fc80000000000 */
[----:B--2---:R-:W-:Y:S01]  /*47f0*/  IMAD.WIDE R8, R9, 0x4, R12 ;  /* 0x0000000409087825 */ /* 0x004fe200078e020c */
[----:B------:R-:W-:Y:S04]  /*4800*/  STS [R0], R5 ;  /* 0x0000000500007388 */ /* 0x000fe80000000800 */
[----:B------:R2:W-:Y:S02]  /*4810*/  STG.E desc[UR8][R8.64], R11 ;  /* 0x0000000b08007986 */ /* 0x0005e4000c101908 */
[----:B--2---:R-:W-:-:S05]  /*4820*/  IADD3 R11, P0, R2, R11, RZ ;  /* 0x0000000b020b7210 */ /* 0x004fca0007f1e0ff */
[----:B------:R-:W-:Y:S01]  /*4830*/  IMAD.X R6, RZ, RZ, R6, P0 ;  /* 0x000000ffff067224 */ /* 0x000fe200000e0606 */
[----:B------:R-:W-:-:S04]  /*4840*/  ISETP.GE.U32.AND P0, PT, R11, UR20, PT ;  /* 0x000000140b007c0c */ /* 0x000fc8000bf06070 */
[----:B------:R-:W-:-:S13]  /*4850*/  ISETP.GE.U32.AND.EX P0, PT, R6, UR21, PT, P0 ;  /* 0x0000001506007c0c */ /* 0x000fda000bf06100 */
[----:B------:R-:W-:Y:S05]  /*4860*/  @!P0 BRA `(.L_x_347) ;  /* 0xfffffffc00b88947 */ /* 0x000fea000383ffff */
[----:B------:R-:W-:Y:S05]  /*4870*/  BSYNC B0 ;  /* 0x0000000000007941 */ /* 0x000fea0003800000 */
.L_x_346:
[----:B------:R-:W-:Y:S05]  /*4880*/  EXIT ;  /* 0x000000000000794d */ /* 0x000fea0003800000 */
.L_x_280:
[----:B------:R-:W-:Y:S02]  /*4890*/  MOV R8, UR12 ;  /* 0x0000000c00087c02 */ /* 0x000fe40008000f00 */
[----:B------:R-:W-:Y:S02]  /*48a0*/  ISETP.GE.U32.AND P0, PT, R24, UR12, PT ;  /* 0x0000000c18007c0c */ /* 0x000fe4000bf06070 */
[----:B------:R-:W-:-:S04]  /*48b0*/  SHF.R.S32.HI R0, RZ, 0x1f, R8 ;  /* 0x0000001fff007819 */ /* 0x000fc80000011408 */
[----:B------:R-:W-:-:S13]  /*48c0*/  ISETP.GE.U32.AND.EX P0, PT, RZ, R0, PT, P0 ;  /* 0x00000000ff00720c */ /* 0x000fda0003f06100 */
[----:B------:R-:W-:Y:S05]  /*48d0*/  @P0 BRA `(.L_x_348) ;  /* 0x00000004002c0947 */ /* 0x000fea0003800000 */
[----:B------:R-:W-:Y:S01]  /*48e0*/  IMAD.MOV.U32 R7, RZ, RZ, RZ ;  /* 0x000000ffff077224 */ /* 0x000fe200078e00ff */
[----:B------:R-:W-:Y:S01]  /*48f0*/  ISETP.GE.U32.AND P1, PT, R24, UR12, PT ;  /* 0x0000000c18007c0c */ /* 0x000fe2000bf26070 */
[----:B------:R-:W-:Y:S01]  /*4900*/  IMAD.U32 R4, RZ, RZ, UR7 ;  /* 0x00000007ff047e24 */ /* 0x000fe2000f8e00ff */
[----:B------:R-:W-:Y:S01]  /*4910*/  BSSY B0, `(.L_x_349) ;  /* 0x000000f000007945 */ /* 0x000fe20003800000 */
[----:B------:R-:W-:Y:S02]  /*4920*/  PLOP3.LUT P0, PT, PT, PT, PT, 0x80, 0x0 ;  /* 0x000000000000781c */ /* 0x000fe40003f0f070 */
[----:B------:R-:W-:Y:S02]  /*4930*/  ISETP.GE.U32.AND.EX P1, PT, R7, R0, PT, P1 ;  /* 0x000000000700720c */ /* 0x000fe40003f26110 */
[----:B------:R-:W-:-:S11]  /*4940*/  SHF.R.S32.HI R4, RZ, 0x1f, R4 ;  /* 0x0000001fff047819 */ /* 0x000fd60000011404 */
        /* <DEDUP_REMOVED lines=11> */
.L_x_350:
[----:B------:R-:W-:Y:S05]  /*4a00*/  BSYNC B0 ;  /* 0x0000000000007941 */ /* 0x000fea0003800000 */
.L_x_349:
[C---:B-1----:R-:W-:Y:S01]  /*4a10*/  IADD3 R2, P3, -R24.reuse, UR12, RZ ;  /* 0x0000000c18027c10 */ /* 0x042fe2000ff7e1ff */
[----:B------:R-:W-:Y:S01]  /*4a20*/  BSSY B0, `(.L_x_351) ;  /* 0x0000019000007945 */ /* 0x000fe20003800000 */
[----:B------:R-:W-:Y:S02]  /*4a30*/  ISETP.LT.U32.AND P1, PT, R24, UR12, PT ;  /* 0x0000000c18007c0c */ /* 0x000fe4000bf21070 */
[----:B------:R-:W-:Y:S01]  /*4a40*/  ISETP.LE.U32.AND P2, PT, R2, 0x300, PT ;  /* 0x000003000200780c */ /* 0x000fe20003f43070 */
[C---:B------:R-:W-:Y:S01]  /*4a50*/  IMAD.X R2, R0.reuse, 0x1, ~R7, P3 ;  /* 0x0000000100027824 */ /* 0x040fe200018e0e07 */
[----:B------:R-:W-:-:S04]  /*4a60*/  ISETP.GT.U32.AND.EX P1, PT, R0, R7, PT, P1 ;  /* 0x000000070000720c */ /* 0x000fc80003f24110 */
[----:B------:R-:W-:-:S13]  /*4a70*/  ISETP.LE.U32.OR.EX P1, PT, R2, RZ, !P1, P2 ;  /* 0x000000ff0200720c */ /* 0x000fda0004f23520 */
[----:B------:R-:W-:Y:S05]  /*4a80*/  @P1 BRA `(.L_x_352) ;  /* 0x0000000000481947 */ /* 0x000fea0003800000 */
[----:B------:R-:W1:Y:S01]  /*4a90*/  LDC R9, c[0x0][0x238] ;  /* 0x00008e00ff097b82 */ /* 0x000e620000000800 */
[----:B------:R-:W-:Y:S02]  /*4aa0*/  IADD3 R5, P1, R8, -0x300, RZ ;  /* 0xfffffd0008057810 */ /* 0x000fe40007f3e0ff */
[----:B------:R-:W-:Y:S02]  /*4ab0*/  PLOP3.LUT P0, PT, PT, PT, PT, 0x8, 0x0 ;  /* 0x000000000000781c */ /* 0x000fe40003f0e170 */
[----:B------:R-:W-:-:S03]  /*4ac0*/  IADD3.X R6, R0, -0x1, RZ, P1, !PT ;  /* 0xffffffff00067810 */ /* 0x000fc60000ffe4ff */
[----:B0-----:R-:W0:Y:S08]  /*4ad0*/  LDC.64 R10, c[0x0][0x248] ;  /* 0x00009200ff0a7b82 */ /* 0x001e300000000a00 */
.L_x_353:
[C---:B---3--:R-:W-:Y:S02]  /*4ae0*/  IADD3 R3, P1, R24.reuse, UR7, RZ ;  /* 0x0000000718037c10 */ /* 0x048fe4000ff3e0ff */
[----:B------:R-:W-:Y:S02]  /*4af0*/  IADD3 R24, P2, R24, 0x400, RZ ;  /* 0x0000040018187810 */ /* 0x000fe40007f5e0ff */
[----:B------:R-:W-:Y:S02]  /*4b00*/  IADD3.X R8, R4, R7, RZ, P1, !PT ;  /* 0x0000000704087210 */ /* 0x000fe40000ffe4ff */
[----:B0-----:R-:W-:Y:S01]  /*4b10*/  LEA R2, P1, R3, R10, 0x2 ;  /* 0x0000000a03027211 */ /* 0x001fe200078210ff */
[----:B------:R-:W-:-:S03]  /*4b20*/  IMAD.X R7, RZ, RZ, R7, P2 ;  /* 0x000000ffff077224 */ /* 0x000fc600010e0607 */
[----:B------:R-:W-:Y:S02]  /*4b30*/  LEA.HI.X R3, R3, R11, R8, 0x2, P1 ;  /* 0x0000000b03037211 */ /* 0x000fe400008f1408 */
[----:B------:R-:W-:-:S03]  /*4b40*/  ISETP.GE.U32.AND P1, PT, R24, R5, PT ;  /* 0x000000051800720c */ /* 0x000fc60003f26070 */
[----:B-1----:R3:W-:Y:S01]  /*4b50*/  STG.E desc[UR8][R2.64], R9 ;  /* 0x0000000902007986 */ /* 0x0027e2000c101908 */
[----:B------:R-:W-:-:S03]  /*4b60*/  ISETP.GE.U32.AND.EX P1, PT, R7, R6, PT, P1 ;  /* 0x000000060700720c */ /* 0x000fc60003f26110 */
[----:B------:R3:W-:Y:S04]  /*4b70*/  STG.E desc[UR8][R2.64+0x400], R9 ;  /* 0x0004000902007986 */ /* 0x0007e8000c101908 */
[----:B------:R3:W-:Y:S04]  /*4b80*/  STG.E desc[UR8][R2.64+0x800], R9 ;  /* 0x0008000902007986 */ /* 0x0007e8000c101908 */
[----:B------:R3:W-:Y:S02]  /*4b90*/  STG.E desc[UR8][R2.64+0xc00], R9 ;  /* 0x000c000902007986 */ /* 0x0007e4000c101908 */
[----:B------:R-:W-:Y:S05]  /*4ba0*/  @!P1 BRA `(.L_x_353) ;  /* 0xfffffffc00cc9947 */ /* 0x000fea000383ffff */
.L_x_352:
[----:B------:R-:W-:Y:S05]  /*4bb0*/  BSYNC B0 ;  /* 0x0000000000007941 */ /* 0x000fea0003800000 */
.L_x_351:
[C---:B---3--:R-:W-:Y:S01]  /*4bc0*/  IADD3 R2, P3, -R24.reuse, UR12, RZ ;  /* 0x0000000c18027c10 */ /* 0x048fe2000ff7e1ff */
        /* <DEDUP_REMOVED lines=16> */
[----:B-1----:R1:W-:Y:S04]  /*4cd0*/  STG.E desc[UR8][R2.64], R5 ;  /* 0x0000000502007986 */ /* 0x0023e8000c101908 */
[----:B------:R1:W-:Y:S06]  /*4ce0*/  STG.E desc[UR8][R2.64+0x400], R5 ;  /* 0x0004000502007986 */ /* 0x0003ec000c101908 */
.L_x_355:
[----:B------:R-:W-:Y:S05]  /*4cf0*/  BSYNC B0 ;  /* 0x0000000000007941 */ /* 0x000fea0003800000 */
.L_x_354:
[----:B------:R-:W-:-:S04]  /*4d00*/  ISETP.LT.U32.AND P1, PT, R24, UR12, PT ;  /* 0x0000000c18007c0c */ /* 0x000fc8000bf21070 */
[----:B------:R-:W-:-:S13]  /*4d10*/  ISETP.LT.U32.OR.EX P0, PT, R7, R0, P0, P1 ;  /* 0x000000000700720c */ /* 0x000fda0000701510 */
[----:B-1----:R-:W1:Y:S01]  /*4d20*/  @P0 LDC.64 R2, c[0x0][0x248] ;  /* 0x00009200ff020b82 */ /* 0x002e620000000a00 */
[----:B------:R-:W-:-:S05]  /*4d30*/  @P0 IADD3 R0, P1, R24, UR7, RZ ;  /* 0x0000000718000c10 */ /* 0x000fca000ff3e0ff */
[----:B------:R-:W-:Y:S02]  /*4d40*/  @P0 IMAD.X R4, R4, 0x1, R7, P1 ;  /* 0x0000000104040824 */ /* 0x000fe400008e0607 */
[----:B------:R-:W3:Y:S01]  /*4d50*/  @P0 LDC R5, c[0x0][0x238] ;  /* 0x00008e00ff050b82 */ /* 0x000ee20000000800 */
[----:B-1----:R-:W-:-:S04]  /*4d60*/  @P0 LEA R2, P1, R0, R2, 0x2 ;  /* 0x0000000200020211 */ /* 0x002fc800078210ff */
[----:B------:R-:W-:-:S05]  /*4d70*/  @P0 LEA.HI.X R3, R0, R3, R4, 0x2, P1 ;  /* 0x0000000300030211 */ /* 0x000fca00008f1404 */
[----:B---3--:R1:W-:Y:S04]  /*4d80*/  @P0 STG.E desc[UR8][R2.64], R5 ;  /* 0x0000000502000986 */ /* 0x0083e8000c101908 */
.L_x_348:
[----:B------:R-:W-:Y:S05]  /*4d90*/  WARPSYNC.ALL ;  /* 0x0000000000007948 */ /* 0x000fea0003800000 */
[----:B------:R-:W-:Y:S08]  /*4da0*/  BAR.SYNC.DEFER_BLOCKING 0x0 ;  /* 0x0000000000007b1d */ /* 0x000ff00000010000 */
[----:B------:R-:W-:Y:S08]  /*4db0*/  BAR.SYNC.DEFER_BLOCKING 0x0 ;  /* 0x0000000000007b1d */ /* 0x000ff00000010000 */
[----:B------:R-:W-:Y:S06]  /*4dc0*/  BAR.SYNC.DEFER_BLOCKING 0x0 ;  /* 0x0000000000007b1d */ /* 0x000fec0000010000 */
[----:B------:R-:W-:Y:S05]  /*4dd0*/  EXIT ;  /* 0x000000000000794d */ /* 0x000fea0003800000 */
        .weak           $__internal_5_$__cuda_sm20_div_u64
        .type           $__internal_5_$__cuda_sm20_div_u64,@function
        .size           $__internal_5_$__cuda_sm20_div_u64,(.L_x_1593 - $__internal_5_$__cuda_sm20_div_u64)
$__internal_5_$__cuda_sm20_div_u64:
        /* <DEDUP_REMOVED lines=11> */
[----:B------:R-:W-:-:S04]  /*4e90*/  IMAD.HI.U32 R30, R28, R13, RZ ;  /* 0x0000000d1c1e7227 */ /* 0x000fc800078e00ff */
[----:B------:R-:W-:-:S04]  /*4ea0*/  IMAD.X R14, RZ, RZ, ~R14, P0 ;  /* 0x000000ffff0e7224 */ /* 0x000fc800000e0e0e */
[----:B------:R-:W-:-:S04]  /*4eb0*/  IMAD.WIDE.U32 R30, P0, R28, R14, R30 ;  /* 0x0000000e1c1e7225 */ /* 0x000fc8000780001e */
[----:B------:R-:W-:-:S04]  /*4ec0*/  IMAD.HI.U32 R15, R29, R14, RZ ;  /* 0x0000000e1d0f7227 */ /* 0x000fc800078e00ff */
[----:B------:R-:W-:-:S04]  /*4ed0*/  IMAD.HI.U32 R13, P2, R29, R13, R30 ;  /* 0x0000000d1d0d7227 */ /* 0x000fc8000784001e */
[----:B------:R-:W-:Y:S02]  /*4ee0*/  IMAD R14, R29, R14, RZ ;  /* 0x0000000e1d0e7224 */ /* 0x000fe400078e02ff */
[----:B------:R-:W-:-:S03]  /*4ef0*/  IMAD.X R15, R15, 0x1, R29, P0 ;  /* 0x000000010f0f7824 */ /* 0x000fc600000e061d */
[----:B------:R-:W-:-:S04]  /*4f00*/  IADD3 R29, P0, R14, R13, RZ ;  /* 0x0000000d0e1d7210 */ /* 0x000fc80007f1e0ff */
[----:B------:R-:W-:Y:S01]  /*4f10*/  IADD3.X R13, RZ, RZ, R15, P0, P2 ;  /* 0x000000ffff0d7210 */ /* 0x000fe200007e440f */
[----:B------:R-:W-:-:S04]  /*4f20*/  IMAD.WIDE.U32 R30, R29, UR11, RZ ;  /* 0x0000000b1d1e7c25 */ /* 0x000fc8000f8e00ff */
[----:B------:R-:W-:Y:S01]  /*4f30*/  IMAD R14, R29, R7, R31 ;  /* 0x000000071d0e7224 */ /* 0x000fe200078e021f */
[----:B------:R-:W-:-:S03]  /*4f40*/  IADD3 R16, P0, RZ, -R30, RZ ;  /* 0x8000001eff107210 */ /* 0x000fc60007f1e0ff */
[----:B------:R-:W-:Y:S02]  /*4f50*/  IMAD R14, R13, UR11, R14 ;  /* 0x0000000b0d0e7c24 */ /* 0x000fe4000f8e020e */
[----:B------:R-:W-:-:S03]  /*4f60*/  IMAD.HI.U32 R28, R29, R16, RZ ;  /* 0x000000101d1c7227 */ /* 0x000fc600078e00ff */
[----:B------:R-:W-:-:S05]  /*4f70*/  IADD3.X R14, RZ, ~R14, RZ, P0, !PT ;  /* 0x8000000eff0e7210 */ /* 0x000fca00007fe4ff */
[----:B------:R-:W-:-:S04]  /*4f80*/  IMAD.WIDE.U32 R28, P0, R29, R14, R28 ;  /* 0x0000000e1d1c7225 */ /* 0x000fc8000780001c */
[----:B------:R-:W-:-:S04]  /*4f90*/  IMAD.HI.U32 R15, P2, R13, R16, R28 ;  /* 0x000000100d0f7227 */ /* 0x000fc8000784001c */
[----:B------:R-:W-:-:S04]  /*4fa0*/  IMAD.HI.U32 R16, R13, R14, RZ ;  /* 0x0000000e0d107227 */ /* 0x000fc800078e00ff */
[----:B------:R-:W-:Y:S02]  /*4fb0*/  IMAD R14, R13, R14, RZ ;  /* 0x0000000e0d0e7224 */ /* 0x000fe400078e02ff */
[----:B------:R-:W-:Y:S02]  /*4fc0*/  IMAD.X R16, R16, 0x1, R13, P0 ;  /* 0x0000000110107824 */ /* 0x000fe400000e060d */
[----:B------:R-:W-:Y:S01]  /*4fd0*/  IMAD.MOV.U32 R29, RZ, RZ, RZ ;  /* 0x000000ffff1d7224 */ /* 0x000fe200078e00ff */
[----:B------:R-:W-:-:S04]  /*4fe0*/  IADD3 R14, P0, R14, R15, RZ ;  /* 0x0000000f0e0e7210 */ /* 0x000fc80007f1e0ff */
[----:B------:R-:W-:Y:S01]  /*4ff0*/  IADD3.X R16, RZ, RZ, R16, P0, P2 ;  /* 0x000000ffff107210 */ /* 0x000fe200007e4410 */
[----:B------:R-:W-:-:S04]  /*5000*/  IMAD.HI.U32 R28, R14, R12, RZ ;  /* 0x0000000c0e1c7227 */ /* 0x000fc800078e00ff */
[----:B------:R-:W-:-:S04]  /*5010*/  IMAD.WIDE.U32 R14, R14, R9, R28 ;  /* 0x000000090e0e7225 */ /* 0x000fc800078e001c */
[----:B------:R-:W-:-:S04]  /*5020*/  IMAD.HI.U32 R13, P0, R16, R12, R14 ;  /* 0x0000000c100d7227 */ /* 0x000fc8000780000e */
[CC--:B------:R-:W-:Y:S02]  /*5030*/  IMAD R14, R16.reuse, R9.reuse, RZ ;  /* 0x00000009100e7224 */ /* 0x0c0fe400078e02ff */
[----:B------:R-:W-:-:S03]  /*5040*/  IMAD.HI.U32 R16, R16, R9, RZ ;  /* 0x0000000910107227 */ /* 0x000fc600078e00ff */
[----:B------:R-:W-:Y:S01]  /*5050*/  IADD3 R14, P2, R14, R13, RZ ;  /* 0x0000000d0e0e7210 */ /* 0x000fe20007f5e0ff */
[----:B------:R-:W-:-:S04]  /*5060*/  IMAD.X R16, RZ, RZ, R16, P0 ;  /* 0x000000ffff107224 */ /* 0x000fc800000e0610 */
[----:B------:R-:W-:-:S04]  /*5070*/  IMAD.WIDE.U32 R28, R14, UR11, RZ ;  /* 0x0000000b0e1c7c25 */ /* 0x000fc8000f8e00ff */
[----:B------:R-:W-:Y:S01]  /*5080*/  IMAD R13, R14, R7, R29 ;  /* 0x000000070e0d7224 */ /* 0x000fe200078e021d */
[----:B------:R-:W-:Y:S01]  /*5090*/  IADD3 R15, P4, -R28, R12, RZ ;  /* 0x0000000c1c0f7210 */ /* 0x000fe20007f9e1ff */
[----:B------:R-:W-:-:S03]  /*50a0*/  IMAD.X R16, RZ, RZ, R16, P2 ;  /* 0x000000ffff107224 */ /* 0x000fc600010e0610 */
[----:B------:R-:W-:Y:S01]  /*50b0*/  ISETP.GE.U32.AND P0, PT, R15, UR11, PT ;  /* 0x0000000b0f007c0c */ /* 0x000fe2000bf06070 */
[----:B------:R-:W-:-:S04]  /*50c0*/  IMAD R28, R16, UR11, R13 ;  /* 0x0000000b101c7c24 */ /* 0x000fc8000f8e020d */
[----:B------:R-:W-:Y:S01]  /*50d0*/  IMAD.X R28, R9, 0x1, ~R28, P4 ;  /* 0x00000001091c7824 */ /* 0x000fe200020e0e1c */
[----:B------:R-:W-:-:S04]  /*50e0*/  IADD3 R30, P4, R15, -UR11, RZ ;  /* 0x8000000b0f1e7c10 */ /* 0x000fc8000ff9e0ff */
[----:B------:R-:W-:Y:S02]  /*50f0*/  ISETP.GE.U32.AND.EX P0, PT, R28, R7, PT, P0 ;  /* 0x000000071c00720c */ /* 0x000fe40003f06100 */
[-C--:B------:R-:W-:Y:S02]  /*5100*/  IADD3.X R13, ~R7, R28.reuse, RZ, P4, !PT ;  /* 0x0000001c070d7210 */ /* 0x080fe400027fe5ff */
[----:B------:R-:W-:Y:S02]  /*5110*/  SEL R30, R30, R15, P0 ;  /* 0x0000000f1e1e7207 */ /* 0x000fe40000000000 */
[----:B------:R-:W-:Y:S02]  /*5120*/  IADD3 R15, P4, R14, 0x1, RZ ;  /* 0x000000010e0f7810 */ /* 0x000fe40007f9e0ff */
[----:B------:R-:W-:Y:S02]  /*5130*/  SEL R28, R13, R28, P0 ;  /* 0x0000001c0d1c7207 */ /* 0x000fe40000000000 */
[----:B------:R-:W-:Y:S01]  /*5140*/  SEL R15, R15, R14, P0 ;  /* 0x0000000e0f0f7207 */ /* 0x000fe20000000000 */
[----:B------:R-:W-:Y:S01]  /*5150*/  IMAD.X R13, RZ, RZ, R16, P4 ;  /* 0x000000ffff0d7224 */ /* 0x000fe200020e0610 */
[----:B------:R-:W-:-:S04]  /*5160*/  ISETP.GE.U32.AND P2, PT, R30, UR11, PT ;  /* 0x0000000b1e007c0c */ /* 0x000fc8000bf46070 */
[----:B------:R-:W-:Y:S02]  /*5170*/  SEL R13, R13, R16, P0 ;  /* 0x000000100d0d7207 */ /* 0x000fe40000000000 */
[----:B------:R-:W-:Y:S02]  /*5180*/  IADD3 R16, P4, R15, 0x1, RZ ;  /* 0x000000010f107810 */ /* 0x000fe40007f9e0ff */
[----:B------:R-:W-:Y:S02]  /*5190*/  ISETP.GE.U32.AND.EX P0, PT, R28, R7, PT, P2 ;  /* 0x000000071c00720c */ /* 0x000fe40003f06120 */
[----:B------:R-:W-:Y:S01]  /*51a0*/  ISETP.NE.U32.AND P2, PT, RZ, UR11, PT ;  /* 0x0000000bff007c0c */ /* 0x000fe2000bf45070 */
[----:B------:R-:W-:Y:S01]  /*51b0*/  IMAD.X R14, RZ, RZ, R13, P4 ;  /* 0x000000ffff0e7224 */ /* 0x000fe200020e060d */
[----:B------:R-:W-:Y:S01]  /*51c0*/  SEL R16, R16, R15, P0 ;  /* 0x0000000f10107207 */ /* 0x000fe20000000000 */
[----:B------:R-:W-:Y:S01]  /*51d0*/  IMAD.MOV.U32 R15, RZ, RZ, 0x0 ;  /* 0x00000000ff0f7424 */ /* 0x000fe200078e00ff */
[----:B------:R-:W-:-:S02]  /*51e0*/  ISETP.NE.AND.EX P2, PT, R7, RZ, PT, P2 ;  /* 0x000000ff0700720c */ /* 0x000fc40003f45320 */
[----:B------:R-:W-:Y:S02]  /*51f0*/  SEL R14, R14, R13, P0 ;  /* 0x0000000d0e0e7207 */ /* 0x000fe40000000000 */
[----:B------:R-:W-:Y:S02]  /*5200*/  SEL R16, R16, 0xffffffff, P2 ;  /* 0xffffffff10107807 */ /* 0x000fe40001000000 */
[----:B------:R-:W-:Y:S01]  /*5210*/  SEL R7, R14, 0xffffffff, P2 ;  /* 0xffffffff0e077807 */ /* 0x000fe20001000000 */
[----:B------:R-:W-:-:S04]  /*5220*/  IMAD.MOV.U32 R14, RZ, RZ, R10 ;  /* 0x000000ffff0e7224 */ /* 0x000fc800078e000a */
[----:B------:R-:W-:Y:S05]  /*5230*/  RET.REL.NODEC R14 `(_ZN4vllm3moe51moe_lora_align_block_size_small_batch_expert_kernelIiLi256EEEvPT_PilS4_iimiiS4_S4_iS4_S4_S4_S4_b) ;  /* 0xffffffac0e707950 */ /* 0x000fea0003c3ffff */
.L_x_356:
        /* <DEDUP_REMOVED lines=12> */
.L_x_1593:


//--------------------- .text._ZN4vllm3moe40lora_count_and_sort_expert_tokens_kernelIsEEvPKT_PiS5_S5_miiiS5_S5_b --------------------------
	.section	.text._ZN4vllm3moe40lora_count_and_sort_expert_tokens_kernelIsEEvPKT_PiS5_S5_miiiS5_S5_b,"ax",@progbits
	.align	128
        .global         _ZN4vllm3moe40lora_count_and_sort_expert_tokens_kernelIsEEvPKT_PiS5_S5_miiiS5_S5_b
        .type           _ZN4vllm3moe40lora_count_and_sort_expert_tokens_kernelIsEEvPKT_PiS5_S5_miiiS5_S5_b,@function
        .size           _ZN4vllm3moe40lora_count_and_sort_expert_tokens_kernelIsEEvPKT_PiS5_S5_miiiS5_S5_b,(.L_x_1594 - _ZN4vllm3moe40lora_count_and_sort_expert_tokens_kernelIsEEvPKT_PiS5_S5_miiiS5_S5_b)
        .other          _ZN4vllm3moe40lora_count_and_sort_expert_tokens_kernelIsEEvPKT_PiS5_S5_miiiS5_S5_b,@"STO_CUDA_ENTRY STV_DEFAULT"
_ZN4vllm3moe40lora_count_and_sort_expert_tokens_kernelIsEEvPKT_PiS5_S5_miiiS5_S5_b:
.text._ZN4vllm3moe40lora_count_and_sort_expert_tokens_kernelIsEEvPKT_PiS5_S5_miiiS5_S5_b:
        /* <DEDUP_REMOVED lines=20> */
[----:B------:R-:W-:Y:S05]  /*0140*/  CALL.REL.NOINC `($__internal_6_$__cuda_sm20_div_u64) ;  /* 0x0000000c00807944 */ /* 0x000fea0003c00000 */
[----:B------:R-:W-:Y:S01]  /*0150*/  MOV R3, R5 ;  /* 0x0000000500037202 */ /* 0x000fe20000000f00 */
[----:B------:R-:W-:Y:S06]  /*0160*/  BRA `(.L_x_358) ;  /* 0x00000000004c7947 */ /* 0x000fec0003800000 */
.L_x_357:
        /* <DEDUP_REMOVED lines=19> */
.L_x_358:
        /* <DEDUP_REMOVED lines=32> */
.L_x_368:
[----:B------:R-:W-:-:S04]  /*04a0*/  LEA R18, P0, R7, UR12, 0x1 ;  /* 0x0000000c07127c11 */ /* 0x000fc8000f8008ff */
[----:B------:R-:W-:-:S05]  /*04b0*/  LEA.HI.X R19, R7, UR13, R8, 0x1, P0 ;  /* 0x0000000d07137c11 */ /* 0x000fca00080f0c08 */
[----:B------:R-:W4:Y:S01]  /*04c0*/  LDG.E.U16.CONSTANT R18, desc[UR8][R18.64] ;  /* 0x0000000812127981 */ /* 0x000f22000c1e9500 */
[----:B------:R-:W-:Y:S05]  /*04d0*/  YIELD ;  /* 0x0000000000007946 */ /* 0x000fea0003800000 */
[----:B------:R-:W-:Y:S01]  /*04e0*/  BSSY B1, `(.L_x_361) ;  /* 0x000003a000017945 */ /* 0x000fe20003800000 */
[----:B----4-:R-:W-:-:S04]  /*04f0*/  PRMT R5, R18, 0x9910, RZ ;  /* 0x0000991012057816 */ /* 0x010fc800000000ff */
[----:B------:R-:W-:-:S13]  /*0500*/  ISETP.GE.AND P0, PT, R5, UR16, PT ;  /* 0x0000001005007c0c */ /* 0x000fda000bf06270 */
        /* <DEDUP_REMOVED lines=15> */
[----:B-12---:R-:W-:Y:S05]  /*0600*/  CALL.REL.NOINC `($__internal_6_$__cuda_sm20_div_u64) ;  /* 0x0000000800507944 */ /* 0x006fea0003c00000 */
[----:B------:R-:W-:Y:S02]  /*0610*/  IMAD.MOV.U32 R18, RZ, RZ, R5 ;  /* 0x000000ffff127224 */ /* 0x000fe400078e0005 */
[----:B------:R-:W-:Y:S01]  /*0620*/  IMAD.MOV.U32 R19, RZ, RZ, R20 ;  /* 0x000000ffff137224 */ /* 0x000fe200078e0014 */
[----:B------:R-:W-:Y:S06]  /*0630*/  BRA `(.L_x_367) ;  /* 0x00000000004c7947 */ /* 0x000fec0003800000 */
.L_x_366:
        /* <DEDUP_REMOVED lines=19> */
.L_x_367:
[----:B------:R-:W-:Y:S05]  /*0770*/  BSYNC B3 ;  /* 0x0000000000037941 */ /* 0x000fea0003800000 */
.L_x_365:
        /* <DEDUP_REMOVED lines=8> */
.L_x_364:
[----:B------:R-:W-:Y:S05]  /*0800*/  BSYNC B2 ;  /* 0x0000000000027941 */ /* 0x000fea0003800000 */
.L_x_363:
[----:B------:R-:W-:Y:S02]  /*0810*/  IMAD.IADD R19, R4, 0x1, R23 ;  /* 0x0000000104137824 */ /* 0x000fe400078e0217 */
[----:B------:R-:W-:Y:S02]  /*0820*/  IMAD.MOV.U32 R5, RZ, RZ, 0x1 ;  /* 0x00000001ff057424 */ /* 0x000fe400078e00ff */
[----:B-1----:R-:W-:-:S06]  /*0830*/  IMAD.WIDE R18, R19, 0x4, R10 ;  /* 0x0000000413127825 */ /* 0x002fcc00078e020a */
[----:B------:R-:W3:Y:S02]  /*0840*/  ATOMG.E.ADD.STRONG.GPU PT, R19, desc[UR8][R18.64], R5 ;  /* 0x00000005121379a8 */ /* 0x000ee400081ee1c8 */
[----:B---3--:R-:W-:-:S04]  /*0850*/  IMAD R21, R0, UR11, R19 ;  /* 0x0000000b00157c24 */ /* 0x008fc8000f8e0213 */
[----:B--2---:R-:W-:-:S05]  /*0860*/  IMAD.WIDE R20, R21, 0x4, R12 ;  /* 0x0000000415147825 */ /* 0x004fca00078e020c */
[----:B------:R0:W-:Y:S02]  /*0870*/  STG.E desc[UR8][R20.64], R7 ;  /* 0x0000000714007986 */ /* 0x0001e4000c101908 */
.L_x_362:
[----:B------:R-:W-:Y:S05]  /*0880*/  BSYNC B1 ;  /* 0x0000000000017941 */ /* 0x000fea0003800000 */
.L_x_361:
[----:B0-----:R-:W-:-:S05]  /*0890*/  IADD3 R7, P0, R7, UR4, RZ ;  /* 0x0000000407077c10 */ /* 0x001fca000ff1e0ff */
[----:B------:R-:W-:Y:S01]  /*08a0*/  IMAD.X R8, RZ, RZ, R8, P0 ;  /* 0x000000ffff087224 */ /* 0x000fe200000e0608 */
[----:B------:R-:W-:-:S04]  /*08b0*/  ISETP.GE.U32.AND P0, PT, R7, UR18, PT ;  /* 0x0000001207007c0c */ /* 0x000fc8000bf06070 */
[----:B------:R-:W-:-:S13]  /*08c0*/  ISETP.GE.U32.AND.EX P0, PT, R8, UR19, PT, P0 ;  /* 0x0000001308007c0c */ /* 0x000fda000bf06100 */
[----:B------:R-:W-:Y:S05]  /*08d0*/  @!P0 BRA `(.L_x_368) ;  /* 0xfffffff800f08947 */ /* 0x000fea000383ffff */
[----:B------:R-:W-:Y:S05]  /*08e0*/  BSYNC B0 ;  /* 0x0000000000007941 */ /* 0x000fea0003800000 */
.L_x_360:
[----:B------:R-:W-:Y:S05]  /*08f0*/  EXIT ;  /* 0x000000000000794d */ /* 0x000fea0003800000 */
.L_x_359:
        /* <DEDUP_REMOVED lines=18> */
.L_x_376:
[----:B------:R-:W-:-:S04]  /*0a20*/  LEA R16, P0, R7, UR12, 0x1 ;  /* 0x0000000c07107c11 */ /* 0x000fc8000f8008ff */
[----:B------:R-:W-:-:S05]  /*0a30*/  LEA.HI.X R17, R7, UR13, R8, 0x1, P0 ;  /* 0x0000000d07117c11 */ /* 0x000fca00080f0c08 */
[----:B------:R-:W1:Y:S01]  /*0a40*/  LDG.E.U16.CONSTANT R16, desc[UR8][R16.64] ;  /* 0x0000000810107981 */ /* 0x000e62000c1e9500 */
[----:B------:R-:W-:Y:S05]  /*0a50*/  YIELD ;  /* 0x0000000000007946 */ /* 0x000fea0003800000 */
[----:B------:R-:W-:Y:S01]  /*0a60*/  BSSY B1, `(.L_x_371) ;  /* 0x0000030000017945 */ /* 0x000fe20003800000 */
[----:B-1----:R-:W-:-:S04]  /*0a70*/  PRMT R15, R16, 0x9910, RZ ;  /* 0x00009910100f7816 */ /* 0x002fc800000000ff */
[----:B------:R-:W-:-:S13]  /*0a80*/  ISETP.GE.AND P0, PT, R15, UR5, PT ;  /* 0x000000050f007c0c */ /* 0x000fda000bf06270 */
[----:B------:R-:W-:Y:S05]  /*0a90*/  @P0 BRA `(.L_x_372) ;  /* 0x0000000000b00947 */ /* 0x000fea0003800000 */
[----:B------:R-:W-:Y:S01]  /*0aa0*/  LOP3.LUT R5, R8, UR10, RZ, 0xfc, !PT ;  /* 0x0000000a08057c12 */ /* 0x000fe2000f8efcff */
[----:B------:R-:W-:Y:S03]  /*0ab0*/  BSSY B2, `(.L_x_373) ;  /* 0x000001c000027945 */ /* 0x000fe60003800000 */
[----:B------:R-:W-:-:S13]  /*0ac0*/  ISETP.NE.U32.AND P0, PT, R5, RZ, PT ;  /* 0x000000ff0500720c */ /* 0x000fda0003f05070 */
[----:B------:R-:W-:Y:S05]  /*0ad0*/  @!P0 BRA `(.L_x_374) ;  /* 0x0000000000188947 */ /* 0x000fea0003800000 */
[----:B------:R-:W-:Y:S02]  /*0ae0*/  MOV R5, UR10 ;  /* 0x0000000a00057c02 */ /* 0x000fe40008000f00 */
[----:B------:R-:W-:-:S07]  /*0af0*/  MOV R6, 0xb10 ;  /* 0x00000b1000067802 */ /* 0x000fce0000000f00 */
[----:B0-23--:R-:W-:Y:S05]  /*0b00*/  CALL.REL.NOINC `($__internal_6_$__cuda_sm20_div_u64) ;  /* 0x0000000400107944 */ /* 0x00dfea0003c00000 */
[----:B------:R-:W-:Y:S02]  /*0b10*/  IMAD.MOV.U32 R16, RZ, RZ, R5 ;  /* 0x000000ffff107224 */ /* 0x000fe400078e0005 */
[----:B------:R-:W-:Y:S01]  /*0b20*/  IMAD.MOV.U32 R17, RZ, RZ, R20 ;  /* 0x000000ffff117224 */ /* 0x000fe200078e0014 */
[----:B------:R-:W-:Y:S06]  /*0b30*/  BRA `(.L_x_375) ;  /* 0x00000000004c7947 */ /* 0x000fec0003800000 */
.L_x_374:
        /* <DEDUP_REMOVED lines=19> */
.L_x_375:
[----:B------:R-:W-:Y:S05]  /*0c70*/  BSYNC B2 ;  /* 0x0000000000027941 */ /* 0x000fea0003800000 */
.L_x_373:
        /* <DEDUP_REMOVED lines=14> */
.L_x_372:
[----:B------:R-:W-:Y:S05]  /*0d60*/  BSYNC B1 ;  /* 0x0000000000017941 */ /* 0x000fea0003800000 */
.L_x_371:
[----:B-1----:R-:W-:-:S05]  /*0d70*/  IADD3 R7, P0, R7, UR4, RZ ;  /* 0x0000000407077c10 */ /* 0x002fca000ff1e0ff */
[----:B------:R-:W-:Y:S01]  /*0d80*/  IMAD.X R8, RZ, RZ, R8, P0 ;  /* 0x000000ffff087224 */ /* 0x000fe200000e0608 */
[----:B------:R-:W-:-:S04]  /*0d90*/  ISETP.GE.U32.AND P0, PT, R7, UR16, PT ;  /* 0x0000001007007c0c */ /* 0x000fc8000bf06070 */
[----:B------:R-:W-:-:S13]  /*0da0*/  ISETP.GE.U32.AND.EX P0, PT, R8, UR17, PT, P0 ;  /* 0x0000001108007c0c */ /* 0x000fda000bf06100 */
[----:B------:R-:W-:Y:S05]  /*0db0*/  @!P0 BRA `(.L_x_376) ;  /* 0xfffffffc00188947 */ /* 0x000fea000383ffff */
[----:B------:R-:W-:Y:S05]  /*0dc0*/  BSYNC B0 ;  /* 0x0000000000007941 */ /* 0x000fea0003800000 */
.L_x_370:
[----:B------:R-:W-:Y:S05]  /*0dd0*/  EXIT ;  /* 0x000000000000794d */ /* 0x000fea0003800000 */
.L_x_369:
[----:B------:R-:W-:Y:S01]  /*0de0*/  BSSY B0, `(.L_x_377) ;  /* 0x0000015000007945 */ /* 0x000fe20003800000 */
.L_x_380:
[----:B------:R-:W-:-:S04]  /*0df0*/  LEA R2, P0, R7, UR18, 0x1 ;  /* 0x0000001207027c11 */ /* 0x000fc8000f8008ff */
[----:B------:R-:W-:-:S05]  /*0e00*/  LEA.HI.X R3, R7, UR19, R8, 0x1, P0 ;  /* 0x0000001307037c11 */ /* 0x000fca00080f0c08 */
[----:B------:R-:W4:Y:S01]  /*0e10*/  LDG.E.U16.CONSTANT R2, desc[UR8][R2.64] ;  /* 0x0000000802027981 */ /* 0x000f22000c1e9500 */
[----:B------:R-:W-:Y:S01]  /*0e20*/  BSSY B1, `(.L_x_378) ;  /* 0x000000b000017945 */ /* 0x000fe20003800000 */
[----:B----4-:R-:W-:-:S04]  /*0e30*/  PRMT R5, R2, 0x9910, RZ ;  /* 0x0000991002057816 */ /* 0x010fc800000000ff */
[----:B------:R-:W-:-:S13]  /*0e40*/  ISETP.GE.AND P0, PT, R5, UR20, PT ;  /* 0x0000001405007c0c */ /* 0x000fda000bf06270 */
[----:B------:R-:W-:Y:S05]  /*0e50*/  @P0 BRA `(.L_x_379) ;  /* 0x00000000001c0947 */ /* 0x000fea0003800000 */
[----:B------:R-:W-:Y:S01]  /*0e60*/  IMAD.IADD R3, R4, 0x1, R5 ;  /* 0x0000000104037824 */ /* 0x000fe200078e0205 */
[----:B------:R-:W-:-:S03]  /*0e70*/  MOV R5, 0x1 ;  /* 0x0000000100057802 */ /* 0x000fc60000000f00 */
[----:B-1----:R-:W-:-:S06]  /*0e80*/  IMAD.WIDE R2, R3, 0x4, R14 ;  /* 0x0000000403027825 */ /* 0x002fcc00078e020e */
[----:B------:R-:W0:Y:S02]  /*0e90*/  ATOMG.E.ADD.STRONG.GPU PT, R3, desc[UR8][R2.64], R5 ;  /* 0x00000005020379a8 */ /* 0x000e2400081ee1c8 */
[----:B0-----:R-:W-:-:S04]  /*0ea0*/  IMAD R11, R0, UR21, R3 ;  /* 0x00000015000b7c24 */ /* 0x001fc8000f8e0203 */
[----:B---3--:R-:W-:-:S05]  /*0eb0*/  IMAD.WIDE R10, R11, 0x4, R18 ;  /* 0x000000040b0a7825 */ /* 0x008fca00078e0212 */
[----:B------:R4:W-:Y:S02]  /*0ec0*/  STG.E desc[UR8][R10.64], R7 ;  /* 0x000000070a007986 */ /* 0x0009e4000c101908 */
.L_x_379:
[----:B------:R-:W-:Y:S05]  /*0ed0*/  BSYNC B1 ;  /* 0x0000000000017941 */ /* 0x000fea0003800000 */
.L_x_378:
[----:B----4-:R-:W-:-:S05]  /*0ee0*/  IADD3 R7, P0, R7, UR4, RZ ;  /* 0x0000000407077c10 */ /* 0x010fca000ff1e0ff */
[----:B------:R-:W-:Y:S01]  /*0ef0*/  IMAD.X R8, RZ, RZ, R8, P0 ;  /* 0x000000ffff087224 */ /* 0x000fe200000e0608 */
[----:B------:R-:W-:-:S04]  /*0f00*/  ISETP.GE.U32.AND P0, PT, R7, UR22, PT ;  /* 0x0000001607007c0c */ /* 0x000fc8000bf06070 */
[----:B------:R-:W-:-:S13]  /*0f10*/  ISETP.GE.U32.AND.EX P0, PT, R8, UR23, PT, P0 ;  /* 0x0000001708007c0c */ /* 0x000fda000bf06100 */
[----:B------:R-:W-:Y:S05]  /*0f20*/  @!P0 BRA `(.L_x_380) ;  /* 0xfffffffc00b08947 */ /* 0x000fea000383ffff */
[----:B------:R-:W-:Y:S05]  /*0f30*/  BSYNC B0 ;  /* 0x0000000000007941 */ /* 0x000fea0003800000 */
.L_x_377:
[----:B------:R-:W-:Y:S05]  /*0f40*/  EXIT ;  /* 0x000000000000794d */ /* 0x000fea0003800000 */
        .weak           $__internal_6_$__cuda_sm20_div_u64
        .type           $__internal_6_$__cuda_sm20_div_u64,@function
        .size           $__internal_6_$__cuda_sm20_div_u64,(.L_x_1594 - $__internal_6_$__cuda_sm20_div_u64)
$__internal_6_$__cuda_sm20_div_u64:
[----:B------:R-:W-:Y:S02]  /*0f50*/  IMAD.U32 R26, RZ, RZ, UR7 ;  /* 0x00000007ff1a7e24 */ /* 0x000fe4000f8e00ff */
[----:B------:R-:W-:-:S04]  /*0f60*/  IMAD.MOV.U32 R27, RZ, RZ, R5 ;  /* 0x000000ffff1b7224 */ /* 0x000fc800078e0005 */
[----:B------:R-:W0:Y:S08]  /*0f70*/  I2F.U64.RP R22, R26 ;  /* 0x0000001a00167312 */ /* 0x000e300000309000 */
[----:B0-----:R-:W0:Y:S02]  /*0f80*/  MUFU.RCP R22, R22 ;  /* 0x0000001600167308 */ /* 0x001e240000001000 */
[----:B0-----:R-:W-:-:S06]  /*0f90*/  IADD3 R20, R22, 0x1ffffffe, RZ ;  /* 0x1ffffffe16147810 */ /* 0x001fcc0007ffe0ff */
        /* <DEDUP_REMOVED lines=64> */
[----:B------:R-:W-:Y:S06]  /*13a0*/  RET.REL.NODEC R18 `(_ZN4vllm3moe40lora_count_and_sort_expert_tokens_kernelIsEEvPKT_PiS5_S5_miiiS5_S5_b) ;  /* 0xffffffec12147950 */ /* 0x000fec0003c3ffff */
.L_x_381:
        /* <DEDUP_REMOVED lines=13> */
.L_x_1594:


//--------------------- .text._ZN4vllm3moe32moe_lora_align_block_size_kernelIsEEvPT_PilS4_iimiiS4_S4_iS4_S4_S4_iiS4_S4_b --------------------------
	.section	.text._ZN4vllm3moe32moe_lora_align_block_size_kernelIsEEvPT_PilS4_iimiiS4_S4_iS4_S4_S4_iiS4_S4_b,"ax",@progbits
	.align	128
        .global         _ZN4vllm3moe32moe_lora_align_block_size_kernelIsEEvPT_PilS4_iimiiS4_S4_iS4_S4_S4_iiS4_S4_b
        .type           _ZN4vllm3moe32moe_lora_align_block_size_kernelIsEEvPT_PilS4_iimiiS4_S4_iS4_S4_S4_iiS4_S4_b,@function
        .size           _ZN4vllm3moe32moe_lora_align_block_size_kernelIsEEvPT_PilS4_iimiiS4_S4_iS4_S4_S4_iiS4_S4_b,(.L_x_1595 - _ZN4vllm3moe32moe_lora_align_block_size_kernelIsEEvPT_PilS4_iimiiS4_S4_iS4_S4_S4_iiS4_S4_b)
        .other          _ZN4vllm3moe32moe_lora_align_block_size_kernelIsEEvPT_PilS4_iimiiS4_S4_iS4_S4_S4_iiS4_S4_b,@"STO_CUDA_ENTRY STV_DEFAULT"
_ZN4vllm3moe32moe_lora_align_block_size_kernelIsEEvPT_PilS4_iimiiS4_S4_iS4_S4_S4_iiS4_S4_b:
.text._ZN4vllm3moe32moe_lora_align_block_size_kernelIsEEvPT_PilS4_iimiiS4_S4_iS4_S4_S4_iiS4_S4_b:
        /* <DEDUP_REMOVED lines=31> */
[----:B------:R-:W-:Y:S05]  /*01f0*/  CALL.REL.NOINC `($__internal_7_$__cuda_sm20_div_u64) ;  /* 0x0000003000407944 */ /* 0x000fea0003c00000 */
[----:B------:R-:W-:Y:S05]  /*0200*/  BRA `(.L_x_383) ;  /* 0x00000000004c7947 */ /* 0x000fea0003800000 */
.L_x_382:
        /* <DEDUP_REMOVED lines=19> */
.L_x_383:
        /* <DEDUP_REMOVED lines=10> */
[C---:B------:R-:W-:Y:S01]  /*03e0*/  IADD3 R6, R5.reuse, -0x1, RZ ;  /* 0xffffffff05067810 */ /* 0x040fe20007ffe0ff */
[----:B------:R-:W-:Y:S01]  /*03f0*/  BSSY B1, `(.L_x_386) ;  /* 0x0000022000017945 */ /* 0x000fe20003800000 */
[----:B------:R-:W-:Y:S01]  /*0400*/  LOP3.LUT R4, R5, 0x3, RZ, 0xc0, !PT ;  /* 0x0000000305047812 */ /* 0x000fe200078ec0ff */
[----:B------:R-:W-:Y:S01]  /*0410*/  IMAD.MOV.U32 R9, RZ, RZ, RZ ;  /* 0x000000ffff097224 */ /* 0x000fe200078e00ff */
        /* <DEDUP_REMOVED lines=8> */
.L_x_388:
[----:B-1----:R-:W-:-:S05]  /*04a0*/  IMAD.WIDE R6, R9, 0x4, R14 ;  /* 0x0000000409067825 */ /* 0x002fca00078e020e */
[----:B--2---:R-:W2:Y:S04]  /*04b0*/  LDG.E.CONSTANT R11, desc[UR8][R6.64] ;  /* 0x00000008060b7981 */ /* 0x004ea8000c1e9900 */
[----:B------:R-:W3:Y:S04]  /*04c0*/  LDG.E.CONSTANT R21, desc[UR8][R6.64+0x4] ;  /* 0x0000040806157981 */ /* 0x000ee8000c1e9900 */
[----:B------:R-:W4:Y:S04]  /*04d0*/  LDG.E.CONSTANT R23, desc[UR8][R6.64+0x8] ;  /* 0x0000080806177981 */ /* 0x000f28000c1e9900 */
[----:B------:R-:W5:Y:S01]  /*04e0*/  LDG.E.CONSTANT R25, desc[UR8][R6.64+0xc] ;  /* 0x00000c0806197981 */ /* 0x000f62000c1e9900 */
[----:B------:R-:W-:Y:S01]  /*04f0*/  IMAD.IADD R19, R18, 0x1, R9 ;  /* 0x0000000112137824 */ /* 0x000fe200078e0209 */
[----:B------:R-:W-:Y:S01]  /*0500*/  IADD3 R9, R9, 0x4, RZ ;  /* 0x0000000409097810 */ /* 0x000fe20007ffe0ff */
        /* <DEDUP_REMOVED lines=16> */
.L_x_387:
[----:B------:R-:W-:Y:S05]  /*0610*/  BSYNC B1 ;  /* 0x0000000000017941 */ /* 0x000fea0003800000 */
.L_x_386:
[----:B------:R-:W-:Y:S05]  /*0620*/  @!P4 BRA `(.L_x_385) ;  /* 0x000000000044c947 */ /* 0x000fea0003800000 */
[----:B------:R-:W0:Y:S08]  /*0630*/  LDC.64 R6, c[0x0][0x218] ;  /* 0x00008600ff067b82 */ /* 0x000e300000000a00 */
[----:B--2---:R-:W1:Y:S01]  /*0640*/  LDC.64 R10, c[0x0][0x288] ;  /* 0x0000a200ff0a7b82 */ /* 0x004e620000000a00 */
[----:B0-----:R-:W-:-:S04]  /*0650*/  IMAD.WIDE R6, R9, 0x4, R6 ;  /* 0x0000000409067825 */ /* 0x001fc800078e0206 */
[----:B------:R-:W-:-:S07]  /*0660*/  IMAD.MOV.U32 R17, RZ, RZ, R7 ;  /* 0x000000ffff117224 */ /* 0x000fce00078e0007 */
.L_x_389:
[----:B------:R-:W-:-:S06]  /*0670*/  IMAD.MOV.U32 R7, RZ, RZ, R17 ;  /* 0x000000ffff077224 */ /* 0x000fcc00078e0011 */
[----:B0-----:R0:W2:Y:S01]  /*0680*/  LDG.E.CONSTANT R7, desc[UR8][R6.64] ;  /* 0x0000000806077981 */ /* 0x0010a2000c1e9900 */
[----:B------:R-:W-:Y:S02]  /*0690*/  IMAD.IADD R15, R18, 0x1, R9 ;  /* 0x00000001120f7824 */ /* 0x000fe400078e0209 */
[----:B------:R-:W-:Y:S02]  /*06a0*/  VIADD R4, R4, 0xffffffff ;  /* 0xffffffff04047836 */ /* 0x000fe40000000000 */
[----:B-1----:R-:W-:-:S04]  /*06b0*/  IMAD.WIDE R14, R15, 0x4, R10 ;  /* 0x000000040f0e7825 */ /* 0x002fc800078e020a */
[----:B------:R-:W-:Y:S01]  /*06c0*/  VIADD R9, R9, 0x1 ;  /* 0x0000000109097836 */ /* 0x000fe20000000000 */
[----:B0-----:R-:W-:-:S04]  /*06d0*/  IADD3 R6, P1, R6, 0x4, RZ ;  /* 0x0000000406067810 */ /* 0x001fc80007f3e0ff */
[----:B------:R-:W-:Y:S02]  /*06e0*/  IADD3.X R17, RZ, R17, RZ, P1, !PT ;  /* 0x00000011ff117210 */ /* 0x000fe40000ffe4ff */
[----:B--2---:R-:W-:-:S04]  /*06f0*/  ISETP.NE.AND P0, PT, R7, R8, PT ;  /* 0x000000080700720c */ /* 0x004fc80003f05270 */
[----:B------:R-:W-:Y:S02]  /*0700*/  SEL R13, RZ, 0x1, P0 ;  /* 0x00000001ff0d7807 */ /* 0x000fe40000000000 */
[----:B------:R-:W-:-:S03]  /*0710*/  ISETP.NE.AND P0, PT, R4, RZ, PT ;  /* 0x000000ff0400720c */ /* 0x000fc60003f05270 */
[----:B------:R0:W-:Y:S10]  /*0720*/  STG.E desc[UR8][R14.64], R13 ;  /* 0x0000000d0e007986 */ /* 0x0001f4000c101908 */
[----:B------:R-:W-:Y:S05]  /*0730*/  @P0 BRA `(.L_x_389) ;  /* 0xfffffffc00cc0947 */ /* 0x000fea000383ffff */
.L_x_385:
[----:B------:R-:W-:Y:S05]  /*0740*/  BSYNC B0 ;  /* 0x0000000000007941 */ /* 0x000fea0003800000 */
.L_x_384:
        /* <DEDUP_REMOVED lines=23> */
.L_x_391:
[----:B------:R-:W-:Y:S02]  /*08c0*/  IADD3 R0, P0, R8, R12, RZ ;  /* 0x0000000c08007210 */ /* 0x000fe40007f1e0ff */
        /* <DEDUP_REMOVED lines=10> */
.L_x_390:
        /* <DEDUP_REMOVED lines=18> */
.L_x_394:
[----:B--2---:R-:W-:Y:S01]  /*0a90*/  MOV R18, R24 ;  /* 0x0000001800127202 */ /* 0x004fe20000000f00 */
[----:B------:R-:W-:-:S04]  /*0aa0*/  VIADD R8, R8, 0xfffffffc ;  /* 0xfffffffc08087836 */ /* 0x000fc80000000000 */
[----:B-1----:R-:W-:Y:S01]  /*0ab0*/  IMAD R22, R23, R18, UR4 ;  /* 0x0000000417167e24 */ /* 0x002fe2000f8e0212 */
[----:B------:R-:W-:-:S03]  /*0ac0*/  UIADD3 UR4, UR4, 0x4, URZ ;  /* 0x0000000404047890 */ /* 0x000fc6000fffe03f */
[C---:B------:R-:W-:Y:S01]  /*0ad0*/  VIADD R10, R22.reuse, 0x1 ;  /* 0x00000001160a7836 */ /* 0x040fe20000000000 */
[CC--:B------:R-:W-:Y:S01]  /*0ae0*/  ISETP.GE.AND P0, PT, R22.reuse, R25.reuse, PT ;  /* 0x000000191600720c */ /* 0x0c0fe20003f06270 */
[C---:B0-----:R-:W-:Y:S02]  /*0af0*/  VIADD R14, R22.reuse, 0x2 ;  /* 0x00000002160e7836 */ /* 0x041fe40000000000 */
        /* <DEDUP_REMOVED lines=11> */
.L_x_393:
        /* <DEDUP_REMOVED lines=8> */
.L_x_395:
[C---:B------:R-:W-:Y:S01]  /*0c30*/  ISETP.GE.AND P0, PT, R8.reuse, UR4, PT ;  /* 0x0000000408007c0c */ /* 0x040fe2000bf06270 */
[----:B------:R-:W-:Y:S01]  /*0c40*/  VIADD R5, R5, 0xffffffff ;  /* 0xffffffff05057836 */ /* 0x000fe20000000000 */
[----:B------:R-:W-:-:S11]  /*0c50*/  IADD3 R8, R8, 0x1, RZ ;  /* 0x0000000108087810 */ /* 0x000fd60007ffe0ff */
[----:B------:R2:W-:Y:S01]  /*0c60*/  @!P0 STS [R9], RZ ;  /* 0x000000ff09008388 */ /* 0x0005e20000000800 */
[----:B------:R-:W-:Y:S01]  /*0c70*/  ISETP.NE.AND P0, PT, R5, RZ, PT ;  /* 0x000000ff0500720c */ /* 0x000fe20003f05270 */
[----:B--2---:R-:W-:-:S12]  /*0c80*/  VIADD R9, R9, 0x4 ;  /* 0x0000000409097836 */ /* 0x004fd80000000000 */
[----:B------:R-:W-:Y:S05]  /*0c90*/  @P0 BRA `(.L_x_395) ;  /* 0xfffffffc00e40947 */ /* 0x000fea000383ffff */
.L_x_392:
        /* <DEDUP_REMOVED lines=20> */
[----:B0-----:R-:W-:Y:S01]  /*0de0*/  IMAD.MOV.U32 R13, RZ, RZ, R12 ;  /* 0x000000ffff0d7224 */ /* 0x001fe200078e000c */
[----:B------:R-:W-:Y:S01]  /*0df0*/  UPRMT UR4, UR4, 0x8880, URZ ;  /* 0x0000888004047896 */ /* 0x000fe2000800003f */
[----:B------:R-:W-:-:S05]  /*0e00*/  IMAD.MOV.U32 R17, RZ, RZ, RZ ;  /* 0x000000ffff117224 */ /* 0x000fca00078e00ff */
[----:B------:R-:W-:-:S13]  /*0e10*/  ISETP.NE.AND P0, PT, RZ, UR4, PT ;  /* 0x00000004ff007c0c */ /* 0x000fda000bf05270 */
[----:B------:R-:W-:Y:S05]  /*0e20*/  @!P0 BRA `(.L_x_397) ;  /* 0x00000004000c8947 */ /* 0x000fea0003800000 */
[----:B-1----:R-:W0:Y:S01]  /*0e30*/  S2R R22, SR_CgaCtaId ;  /* 0x0000000000167919 */ /* 0x002e220000008800 */
[----:B------:R-:W1:Y:S01]  /*0e40*/  LDC.64 R8, c[0x0][0x228] ;  /* 0x00008a00ff087b82 */ /* 0x000e620000000a00 */
[----:B------:R-:W-:-:S05]  /*0e50*/  MOV R5, 0x400 ;  /* 0x0000040000057802 */ /* 0x000fca0000000f00 */
[----:B------:R-:W-:-:S05]  /*0e60*/  VIADD R5, R5, 0x10a0 ;  /* 0x000010a005057836 */ /* 0x000fca0000000000 */
[----:B0-----:R-:W-:-:S07]  /*0e70*/  LEA R22, R22, R5, 0x18 ;  /* 0x0000000516167211 */ /* 0x001fce00078ec0ff */
.L_x_405:
[----:B--2---:R-:W-:-:S04]  /*0e80*/  LEA R10, P0, R13, UR12, 0x1 ;  /* 0x0000000c0d0a7c11 */ /* 0x004fc8000f8008ff */
[----:B0-----:R-:W-:-:S05]  /*0e90*/  LEA.HI.X R11, R13, UR13, R17, 0x1, P0 ;  /* 0x0000000d0d0b7c11 */ /* 0x001fca00080f0c11 */
[----:B------:R-:W2:Y:S01]  /*0ea0*/  LDG.E.U16.CONSTANT R10, desc[UR8][R10.64] ;  /* 0x000000080a0a7981 */ /* 0x000ea2000c1e9500 */
[----:B------:R-:W-:Y:S05]  /*0eb0*/  YIELD ;  /* 0x0000000000007946 */ /* 0x000fea0003800000 */
[----:B------:R-:W-:Y:S01]  /*0ec0*/  BSSY B0, `(.L_x_398) ;  /* 0x0000033000007945 */ /* 0x000fe20003800000 */
[----:B--2---:R-:W-:-:S04]  /*0ed0*/  PRMT R5, R10, 0x9910, RZ ;  /* 0x000099100a057816 */ /* 0x004fc800000000ff */
[----:B------:R-:W-:-:S13]  /*0ee0*/  ISETP.GE.AND P0, PT, R5, UR5, PT ;  /* 0x0000000505007c0c */ /* 0x000fda000bf06270 */
[----:B------:R-:W-:Y:S05]  /*0ef0*/  @P0 BRA `(.L_x_399) ;  /* 0x0000000000bc0947 */ /* 0x000fea0003800000 */
[----:B-1----:R-:W-:-:S05]  /*0f00*/  IMAD.WIDE R10, R5, 0x4, R8 ;  /* 0x00000004050a7825 */ /* 0x002fca00078e0208 */
[----:B------:R-:W2:Y:S02]  /*0f10*/  LDG.E.CONSTANT R25, desc[UR8][R10.64] ;  /* 0x000000080a197981 */ /* 0x000ea4000c1e9900 */
        /* <DEDUP_REMOVED lines=13> */
[----:B------:R-:W-:Y:S05]  /*0ff0*/  CALL.REL.NOINC `($__internal_7_$__cuda_sm20_div_u64) ;  /* 0x0000002000c07944 */ /* 0x000fea0003c00000 */
[----:B------:R-:W-:Y:S02]  /*1000*/  IMAD.MOV.U32 R10, RZ, RZ, R5 ;  /* 0x000000ffff0a7224 */ /* 0x000fe400078e0005 */
[----:B------:R-:W-:Y:S01]  /*1010*/  IMAD.MOV.U32 R11, RZ, RZ, R14 ;  /* 0x000000ffff0b7224 */ /* 0x000fe200078e000e */
[----:B------:R-:W-:Y:S06]  /*1020*/  BRA `(.L_x_404) ;  /* 0x00000000004c7947 */ /* 0x000fec0003800000 */
.L_x_403:
        /* <DEDUP_REMOVED lines=19> */
.L_x_404:
[----:B------:R-:W-:Y:S05]  /*1160*/  BSYNC B2 ;  /* 0x0000000000027941 */ /* 0x000fea0003800000 */
.L_x_402:
[----:B------:R-:W-:-:S04]  /*1170*/  IADD3 R5, P0, R20, R10, RZ ;  /* 0x0000000a14057210 */ /* 0x000fc80007f1e0ff */
[----:B------:R-:W-:Y:S02]  /*1180*/  IADD3.X R14, R21, R11, RZ, P0, !PT ;  /* 0x0000000b150e7210 */ /* 0x000fe400007fe4ff */
[----:B------:R-:W-:-:S04]  /*1190*/  LEA R10, P0, R5, UR14, 0x2 ;  /* 0x0000000e050a7c11 */ /* 0x000fc8000f8010ff */
[----:B------:R-:W-:-:S05]  /*11a0*/  LEA.HI.X R11, R5, UR15, R14, 0x2, P0 ;  /* 0x0000000f050b7c11 */ /* 0x000fca00080f140e */
[----:B------:R0:W5:Y:S04]  /*11b0*/  LDG.E R10, desc[UR8][R10.64] ;  /* 0x000000080a0a7981 */ /* 0x000168000c1e1900 */
.L_x_401:
[----:B------:R-:W-:Y:S05]  /*11c0*/  BSYNC B1 ;  /* 0x0000000000017941 */ /* 0x000fea0003800000 */
.L_x_400:
[----:B------:R-:W-:-:S05]  /*11d0*/  IMAD R25, R25, 0x4, R22 ;  /* 0x0000000419197824 */ /* 0x000fca00078e0216 */
[----:B-----5:R2:W-:Y:S02]  /*11e0*/  ATOMS.ADD RZ, [R25], R10 ;  /* 0x0000000a19ff738c */ /* 0x0205e40000000000 */
.L_x_399:
[----:B------:R-:W-:Y:S05]  /*11f0*/  BSYNC B0 ;  /* 0x0000000000007941 */ /* 0x000fea0003800000 */
.L_x_398:
[----:B------:R-:W-:-:S05]  /*1200*/  IADD3 R13, P0, R13, UR6, RZ ;  /* 0x000000060d0d7c10 */ /* 0x000fca000ff1e0ff */
[----:B------:R-:W-:Y:S01]  /*1210*/  IMAD.X R17, RZ, RZ, R17, P0 ;  /* 0x000000ffff117224 */ /* 0x000fe200000e0611 */
[----:B------:R-:W-:-:S04]  /*1220*/  ISETP.GE.U32.AND P0, PT, R13, UR16, PT ;  /* 0x000000100d007c0c */ /* 0x000fc8000bf06070 */
[----:B------:R-:W-:-:S13]  /*1230*/  ISETP.GE.U32.AND.EX P0, PT, R17, UR17, PT, P0 ;  /* 0x0000001111007c0c */ /* 0x000fda000bf06100 */
[----:B------:R-:W-:Y:S05]  /*1240*/  @!P0 BRA `(.L_x_405) ;  /* 0xfffffffc000c8947 */ /* 0x000fea000383ffff */
[----:B------:R-:W-:Y:S05]  /*1250*/  BRA `(.L_x_396) ;  /* 0x0000000400387947 */ /* 0x000fea0003800000 */
.L_x_397:
[----:B------:R-:W-:-:S04]  /*1260*/  ISETP.NE.U32.AND P0, PT, R6, RZ, PT ;  /* 0x000000ff0600720c */ /* 0x000fc80003f05070 */
[----:B------:R-:W-:-:S13]  /*1270*/  ISETP.NE.AND.EX P0, PT, R7, RZ, PT, P0 ;  /* 0x000000ff0700720c */ /* 0x000fda0003f05300 */
[----:B------:R-:W-:Y:S05]  /*1280*/  @!P0 BRA `(.L_x_406) ;  /* 0x0000000000e08947 */ /* 0x000fea0003800000 */
[----:B------:R-:W0:Y:S01]  /*1290*/  S2R R6, SR_CgaCtaId ;  /* 0x0000000000067919 */ /* 0x000e220000008800 */
[----:B------:R-:W-:-:S05]  /*12a0*/  MOV R5, 0x400 ;  /* 0x0000040000057802 */ /* 0x000fca0000000f00 */
[----:B------:R-:W-:-:S05]  /*12b0*/  VIADD R5, R5, 0x10a0 ;  /* 0x000010a005057836 */ /* 0x000fca0000000000 */
[----:B0-----:R-:W-:-:S07]  /*12c0*/  LEA R6, R6, R5, 0x18 ;  /* 0x0000000506067211 */ /* 0x001fce00078ec0ff */
.L_x_412:
[----:B0-----:R-:W-:-:S04]  /*12d0*/  LEA R8, P0, R13, UR18, 0x1 ;  /* 0x000000120d087c11 */ /* 0x001fc8000f8008ff */
[----:B------:R-:W-:-:S05]  /*12e0*/  LEA.HI.X R9, R13, UR19, R17, 0x1, P0 ;  /* 0x000000130d097c11 */ /* 0x000fca00080f0c11 */
[----:B------:R-:W2:Y:S01]  /*12f0*/  LDG.E.U16.CONSTANT R8, desc[UR8][R8.64] ;  /* 0x0000000808087981 */ /* 0x000ea2000c1e9500 */
[----:B------:R-:W-:Y:S05]  /*1300*/  YIELD ;  /* 0x0000000000007946 */ /* 0x000fea0003800000 */
[----:B------:R-:W-:Y:S01]  /*1310*/  BSSY B0, `(.L_x_407) ;  /* 0x0000029000007945 */ /* 0x000fe20003800000 */
[----:B--2---:R-:W-:-:S04]  /*1320*/  PRMT R7, R8, 0x9910, RZ ;  /* 0x0000991008077816 */ /* 0x004fc800000000ff */
[----:B------:R-:W-:-:S13]  /*1330*/  ISETP.GE.AND P0, PT, R7, UR20, PT ;  /* 0x0000001407007c0c */ /* 0x000fda000bf06270 */
[----:B------:R-:W-:Y:S05]  /*1340*/  @P0 BRA `(.L_x_408) ;  /* 0x0000000000940947 */ /* 0x000fea0003800000 */
[----:B------:R-:W-:Y:S01]  /*1350*/  LOP3.LUT R5, R17, UR10, RZ, 0xfc, !PT ;  /* 0x0000000a11057c12 */ /* 0x000fe2000f8efcff */
[----:B------:R-:W-:Y:S03]  /*1360*/  BSSY B1, `(.L_x_409) ;  /* 0x000001c000017945 */ /* 0x000fe60003800000 */
[----:B------:R-:W-:-:S13]  /*1370*/  ISETP.NE.U32.AND P0, PT, R5, RZ, PT ;  /* 0x000000ff0500720c */ /* 0x000fda0003f05070 */
[----:B------:R-:W-:Y:S05]  /*1380*/  @!P0 BRA `(.L_x_410) ;  /* 0x0000000000188947 */ /* 0x000fea0003800000 */
[----:B------:R-:W-:Y:S01]  /*1390*/  IMAD.U32 R5, RZ, RZ, UR10 ;  /* 0x0000000aff057e24 */ /* 0x000fe2000f8e00ff */
[----:B------:R-:W-:-:S07]  /*13a0*/  MOV R16, 0x13c0 ;  /* 0x000013c000107802 */ /* 0x000fce0000000f00 */
[----:B-1----:R-:W-:Y:S05]  /*13b0*/  CALL.REL.NOINC `($__internal_7_$__cuda_sm20_div_u64) ;  /* 0x0000001c00d07944 */ /* 0x002fea0003c00000 */
[----:B------:R-:W-:Y:S01]  /*13c0*/  MOV R8, R5 ;  /* 0x0000000500087202 */ /* 0x000fe20000000f00 */
[----:B------:R-:W-:Y:S01]  /*13d0*/  IMAD.MOV.U32 R9, RZ, RZ, R14 ;  /* 0x000000ffff097224 */ /* 0x000fe200078e000e */
[----:B------:R-:W-:Y:S06]  /*13e0*/  BRA `(.L_x_411) ;  /* 0x00000000004c7947 */ /* 0x000fec0003800000 */
.L_x_410:
        /* <DEDUP_REMOVED lines=19> */
.L_x_411:
[----:B------:R-:W-:Y:S05]  /*1520*/  BSYNC B1 ;  /* 0x0000000000017941 */ /* 0x000fea0003800000 */
.L_x_409:
[----:B------:R-:W-:-:S04]  /*1530*/  IADD3 R5, P0, R20, R8, RZ ;  /* 0x0000000814057210 */ /* 0x000fc80007f1e0ff */
[----:B------:R-:W-:Y:S02]  /*1540*/  IADD3.X R10, R21, R9, RZ, P0, !PT ;  /* 0x00000009150a7210 */ /* 0x000fe400007fe4ff */
[----:B------:R-:W-:-:S04]  /*1550*/  LEA R8, P0, R5, UR22, 0x2 ;  /* 0x0000001605087c11 */ /* 0x000fc8000f8010ff */
[----:B------:R-:W-:-:S05]  /*1560*/  LEA.HI.X R9, R5, UR23, R10, 0x2, P0 ;  /* 0x0000001705097c11 */ /* 0x000fca00080f140a */
[----:B------:R-:W2:Y:S01]  /*1570*/  LDG.E R8, desc[UR8][R8.64] ;  /* 0x0000000808087981 */ /* 0x000ea2000c1e1900 */
[----:B------:R-:W-:-:S05]  /*1580*/  IMAD R7, R7, 0x4, R6 ;  /* 0x0000000407077824 */ /* 0x000fca00078e0206 */
[----:B--2---:R0:W-:Y:S02]  /*1590*/  ATOMS.ADD RZ, [R7], R8 ;  /* 0x0000000807ff738c */ /* 0x0041e40000000000 */
.L_x_408:
[----:B------:R-:W-:Y:S05]  /*15a0*/  BSYNC B0 ;  /* 0x0000000000007941 */ /* 0x000fea0003800000 */
.L_x_407:
[----:B------:R-:W-:-:S05]  /*15b0*/  IADD3 R13, P0, R13, UR6, RZ ;  /* 0x000000060d0d7c10 */ /* 0x000fca000ff1e0ff */
[----:B------:R-:W-:Y:S01]  /*15c0*/  IMAD.X R17, RZ, RZ, R17, P0 ;  /* 0x000000ffff117224 */ /* 0x000fe200000e0611 */
[----:B------:R-:W-:-:S04]  /*15d0*/  ISETP.GE.U32.AND P0, PT, R13, UR24, PT ;  /* 0x000000180d007c0c */ /* 0x000fc8000bf06070 */
[----:B------:R-:W-:-:S13]  /*15e0*/  ISETP.GE.U32.AND.EX P0, PT, R17, UR25, PT, P0 ;  /* 0x0000001911007c0c */ /* 0x000fda000bf06100 */
[----:B------:R-:W-:Y:S05]  /*15f0*/  @!P0 BRA `(.L_x_412) ;  /* 0xfffffffc00348947 */ /* 0x000fea000383ffff */
[----:B------:R-:W-:Y:S05]  /*1600*/  BRA `(.L_x_396) ;  /* 0x00000000004c7947 */ /* 0x000fea0003800000 */
.L_x_406:
[----:B------:R-:W0:Y:S01]  /*1610*/  S2R R6, SR_CgaCtaId ;  /* 0x0000000000067919 */ /* 0x000e220000008800 */
[----:B------:R-:W-:-:S05]  /*1620*/  MOV R5, 0x400 ;  /* 0x0000040000057802 */ /* 0x000fca0000000f00 */
[----:B------:R-:W-:-:S05]  /*1630*/  VIADD R5, R5, 0x10a0 ;  /* 0x000010a005057836 */ /* 0x000fca0000000000 */
[----:B0-----:R-:W-:-:S07]  /*1640*/  LEA R8, R6, R5, 0x18 ;  /* 0x0000000506087211 */ /* 0x001fce00078ec0ff */
.L_x_415:
[----:B------:R-:W-:-:S04]  /*1650*/  LEA R6, P0, R13, UR26, 0x1 ;  /* 0x0000001a0d067c11 */ /* 0x000fc8000f8008ff */
[----:B------:R-:W-:-:S05]  /*1660*/  LEA.HI.X R7, R13, UR27, R17, 0x1, P0 ;  /* 0x0000001b0d077c11 */ /* 0x000fca00080f0c11 */
[----:B------:R-:W2:Y:S01]  /*1670*/  LDG.E.U16.CONSTANT R6, desc[UR8][R6.64] ;  /* 0x0000000806067981 */ /* 0x000ea2000c1e9500 */
[----:B------:R-:W-:Y:S01]  /*1680*/  IADD3 R13, P0, R13, UR6, RZ ;  /* 0x000000060d0d7c10 */ /* 0x000fe2000ff1e0ff */
[----:B------:R-:W-:Y:S04]  /*1690*/  BSSY B0, `(.L_x_413) ;  /* 0x0000009000007945 */ /* 0x000fe80003800000 */
[----:B------:R-:W-:Y:S01]  /*16a0*/  IMAD.X R17, RZ, RZ, R17, P0 ;  /* 0x000000ffff117224 */ /* 0x000fe200000e0611 */
[----:B------:R-:W-:-:S04]  /*16b0*/  ISETP.GE.U32.AND P0, PT, R13, UR30, PT ;  /* 0x0000001e0d007c0c */ /* 0x000fc8000bf06070 */
[----:B------:R-:W-:Y:S02]  /*16c0*/  ISETP.GE.U32.AND.EX P0, PT, R17, UR31, PT, P0 ;  /* 0x0000001f11007c0c */ /* 0x000fe4000bf06100 */
[----:B0-2---:R-:W-:-:S04]  /*16d0*/  PRMT R5, R6, 0x9910, RZ ;  /* 0x0000991006057816 */ /* 0x005fc800000000ff */
[----:B------:R-:W-:-:S13]  /*16e0*/  ISETP.GE.AND P1, PT, R5, UR28, PT ;  /* 0x0000001c05007c0c */ /* 0x000fda000bf26270 */
[----:B------:R-:W-:Y:S05]  /*16f0*/  @P1 BRA `(.L_x_414) ;  /* 0x0000000000081947 */ /* 0x000fea0003800000 */
[----:B------:R-:W-:-:S05]  /*1700*/  LEA R5, R5, R8, 0x2 ;  /* 0x0000000805057211 */ /* 0x000fca00078e10ff */
[----:B------:R0:W-:Y:S02]  /*1710*/  ATOMS.POPC.INC.32 RZ, [R5+URZ] ;  /* 0x0000000005ff7f8c */ /* 0x0001e4000d80003f */
.L_x_414:
[----:B------:R-:W-:Y:S05]  /*1720*/  BSYNC B0 ;  /* 0x0000000000007941 */ /* 0x000fea0003800000 */
.L_x_413:
[----:B------:R-:W-:Y:S05]  /*1730*/  @!P0 BRA `(.L_x_415) ;  /* 0xfffffffc00c48947 */ /* 0x000fea000383ffff */
.L_x_396:
[----:B------:R-:W-:Y:S05]  /*1740*/  WARPSYNC.ALL ;  /* 0x0000000000007948 */ /* 0x000fea0003800000 */
[----:B------:R-:W3:Y:S01]  /*1750*/  S2R R6, SR_CgaCtaId ;  /* 0x0000000000067919 */ /* 0x000ee20000008800 */
[----:B------:R-:W-:Y:S01]  /*1760*/  ULDC UR7, c[0x0][0x230] ;  /* 0x00008c0000077ab9 */ /* 0x000fe20000000800 */
[----:B0-----:R-:W-:Y:S01]  /*1770*/  MOV R11, 0x400 ;  /* 0x00000400000b7802 */ /* 0x001fe20000000f00 */
[----:B------:R-:W-:Y:S01]  /*1780*/  IMAD.IADD R5, R23, 0x1, R12 ;  /* 0x0000000117057824 */ /* 0x000fe200078e020c */
[----:B------:R-:W-:Y:S01]  /*1790*/  BAR.SYNC.DEFER_BLOCKING 0x0 ;  /* 0x0000000000007b1d */ /* 0x000fe20000010000 */
[----:B------:R-:W-:-:S05]  /*17a0*/  ISETP.GE.AND P0, PT, R12, UR7, PT ;  /* 0x000000070c007c0c */ /* 0x000fca000bf06270 */
[----:B------:R-:W-:Y:S01]  /*17b0*/  BSSY B0, `(.L_x_416) ;  /* 0x0000023000007945 */ /* 0x000fe20003800000 */
[----:B---3--:R-:W-:Y:S01]  /*17c0*/  LEA R11, R6, R11, 0x18 ;  /* 0x0000000b060b7211 */ /* 0x008fe200078ec0ff */
        /* <DEDUP_REMOVED lines=8> */
[----:B--2---:R-:W0:Y:S01]  /*1850*/  I2F.RP R10, R15 ;  /* 0x0000000f000a7306 */ /* 0x004e220000209400 */
[----:B---3--:R-:W-:-:S06]  /*1860*/  ULEA UR4, UR5, UR4, 0x18 ;  /* 0x0000000405047291 */ /* 0x008fcc000f8ec03f */
[----:B-1----:R-:W-:Y:S01]  /*1870*/  LEA R8, R12, UR4, 0x2 ;  /* 0x000000040c087c11 */ /* 0x002fe2000f8e10ff */
        /* <DEDUP_REMOVED lines=22> */
.L_x_417:
[----:B------:R-:W-:Y:S05]  /*19e0*/  BSYNC B0 ;  /* 0x0000000000007941 */ /* 0x000fea0003800000 */
.L_x_416:
        /* <DEDUP_REMOVED lines=17> */
[----:B------:R-:W5:Y:S04]  /*1b00*/  LDS R28, [R6+0x38] ;  /* 0x00003800061c7984 */ /* 0x000f680000000800 */
[----:B------:R-:W-:Y:S04]  /*1b10*/  LDS R37, [R6+0x3c] ;  /* 0x00003c0006257984 */ /* 0x000fe80000000800 */
[----:B------:R-:W5:Y:S01]  /*1b20*/  LDS R26, [R6+0x40] ;  /* 0x00004000061a7984 */ /* 0x000f620000000800 */
[----:B0-----:R-:W-:-:S03]  /*1b30*/  IADD3 R19, R36, R29, R38 ;  /* 0x0000001d24137210 */ /* 0x001fc60007ffe026 */
[----:B------:R-:W-:Y:S04]  /*1b40*/  LDS R7, [R6+0x44] ;  /* 0x0000440006077984 */ /* 0x000fe80000000800 */
[----:B-1----:R-:W0:Y:S01]  /*1b50*/  LDS R8, [R6+0x48] ;  /* 0x0000480006087984 */ /* 0x002e220000000800 */
[----:B---3--:R-:W-:-:S03]  /*1b60*/  IADD3 R21, R34, R19, R33 ;  /* 0x0000001322157210 */ /* 0x008fc60007ffe021 */
[----:B------:R-:W-:Y:S04]  /*1b70*/  LDS R9, [R6+0x4c] ;  /* 0x00004c0006097984 */ /* 0x000fe80000000800 */
[----:B--2---:R-:W1:Y:S01]  /*1b80*/  LDS R10, [R6+0x50] ;  /* 0x00005000060a7984 */ /* 0x004e620000000800 */
[----:B----4-:R-:W-:-:S03]  /*1b90*/  IADD3 R23, R32, R21, R43 ;  /* 0x0000001520177210 */ /* 0x010fc60007ffe02b */
[----:B------:R-:W-:Y:S04]  /*1ba0*/  LDS R11, [R6+0x54] ;  /* 0x00005400060b7984 */ /* 0x000fe80000000800 */
[----:B------:R-:W2:Y:S01]  /*1bb0*/  LDS R12, [R6+0x58] ;  /* 0x00005800060c7984 */ /* 0x000ea20000000800 */
[----:B-----5:R-:W-:-:S03]  /*1bc0*/  IADD3 R25, R30, R23, R41 ;  /* 0x000000171e197210 */ /* 0x020fc60007ffe029 */
[----:B------:R-:W-:Y:S04]  /*1bd0*/  LDS R13, [R6+0x5c] ;  /* 0x00005c00060d7984 */ /* 0x000fe80000000800 */
[----:B------:R-:W3:Y:S01]  /*1be0*/  LDS R14, [R6+0x60] ;  /* 0x00006000060e7984 */ /* 0x000ee20000000800 */
[----:B------:R-:W-:-:S03]  /*1bf0*/  IADD3 R27, R28, R25, R39 ;  /* 0x000000191c1b7210 */ /* 0x000fc60007ffe027 */
[----:B------:R-:W-:Y:S04]  /*1c00*/  LDS R15, [R6+0x64] ;  /* 0x00006400060f7984 */ /* 0x000fe80000000800 */
[----:B------:R-:W4:Y:S01]  /*1c10*/  LDS R16, [R6+0x68] ;  /* 0x0000680006107984 */ /* 0x000f220000000800 */
[----:B------:R-:W-:-:S03]  /*1c20*/  IADD3 R27, R26, R27, R37 ;  /* 0x0000001b1a1b7210 */ /* 0x000fc60007ffe025 */
        /* <DEDUP_REMOVED lines=29> */
.L_x_432:
        /* <DEDUP_REMOVED lines=65> */
.L_x_418:
[----:B---3--:R-:W3:Y:S01]  /*2210*/  S2R R7, SR_TID.X ;  /* 0x0000000000077919 */ /* 0x008ee20000002100 */
[----:B------:R-:W-:Y:S05]  /*2220*/  WARPSYNC.ALL ;  /* 0x0000000000007948 */ /* 0x000fea0003800000 */
[----:B------:R-:W-:Y:S06]  /*2230*/  BAR.SYNC.DEFER_BLOCKING 0x0 ;  /* 0x0000000000007b1d */ /* 0x000fec0000010000 */
[----:B------:R-:W-:Y:S01]  /*2240*/  BSSY B0, `(.L_x_420) ;  /* 0x00000b4000007945 */ /* 0x000fe20003800000 */
[----:B------:R-:W4:Y:S01]  /*2250*/  LDS R5, [R5+0x10] ;  /* 0x0000100005057984 */ /* 0x000f220000000800 */
[----:B---3--:R-:W-:-:S02]  /*2260*/  ISETP.GT.AND P0, PT, R7, UR7, PT ;  /* 0x0000000707007c0c */ /* 0x008fc4000bf04270 */
[----:B------:R-:W-:-:S11]  /*2270*/  ISETP.NE.AND P1, PT, R7, UR7, PT ;  /* 0x0000000707007c0c */ /* 0x000fd6000bf25270 */
[----:B-1----:R-:W1:Y:S01]  /*2280*/  @!P0 LDC.64 R8, c[0x0][0x270] ;  /* 0x00009c00ff088b82 */ /* 0x002e620000000a00 */
[----:B------:R-:W-:-:S05]  /*2290*/  @!P0 IADD3 R11, R4, R7, RZ ;  /* 0x00000007040b8210 */ /* 0x000fca0007ffe0ff */
[----:B-1----:R-:W-:-:S05]  /*22a0*/  @!P0 IMAD.WIDE R8, R11, 0x4, R8 ;  /* 0x000000040b088825 */ /* 0x002fca00078e0208 */
[----:B----4-:R1:W-:Y:S01]  /*22b0*/  @!P0 STG.E desc[UR8][R8.64], R5 ;  /* 0x0000000508008986 */ /* 0x0103e2000c101908 */
        /* <DEDUP_REMOVED lines=9> */
[----:B------:R-:W3:Y:S04]  /*2350*/  LDG.E R5, desc[UR8][R8.64] ;  /* 0x0000000808057981 */ /* 0x000ee8000c1e1900 */
[----:B------:R-:W3:Y:S02]  /*2360*/  LDG.E R2, desc[UR8][R2.64] ;  /* 0x0000000802027981 */ /* 0x000ee4000c1e1900 */
[----:B---3--:R-:W-:-:S13]  /*2370*/  ISETP.GE.AND P0, PT, R5, R2, PT ;  /* 0x000000020500720c */ /* 0x008fda0003f06270 */
        /* <DEDUP_REMOVED lines=42> */
.L_x_424:
        /* <DEDUP_REMOVED lines=22> */
.L_x_423:
[----:B------:R-:W-:Y:S05]  /*2780*/  BSYNC B1 ;  /* 0x0000000000017941 */ /* 0x000fea0003800000 */
.L_x_422:
        /* <DEDUP_REMOVED lines=12> */
.L_x_425:
        /* <DEDUP_REMOVED lines=83> */
.L_x_421:
[----:B------:R-:W-:Y:S05]  /*2d80*/  BSYNC B0 ;  /* 0x0000000000007941 */ /* 0x000fea0003800000 */
.L_x_420:
[----:B-1----:R-:W1:Y:S01]  /*2d90*/  LDC.64 R2, c[0x0][0x270] ;  /* 0x00009c00ff027b82 */ /* 0x002e620000000a00 */
[----:B------:R-:W-:Y:S01]  /*2da0*/  ULDC UR4, c[0x0][0x230] ;  /* 0x00008c0000047ab9 */ /* 0x000fe20000000800 */
[----:B------:R-:W-:Y:S01]  /*2db0*/  ULDC UR5, c[0x0][0x244] ;  /* 0x0000910000057ab9 */ /* 0x000fe20000000800 */
[----:B------:R-:W-:-:S05]  /*2dc0*/  VIADD R5, R4, UR4 ;  /* 0x0000000404057c36 */ /* 0x000fca0008000000 */
[----:B------:R-:W3:Y:S01]  /*2dd0*/  LDC R9, c[0x0][0x220] ;  /* 0x00008800ff097b82 */ /* 0x000ee20000000800 */
[----:B-1----:R-:W-:-:S06]  /*2de0*/  IMAD.WIDE R2, R5, 0x4, R2 ;  /* 0x0000000405027825 */ /* 0x002fcc00078e0202 */
[----:B------:R-:W4:Y:S01]  /*2df0*/  LDG.E R2, desc[UR8][R2.64] ;  /* 0x0000000802027981 */ /* 0x000f22000c1e1900 */
[----:B------:R-:W-:Y:S01]  /*2e00*/  USHF.R.S32.HI UR4, URZ, 0x1f, UR5 ;  /* 0x0000001f3f047899 */ /* 0x000fe20008011405 */
[----:B---3--:R-:W-:-:S04]  /*2e10*/  IABS R11, R9 ;  /* 0x00000009000b7213 */ /* 0x008fc80000000000 */
        /* <DEDUP_REMOVED lines=8> */
[----:B----4-:R-:W-:Y:S02]  /*2ea0*/  IABS R3, R2 ;  /* 0x0000000200037213 */ /* 0x010fe40000000000 */
        /* <DEDUP_REMOVED lines=22> */
.L_x_426:
        /* <DEDUP_REMOVED lines=11> */
.L_x_419:
[----:B------:R-:W-:Y:S01]  /*30c0*/  IMAD.MOV.U32 R27, RZ, RZ, 0x1 ;  /* 0x00000001ff1b7424 */ /* 0x000fe200078e00ff */
[----:B------:R-:W-:Y:S01]  /*30d0*/  MOV R31, 0xffffffff ;  /* 0xffffffff001f7802 */ /* 0x000fe20000000f00 */
[----:B------:R-:W-:Y:S02]  /*30e0*/  IMAD.MOV.U32 R44, RZ, RZ, R25 ;  /* 0x000000ffff2c7224 */ /* 0x000fe400078e0019 */
[----:B------:R-:W-:-:S07]  /*30f0*/  IMAD.MOV.U32 R40, RZ, RZ, RZ ;  /* 0x000000ffff287224 */ /* 0x000fce00078e00ff */
[----:B------:R-:W-:Y:S05]  /*3100*/  WARPSYNC.COLLECTIVE R31, `(.L_x_427) ;  /* 0x000000001f087348 */ /* 0x000fea0003c00000 */
[----:B------:R0:W1:Y:S02]  /*3110*/  SHFL.UP P0, R27, R44, R27, R40 ;  /* 0x0400001b2c1b7389 */ /* 0x0000640000000028 */
[----:B01----:R-:W-:Y:S01]  /*3120*/  ENDCOLLECTIVE ;  /* 0x000000000000791b */ /* 0x003fe20003800000 */
.L_x_427:
[----:B------:R-:W-:Y:S02]  /*3130*/  IMAD.MOV.U32 R42, RZ, RZ, R27 ;  /* 0x000000ffff2a7224 */ /* 0x000fe400078e001b */
[----:B------:R-:W-:Y:S02]  /*3140*/  IMAD.MOV.U32 R27, RZ, RZ, 0x2 ;  /* 0x00000002ff1b7424 */ /* 0x000fe400078e00ff */
[----:B------:R-:W-:-:S04]  /*3150*/  @P0 IMAD.IADD R42, R25, 0x1, R42 ;  /* 0x00000001192a0824 */ /* 0x000fc800078e022a */
[----:B------:R-:W-:-:S07]  /*3160*/  IMAD.MOV.U32 R44, RZ, RZ, R42 ;  /* 0x000000ffff2c7224 */ /* 0x000fce00078e002a */
[----:B------:R-:W-:Y:S05]  /*3170*/  WARPSYNC.COLLECTIVE R31, `(.L_x_428) ;  /* 0x000000001f087348 */ /* 0x000fea0003c00000 */
[----:B------:R0:W1:Y:S02]  /*3180*/  SHFL.UP P0, R27, R44, R27, R40 ;  /* 0x0400001b2c1b7389 */ /* 0x0000640000000028 */
[----:B01----:R-:W-:Y:S01]  /*3190*/  ENDCOLLECTIVE ;  /* 0x000000000000791b */ /* 0x003fe20003800000 */
.L_x_428:
[----:B------:R-:W-:Y:S01]  /*31a0*/  MOV R35, R27 ;  /* 0x0000001b00237202 */ /* 0x000fe20000000f00 */
[----:B------:R-:W-:-:S04]  /*31b0*/  IMAD.MOV.U32 R27, RZ, RZ, 0x4 ;  /* 0x00000004ff1b7424 */ /* 0x000fc800078e00ff */
[----:B------:R-:W-:-:S04]  /*31c0*/  @P0 IMAD.IADD R35, R42, 0x1, R35 ;  /* 0x000000012a230824 */ /* 0x000fc800078e0223 */
[----:B------:R-:W-:-:S07]  /*31d0*/  IMAD.MOV.U32 R44, RZ, RZ, R35 ;  /* 0x000000ffff2c7224 */ /* 0x000fce00078e0023 */
[----:B------:R-:W-:Y:S05]  /*31e0*/  WARPSYNC.COLLECTIVE R31, `(.L_x_429) ;  /* 0x000000001f087348 */ /* 0x000fea0003c00000 */
[----:B------:R0:W1:Y:S02]  /*31f0*/  SHFL.UP P0, R27, R44, R27, R40 ;  /* 0x0400001b2c1b7389 */ /* 0x0000640000000028 */
[----:B01----:R-:W-:Y:S01]  /*3200*/  ENDCOLLECTIVE ;  /* 0x000000000000791b */ /* 0x003fe20003800000 */
.L_x_429:
[----:B------:R-:W-:Y:S02]  /*3210*/  IMAD.MOV.U32 R44, RZ, RZ, R27 ;  /* 0x000000ffff2c7224 */ /* 0x000fe400078e001b */
[----:B------:R-:W-:-:S03]  /*3220*/  IMAD.MOV.U32 R27, RZ, RZ, 0x8 ;  /* 0x00000008ff1b7424 */ /* 0x000fc600078e00ff */
[----:B------:R-:W-:-:S07]  /*3230*/  @P0 IADD3 R44, R35, R44, RZ ;  /* 0x0000002c232c0210 */ /* 0x000fce0007ffe0ff */
[----:B------:R-:W-:Y:S05]  /*3240*/  WARPSYNC.COLLECTIVE R31, `(.L_x_430) ;  /* 0x000000001f087348 */ /* 0x000fea0003c00000 */
[----:B------:R0:W1:Y:S02]  /*3250*/  SHFL.UP P0, R27, R44, R27, R40 ;  /* 0x0400001b2c1b7389 */ /* 0x0000640000000028 */
[----:B01----:R-:W-:Y:S01]  /*3260*/  ENDCOLLECTIVE ;  /* 0x000000000000791b */ /* 0x003fe20003800000 */
.L_x_430:
[----:B------:R-:W-:Y:S01]  /*3270*/  IMAD.MOV.U32 R45, RZ, RZ, R27 ;  /* 0x000000ffff2d7224 */ /* 0x000fe200078e001b */
[----:B------:R-:W-:-:S03]  /*3280*/  HFMA2.MMA R27, -RZ, RZ, 0, 9.5367431640625e-07 ;  /* 0x00000010ff1b7435 */ /* 0x000fc600000001ff */
[----:B------:R-:W-:-:S04]  /*3290*/  @P0 IMAD.IADD R45, R44, 0x1, R45 ;  /* 0x000000012c2d0824 */ /* 0x000fc800078e022d */
[----:B------:R-:W-:-:S07]  /*32a0*/  IMAD.MOV.U32 R44, RZ, RZ, R45 ;  /* 0x000000ffff2c7224 */ /* 0x000fce00078e002d */
[----:B------:R-:W-:Y:S05]  /*32b0*/  WARPSYNC.COLLECTIVE R31, `(.L_x_431) ;  /* 0x000000001f087348 */ /* 0x000fea0003c00000 */
[----:B------:R0:W1:Y:S02]  /*32c0*/  SHFL.UP P0, R27, R44, R27, R40 ;  /* 0x0400001b2c1b7389 */ /* 0x0000640000000028 */
[----:B01----:R-:W-:Y:S01]  /*32d0*/  ENDCOLLECTIVE ;  /* 0x000000000000791b */ /* 0x003fe20003800000 */
.L_x_431:
[----:B------:R-:W-:Y:S01]  /*32e0*/  IMAD.MOV.U32 R42, RZ, RZ, R27 ;  /* 0x000000ffff2a7224 */ /* 0x000fe200078e001b */
[----:B------:R-:W-:Y:S06]  /*32f0*/  BRA `(.L_x_432) ;  /* 0xffffffe800c07947 */ /* 0x000fec000383ffff */
        .weak           $__internal_7_$__cuda_sm20_div_u64
        .type           $__internal_7_$__cuda_sm20_div_u64,@function
        .size           $__internal_7_$__cuda_sm20_div_u64,(.L_x_1595 - $__internal_7_$__cuda_sm20_div_u64)
$__internal_7_$__cuda_sm20_div_u64:
        /* <DEDUP_REMOVED lines=69> */
[----:B------:R-:W-:Y:S06]  /*3750*/  RET.REL.NODEC R10 `(_ZN4vllm3moe32moe_lora_align_block_size_kernelIsEEvPT_PilS4_iimiiS4_S4_iS4_S4_S4_iiS4_S4_b) ;  /* 0xffffffc80a287950 */ /* 0x000fec0003c3ffff */
.L_x_433:
        /* <DEDUP_REMOVED lines=10> */
.L_x_1595:


//--------------------- .text._ZN4vllm3moe51moe_lora_align_block_size_small_batch_expert_kernelIsLi256EEEvPT_PilS4_iimiiS4_S4_iS4_S4_S4_S4_b --------------------------
	.section	.text._ZN4vllm3moe51moe_lora_align_block_size_small_batch_expert_kernelIsLi256EEEvPT_PilS4_iimiiS4_S4_iS4_S4_S4_S4_b,"ax",@progbits
	.align	128
        .global         _ZN4vllm3moe51moe_lora_align_block_size_small_batch_expert_kernelIsLi256EEEvPT_PilS4_iimiiS4_S4_iS4_S4_S4_S4_b
        .type           _ZN4vllm3moe51moe_lora_align_block_size_small_batch_expert_kernelIsLi256EEEvPT_PilS4_iimiiS4_S4_iS4_S4_S4_S4_b,@function
        .size           _ZN4vllm3moe51moe_lora_align_block_size_small_batch_expert_kernelIsLi256EEEvPT_PilS4_iimiiS4_S4_iS4_S4_S4_S4_b,(.L_x_1596 - _ZN4vllm3moe51moe_lora_align_block_size_small_batch_expert_kernelIsLi256EEEvPT_PilS4_iimiiS4_S4_iS4_S4_S4_S4_b)
        .other          _ZN4vllm3moe51moe_lora_align_block_size_small_batch_expert_kernelIsLi256EEEvPT_PilS4_iimiiS4_S4_iS4_S4_S4_S4_b,@"STO_CUDA_ENTRY STV_DEFAULT"
_ZN4vllm3moe51moe_lora_align_block_size_small_batch_expert_kernelIsLi256EEEvPT_PilS4_iimiiS4_S4_iS4_S4_S4_S4_b:
.text._ZN4vllm3moe51moe_lora_align_block_size_small_batch_expert_kernelIsLi256EEEvPT_PilS4_iimiiS4_S4_iS4_S4_S4_S4_b:
        /* <DEDUP_REMOVED lines=34> */
[----:B------:R-:W-:Y:S05]  /*0220*/  CALL.REL.NOINC `($__internal_8_$__cuda_sm20_div_u64) ;  /* 0x0000004c00047944 */ /* 0x000fea0003c00000 */
[----:B------:R-:W-:Y:S05]  /*0230*/  BRA `(.L_x_435) ;  /* 0x00000000004c7947 */ /* 0x000fea0003800000 */
.L_x_434:
        /* <DEDUP_REMOVED lines=19> */
.L_x_435:
        /* <DEDUP_REMOVED lines=24> */
.L_x_440:
        /* <DEDUP_REMOVED lines=23> */
.L_x_439:
[----:B------:R-:W-:Y:S05]  /*0660*/  BSYNC B1 ;  /* 0x0000000000017941 */ /* 0x000fea0003800000 */
.L_x_438:
[----:B------:R-:W-:Y:S05]  /*0670*/  @!P1 BRA `(.L_x_437) ;  /* 0x00000000003c9947 */ /* 0x000fea0003800000 */
[----:B------:R-:W0:Y:S08]  /*0680*/  LDC.64 R2, c[0x0][0x218] ;  /* 0x00008600ff027b82 */ /* 0x000e300000000a00 */
[----:B------:R-:W1:Y:S01]  /*0690*/  LDC.64 R4, c[0x0][0x278] ;  /* 0x00009e00ff047b82 */ /* 0x000e620000000a00 */
[----:B0-----:R-:W-:-:S07]  /*06a0*/  IMAD.WIDE R2, R7, 0x4, R2 ;  /* 0x0000000407027825 */ /* 0x001fce00078e0202 */
.L_x_441:
        /* <DEDUP_REMOVED lines=12> */
.L_x_437:
[----:B------:R-:W-:Y:S05]  /*0770*/  BSYNC B0 ;  /* 0x0000000000007941 */ /* 0x000fea0003800000 */
.L_x_436:
        /* <DEDUP_REMOVED lines=38> */
.L_x_447:
        /* <DEDUP_REMOVED lines=28> */
.L_x_446:
        /* <DEDUP_REMOVED lines=20> */
.L_x_448:
[----:B------:R-:W-:-:S13]  /*0ce0*/  ISETP.NE.OR P0, PT, R3, RZ, P0 ;  /* 0x000000ff0300720c */ /* 0x000fda0000705670 */
[----:B------:R-:W-:Y:S05]  /*0cf0*/  @!P0 BRA `(.L_x_444) ;  /* 0x0000000000348947 */ /* 0x000fea0003800000 */
.L_x_445:
[----:B------:R-:W2:Y:S01]  /*0d00*/  S2UR UR6, SR_CgaCtaId ;  /* 0x00000000000679c3 */ /* 0x000ea20000008800 */
[----:B------:R-:W-:Y:S02]  /*0d10*/  UMOV UR5, 0x400 ;  /* 0x0000040000057882 */ /* 0x000fe40000000000 */
[----:B--2---:R-:W-:-:S12]  /*0d20*/  ULEA UR5, UR6, UR5, 0x18 ;  /* 0x0000000506057291 */ /* 0x004fd8000f8ec03f */
.L_x_449:
        /* <DEDUP_REMOVED lines=10> */
.L_x_444:
[----:B------:R-:W-:-:S13]  /*0dd0*/  ISETP.NE.AND P0, PT, R0, RZ, PT ;  /* 0x000000ff0000720c */ /* 0x000fda0003f05270 */
[----:B------:R-:W-:Y:S05]  /*0de0*/  @!P0 BRA `(.L_x_443) ;  /* 0x0000000000288947 */ /* 0x000fea0003800000 */
[----:B------:R-:W3:Y:S01]  /*0df0*/  S2UR UR6, SR_CgaCtaId ;  /* 0x00000000000679c3 */ /* 0x000ee20000008800 */
[----:B------:R-:W-:Y:S01]  /*0e00*/  UMOV UR5, 0x400 ;  /* 0x0000040000057882 */ /* 0x000fe20000000000 */
[----:B------:R-:W-:Y:S01]  /*0e10*/  IMAD.IADD R2, R2, 0x1, R13 ;  /* 0x0000000102027824 */ /* 0x000fe200078e020d */
[----:B---3--:R-:W-:-:S06]  /*0e20*/  ULEA UR5, UR6, UR5, 0x18 ;  /* 0x0000000506057291 */ /* 0x008fcc000f8ec03f */
[----:B------:R-:W-:-:S07]  /*0e30*/  LEA R2, R2, UR5, 0x2 ;  /* 0x0000000502027c11 */ /* 0x000fce000f8e10ff */
.L_x_450:
[----:B------:R-:W-:Y:S01]  /*0e40*/  VIADD R0, R0, 0xffffffff ;  /* 0xffffffff00007836 */ /* 0x000fe20000000000 */
[----:B------:R3:W-:Y:S04]  /*0e50*/  STS [R2], RZ ;  /* 0x000000ff02007388 */ /* 0x0007e80000000800 */
[----:B------:R-:W-:Y:S01]  /*0e60*/  ISETP.NE.AND P0, PT, R0, RZ, PT ;  /* 0x000000ff0000720c */ /* 0x000fe20003f05270 */
[----:B---3--:R-:W-:-:S12]  /*0e70*/  VIADD R2, R2, 0x4 ;  /* 0x0000000402027836 */ /* 0x008fd80000000000 */
[----:B------:R-:W-:Y:S05]  /*0e80*/  @P0 BRA `(.L_x_450) ;  /* 0xfffffffc00ec0947 */ /* 0x000fea000383ffff */
.L_x_443:
        /* <DEDUP_REMOVED lines=17> */
.L_x_460:
[----:B------:R-:W-:-:S04]  /*0fa0*/  LEA R14, P0, R12, UR14, 0x1 ;  /* 0x0000000e0c0e7c11 */ /* 0x000fc8000f8008ff */
[----:B0-----:R-:W-:-:S05]  /*0fb0*/  LEA.HI.X R15, R12, UR15, R9, 0x1, P0 ;  /* 0x0000000f0c0f7c11 */ /* 0x001fca00080f0c09 */
[----:B------:R-:W2:Y:S02]  /*0fc0*/  LDG.E.U16.CONSTANT R14, desc[UR8][R14.64] ;  /* 0x000000080e0e7981 */ /* 0x000ea4000c1e9500 */
[----:B--2---:R-:W-:-:S05]  /*0fd0*/  PRMT R27, R14, 0x9910, RZ ;  /* 0x000099100e1b7816 */ /* 0x004fca00000000ff */
        /* <DEDUP_REMOVED lines=16> */
[----:B------:R-:W-:Y:S05]  /*10e0*/  CALL.REL.NOINC `($__internal_8_$__cuda_sm20_div_u64) ;  /* 0x0000003c00547944 */ /* 0x000fea0003c00000 */
[----:B------:R-:W-:Y:S02]  /*10f0*/  IMAD.MOV.U32 R14, RZ, RZ, R16 ;  /* 0x000000ffff0e7224 */ /* 0x000fe400078e0010 */
[----:B------:R-:W-:Y:S01]  /*1100*/  IMAD.MOV.U32 R15, RZ, RZ, R7 ;  /* 0x000000ffff0f7224 */ /* 0x000fe200078e0007 */
[----:B------:R-:W-:Y:S06]  /*1110*/  BRA `(.L_x_459) ;  /* 0x00000000004c7947 */ /* 0x000fec0003800000 */
.L_x_458:
        /* <DEDUP_REMOVED lines=19> */
.L_x_459:
[----:B------:R-:W-:Y:S05]  /*1250*/  BSYNC B2 ;  /* 0x0000000000027941 */ /* 0x000fea0003800000 */
.L_x_457:
[----:B------:R-:W-:-:S05]  /*1260*/  IADD3 R7, P0, R8, R14, RZ ;  /* 0x0000000e08077210 */ /* 0x000fca0007f1e0ff */
[----:B------:R-:W-:Y:S01]  /*1270*/  IMAD.X R10, R5, 0x1, R15, P0 ;  /* 0x00000001050a7824 */ /* 0x000fe200000e060f */
[----:B------:R-:W-:-:S04]  /*1280*/  LEA R14, P0, R7, UR18, 0x2 ;  /* 0x00000012070e7c11 */ /* 0x000fc8000f8010ff */
[----:B------:R-:W-:-:S05]  /*1290*/  LEA.HI.X R15, R7, UR19, R10, 0x2, P0 ;  /* 0x00000013070f7c11 */ /* 0x000fca00080f140a */
[----:B------:R0:W5:Y:S04]  /*12a0*/  LDG.E R14, desc[UR8][R14.64] ;  /* 0x000000080e0e7981 */ /* 0x000168000c1e1900 */
.L_x_456:
[----:B------:R-:W-:Y:S05]  /*12b0*/  BSYNC B1 ;  /* 0x0000000000017941 */ /* 0x000fea0003800000 */
.L_x_455:
        /* <DEDUP_REMOVED lines=8> */
.L_x_454:
[----:B------:R-:W-:Y:S05]  /*1340*/  BSYNC B0 ;  /* 0x0000000000007941 */ /* 0x000fea0003800000 */
.L_x_453:
[----:B------:R-:W-:-:S05]  /*1350*/  IADD3 R12, P0, R2, R12, RZ ;  /* 0x0000000c020c7210 */ /* 0x000fca0007f1e0ff */
[----:B------:R-:W-:Y:S01]  /*1360*/  IMAD.X R9, RZ, RZ, R9, P0 ;  /* 0x000000ffff097224 */ /* 0x000fe200000e0609 */
[----:B------:R-:W-:-:S04]  /*1370*/  ISETP.GE.U32.AND P0, PT, R12, UR16, PT ;  /* 0x000000100c007c0c */ /* 0x000fc8000bf06070 */
[----:B------:R-:W-:-:S13]  /*1380*/  ISETP.GE.U32.AND.EX P0, PT, R9, UR17, PT, P0 ;  /* 0x0000001109007c0c */ /* 0x000fda000bf06100 */
[----:B------:R-:W-:Y:S05]  /*1390*/  @!P0 BRA `(.L_x_460) ;  /* 0xfffffffc00008947 */ /* 0x000fea000383ffff */
[----:B------:R-:W-:Y:S05]  /*13a0*/  BRA `(.L_x_451) ;  /* 0x0000000400487947 */ /* 0x000fea0003800000 */
.L_x_452:
[----:B------:R-:W-:-:S04]  /*13b0*/  ISETP.NE.U32.AND P0, PT, R3, RZ, PT ;  /* 0x000000ff0300720c */ /* 0x000fc80003f05070 */
[----:B------:R-:W-:-:S13]  /*13c0*/  ISETP.NE.AND.EX P0, PT, R0, RZ, PT, P0 ;  /* 0x000000ff0000720c */ /* 0x000fda0003f05300 */
[----:B------:R-:W-:Y:S05]  /*13d0*/  @!P0 BRA `(.L_x_461) ;  /* 0x0000000000ec8947 */ /* 0x000fea0003800000 */
[----:B------:R-:W-:Y:S02]  /*13e0*/  IMAD.MOV.U32 R12, RZ, RZ, R11 ;  /* 0x000000ffff0c7224 */ /* 0x000fe400078e000b */
[----:B------:R-:W-:-:S07]  /*13f0*/  IMAD.MOV.U32 R9, RZ, RZ, R6 ;  /* 0x000000ffff097224 */ /* 0x000fce00078e0006 */
.L_x_465:
[----:B------:R-:W-:Y:S02]  /*1400*/  ULDC.64 UR20, c[0x0][0x210] ;  /* 0x0000840000147ab9 */ /* 0x000fe40000000a00 */
[----:B------:R-:W-:-:S04]  /*1410*/  LEA R20, P0, R12, UR20, 0x1 ;  /* 0x000000140c147c11 */ /* 0x000fc8000f8008ff */
[----:B------:R-:W-:-:S05]  /*1420*/  LEA.HI.X R21, R12, UR21, R9, 0x1, P0 ;  /* 0x000000150c157c11 */ /* 0x000fca00080f0c09 */
[----:B0-----:R0:W5:Y:S01]  /*1430*/  LDG.E.U16.CONSTANT R20, desc[UR8][R20.64] ;  /* 0x0000000814147981 */ /* 0x001162000c1e9500 */
[----:B------:R-:W-:Y:S01]  /*1440*/  LOP3.LUT R7, R9, UR10, RZ, 0xfc, !PT ;  /* 0x0000000a09077c12 */ /* 0x000fe2000f8efcff */
[----:B------:R-:W-:Y:S03]  /*1450*/  BSSY B0, `(.L_x_462) ;  /* 0x000001d000007945 */ /* 0x000fe60003800000 */
[----:B------:R-:W-:-:S13]  /*1460*/  ISETP.NE.U32.AND P0, PT, R7, RZ, PT ;  /* 0x000000ff0700720c */ /* 0x000fda0003f05070 */
[----:B0-----:R-:W-:Y:S05]  /*1470*/  @!P0 BRA `(.L_x_463) ;  /* 0x0000000000188947 */ /* 0x001fea0003800000 */
[----:B------:R-:W-:Y:S01]  /*1480*/  IMAD.U32 R7, RZ, RZ, UR10 ;  /* 0x0000000aff077e24 */ /* 0x000fe2000f8e00ff */
[----:B------:R-:W-:-:S07]  /*1490*/  MOV R10, 0x14b0 ;  /* 0x000014b0000a7802 */ /* 0x000fce0000000f00 */
[----:B-----5:R-:W-:Y:S05]  /*14a0*/  CALL.REL.NOINC `($__internal_8_$__cuda_sm20_div_u64) ;  /* 0x0000003800647944 */ /* 0x020fea0003c00000 */
[----:B------:R-:W-:Y:S01]  /*14b0*/  IMAD.MOV.U32 R14, RZ, RZ, R16 ;  /* 0x000000ffff0e7224 */ /* 0x000fe200078e0010 */
[----:B------:R-:W-:Y:S01]  /*14c0*/  MOV R15, R7 ;  /* 0x00000007000f7202 */ /* 0x000fe20000000f00 */
[----:B------:R-:W-:Y:S06]  /*14d0*/  BRA `(.L_x_464) ;  /* 0x0000000000507947 */ /* 0x000fec0003800000 */
.L_x_463:
        /* <DEDUP_REMOVED lines=20> */
.L_x_464:
[----:B------:R-:W-:Y:S05]  /*1620*/  BSYNC B0 ;  /* 0x0000000000007941 */ /* 0x000fea0003800000 */
.L_x_462:
[----:B------:R-:W-:Y:S01]  /*1630*/  IADD3 R7, P0, R8, R14, RZ ;  /* 0x0000000e08077210 */ /* 0x000fe20007f1e0ff */
[----:B------:R-:W-:-:S04]  /*1640*/  ULDC.64 UR20, c[0x0][0x278] ;  /* 0x00009e0000147ab9 */ /* 0x000fc80000000a00 */
[----:B------:R-:W-:Y:S01]  /*1650*/  IMAD.X R10, R5, 0x1, R15, P0 ;  /* 0x00000001050a7824 */ /* 0x000fe200000e060f */
[----:B------:R-:W-:-:S04]  /*1660*/  LEA R14, P0, R7, UR20, 0x2 ;  /* 0x00000014070e7c11 */ /* 0x000fc8000f8010ff */
[----:B------:R-:W-:Y:S01]  /*1670*/  LEA.HI.X R15, R7, UR21, R10, 0x2, P0 ;  /* 0x00000015070f7c11 */ /* 0x000fe200080f140a */
[----:B------:R-:W0:Y:S01]  /*1680*/  S2UR UR6, SR_CgaCtaId ;  /* 0x00000000000679c3 */ /* 0x000e220000008800 */
[----:B------:R-:W-:Y:S01]  /*1690*/  UMOV UR5, 0x400 ;  /* 0x0000040000057882 */ /* 0x000fe20000000000 */
[----:B------:R-:W-:Y:S02]  /*16a0*/  ULDC.64 UR20, c[0x0][0x238] ;  /* 0x00008e0000147ab9 */ /* 0x000fe40000000a00 */
[----:B------:R-:W2:Y:S01]  /*16b0*/  LDG.E R14, desc[UR8][R14.64] ;  /* 0x000000080e0e7981 */ /* 0x000ea2000c1e1900 */
[----:B-----5:R-:W-:Y:S02]  /*16c0*/  PRMT R10, R20, 0x9910, RZ ;  /* 0x00009910140a7816 */ /* 0x020fe400000000ff */
[----:B------:R-:W-:-:S03]  /*16d0*/  IADD3 R12, P0, R2, R12, RZ ;  /* 0x0000000c020c7210 */ /* 0x000fc60007f1e0ff */
[----:B------:R-:W-:Y:S02]  /*16e0*/  IMAD.IADD R10, R10, 0x1, R17 ;  /* 0x000000010a0a7824 */ /* 0x000fe400078e0211 */
        /* <DEDUP_REMOVED lines=10> */
.L_x_461:
[----:B------:R-:W0:Y:S01]  /*1790*/  S2R R10, SR_CgaCtaId ;  /* 0x00000000000a7919 */ /* 0x000e220000008800 */
[----:B------:R-:W-:Y:S01]  /*17a0*/  MOV R7, 0x400 ;  /* 0x0000040000077802 */ /* 0x000fe20000000f00 */
[----:B------:R-:W-:Y:S01]  /*17b0*/  IMAD.MOV.U32 R9, RZ, RZ, R11 ;  /* 0x000000ffff097224 */ /* 0x000fe200078e000b */
[----:B------:R-:W-:Y:S02]  /*17c0*/  MOV R16, R6 ;  /* 0x0000000600107202 */ /* 0x000fe40000000f00 */
[----:B0-----:R-:W-:-:S07]  /*17d0*/  LEA R21, R10, R7, 0x18 ;  /* 0x000000070a157211 */ /* 0x001fce00078ec0ff */
.L_x_466:
[----:B------:R-:W-:Y:S02]  /*17e0*/  ULDC.64 UR20, c[0x0][0x210] ;  /* 0x0000840000147ab9 */ /* 0x000fe40000000a00 */
[----:B------:R-:W-:-:S04]  /*17f0*/  LEA R14, P0, R9, UR20, 0x1 ;  /* 0x00000014090e7c11 */ /* 0x000fc8000f8008ff */
[----:B------:R-:W-:-:S05]  /*1800*/  LEA.HI.X R15, R9, UR21, R16, 0x1, P0 ;  /* 0x00000015090f7c11 */ /* 0x000fca00080f0c10 */
[----:B------:R-:W2:Y:S01]  /*1810*/  LDG.E.U16.CONSTANT R14, desc[UR8][R14.64] ;  /* 0x000000080e0e7981 */ /* 0x000ea2000c1e9500 */
[----:B------:R-:W-:-:S05]  /*1820*/  IADD3 R9, P0, R2, R9, RZ ;  /* 0x0000000902097210 */ /* 0x000fca0007f1e0ff */
[----:B------:R-:W-:Y:S01]  /*1830*/  IMAD.X R16, RZ, RZ, R16, P0 ;  /* 0x000000ffff107224 */ /* 0x000fe200000e0610 */
[----:B------:R-:W-:-:S04]  /*1840*/  ISETP.GE.U32.AND P0, PT, R9, R12, PT ;  /* 0x0000000c0900720c */ /* 0x000fc80003f06070 */
[----:B------:R-:W-:Y:S02]  /*1850*/  ISETP.GE.U32.AND.EX P0, PT, R16, R13, PT, P0 ;  /* 0x0000000d1000720c */ /* 0x000fe40003f06100 */
[----:B--23--:R-:W-:-:S05]  /*1860*/  PRMT R10, R14, 0x9910, RZ ;  /* 0x000099100e0a7816 */ /* 0x00cfca00000000ff */
[----:B------:R-:W-:-:S04]  /*1870*/  IMAD.IADD R10, R10, 0x1, R17 ;  /* 0x000000010a0a7824 */ /* 0x000fc800078e0211 */
[----:B------:R-:W-:-:S05]  /*1880*/  IMAD R10, R10, 0x4, R21 ;  /* 0x000000040a0a7824 */ /* 0x000fca00078e0215 */
[----:B------:R-:W0:Y:S02]  /*1890*/  LDS R7, [R10] ;  /* 0x000000000a077984 */ /* 0x000e240000000800 */
[----:B0-----:R-:W-:-:S05]  /*18a0*/  VIADD R7, R7, 0x1 ;  /* 0x0000000107077836 */ /* 0x001fca0000000000 */
[----:B------:R3:W-:Y:S01]  /*18b0*/  STS [R10], R7 ;  /* 0x000000070a007388 */ /* 0x0007e20000000800 */
[----:B------:R-:W-:Y:S05]  /*18c0*/  @!P0 BRA `(.L_x_466) ;  /* 0xfffffffc00c48947 */ /* 0x000fea000383ffff */
.L_x_451:
        /* <DEDUP_REMOVED lines=28> */
.L_x_472:
        /* <DEDUP_REMOVED lines=89> */
.L_x_471:
        /* <DEDUP_REMOVED lines=48> */
.L_x_473:
[----:B------:R-:W-:-:S13]  /*2320*/  ISETP.NE.OR P0, PT, R10, RZ, P0 ;  /* 0x000000ff0a00720c */ /* 0x000fda0000705670 */
[----:B------:R-:W-:Y:S05]  /*2330*/  @!P0 BRA `(.L_x_469) ;  /* 0x0000000000688947 */ /* 0x000fea0003800000 */
.L_x_470:
        /* <DEDUP_REMOVED lines=26> */
.L_x_469:
        /* <DEDUP_REMOVED lines=10> */
.L_x_474:
        /* <DEDUP_REMOVED lines=9> */
.L_x_468:
[----:B------:R-:W-:Y:S05]  /*2610*/  BSYNC B0 ;  /* 0x0000000000007941 */ /* 0x000fea0003800000 */
.L_x_467:
        /* <DEDUP_REMOVED lines=23> */
[----:B------:R-:W-:Y:S01]  /*2790*/  IMAD.MOV.U32 R17, RZ, RZ, RZ ;  /* 0x000000ffff117224 */ /* 0x000fe200078e00ff */
        /* <DEDUP_REMOVED lines=11> */
.L_x_479:
[----:B------:R-:W-:Y:S01]  /*2850*/  IADD3 R14, R10, UR5, RZ ;  /* 0x000000050a0e7c10 */ /* 0x000fe2000fffe0ff */
[----:B------:R-:W-:Y:S01]  /*2860*/  ULEA UR15, UR5, UR6, 0x2 ;  /* 0x00000006050f7291 */ /* 0x000fe2000f8e103f */
[----:B------:R-:W-:Y:S01]  /*2870*/  IABS R15, R9 ;  /* 0x00000009000f7213 */ /* 0x000fe20000000000 */
[----:B------:R-:W-:Y:S01]  /*2880*/  UIADD3 UR14, UR14, -0x4, URZ ;  /* 0xfffffffc0e0e7890 */ /* 0x000fe2000fffe03f */
[----:B------:R-:W-:Y:S01]  /*2890*/  LEA R14, R14, UR6, 0x2 ;  /* 0x000000060e0e7c11 */ /* 0x000fe2000f8e10ff */
[----:B------:R-:W-:Y:S01]  /*28a0*/  UIADD3 UR5, UR5, 0x4, URZ ;  /* 0x0000000405057890 */ /* 0x000fe2000fffe03f */
[----:B0-----:R-:W0:Y:S03]  /*28b0*/  I2F.RP R23, R15 ;  /* 0x0000000f00177306 */ /* 0x001e260000209400 */
[----:B------:R-:W1:Y:S05]  /*28c0*/  LDS R16, [R14] ;  /* 0x000000000e107984 */ /* 0x000e6a0000000800 */
[----:B0-----:R-:W0:Y:S02]  /*28d0*/  MUFU.RCP R23, R23 ;  /* 0x0000001700177308 */ /* 0x001e240000001000 */
[----:B0-----:R-:W-:-:S02]  /*28e0*/  VIADD R25, R23, 0xffffffe ;  /* 0x0ffffffe17197836 */ /* 0x001fc40000000000 */
        /* <DEDUP_REMOVED lines=11> */
[----:B------:R-:W-:-:S03]  /*29a0*/  ISETP.NE.AND P3, PT, R9, RZ, PT ;  /* 0x000000ff0900720c */ /* 0x000fc60003f65270 */
[----:B------:R-:W-:-:S05]  /*29b0*/  @!P4 IMAD.MOV R13, RZ, RZ, -R13 ;  /* 0x000000ffff0dc224 */ /* 0x000fca00078e0a0d */
[----:B------:R-:W-:Y:S02]  /*29c0*/  SEL R12, R16, R13, !P3 ;  /* 0x0000000d100c7207 */ /* 0x000fe40005800000 */
[----:B------:R-:W0:Y:S02]  /*29d0*/  F2I.FTZ.U32.TRUNC.NTZ R13, R25 ;  /* 0x00000019000d7305 */ /* 0x000e24000021f000 */
[----:B------:R-:W-:-:S05]  /*29e0*/  IADD3 R17, R20, R17, -R12 ;  /* 0x0000001114117210 */ /* 0x000fca0007ffe80c */
[----:B------:R-:W-:Y:S04]  /*29f0*/  STS [UR15], R17 ;  /* 0x00000011ff007988 */ /* 0x000fe8000800080f */
[----:B------:R-:W1:Y:S01]  /*2a00*/  LDS R12, [R14+0x4] ;  /* 0x000004000e0c7984 */ /* 0x000e620000000800 */
[----:B0-----:R-:W-:-:S05]  /*2a10*/  IADD3 R20, RZ, -R13, RZ ;  /* 0x8000000dff147210 */ /* 0x001fca0007ffe0ff */
        /* <DEDUP_REMOVED lines=8> */
[----:B------:R-:W-:Y:S02]  /*2aa0*/  IMAD R20, R15, R12, R20 ;  /* 0x0000000c0f147224 */ /* 0x000fe400078e0214 */
[----:B------:R-:W-:-:S05]  /*2ab0*/  IMAD.MOV.U32 R12, RZ, RZ, R15 ;  /* 0x000000ffff0c7224 */ /* 0x000fca00078e000f */
[----:B------:R-:W-:-:S13]  /*2ac0*/  ISETP.GT.U32.AND P4, PT, R12, R20, PT ;  /* 0x000000140c00720c */ /* 0x000fda0003f84070 */
[----:B------:R-:W-:-:S05]  /*2ad0*/  @!P4 IMAD.IADD R20, R20, 0x1, -R15 ;  /* 0x000000011414c824 */ /* 0x000fca00078e0a0f */
[----:B------:R-:W-:-:S13]  /*2ae0*/  ISETP.GT.U32.AND P4, PT, R12, R20, PT ;  /* 0x000000140c00720c */ /* 0x000fda0003f84070 */
[----:B------:R-:W-:-:S05]  /*2af0*/  @!P4 IMAD.IADD R20, R20, 0x1, -R15 ;  /* 0x000000011414c824 */ /* 0x000fca00078e0a0f */
[----:B------:R-:W-:-:S04]  /*2b00*/  @!P5 IADD3 R20, -R20, RZ, RZ ;  /* 0x000000ff1414d210 */ /* 0x000fc80007ffe1ff */
        /* <DEDUP_REMOVED lines=22> */
[----:B------:R-:W-:-:S05]  /*2c70*/  IMAD.HI.U32 R17, R13, R20, RZ ;  /* 0x000000140d117227 */ /* 0x000fca00078e00ff */
[----:B------:R-:W-:-:S05]  /*2c80*/  IADD3 R17, -R17, RZ, RZ ;  /* 0x000000ff11117210 */ /* 0x000fca0007ffe1ff */
[----:B------:R-:W-:-:S05]  /*2c90*/  IMAD R17, R15, R17, R20 ;  /* 0x000000110f117224 */ /* 0x000fca00078e0214 */
[----:B------:R-:W-:-:S13]  /*2ca0*/  ISETP.GT.U32.AND P4, PT, R12, R17, PT ;  /* 0x000000110c00720c */ /* 0x000fda0003f84070 */
[----:B------:R-:W-:-:S05]  /*2cb0*/  @!P4 IMAD.IADD R17, R17, 0x1, -R15 ;  /* 0x000000011111c824 */ /* 0x000fca00078e0a0f */
[----:B------:R-:W-:-:S13]  /*2cc0*/  ISETP.GT.U32.AND P4, PT, R12, R17, PT ;  /* 0x000000110c00720c */ /* 0x000fda0003f84070 */
[----:B------:R-:W-:-:S04]  /*2cd0*/  @!P4 IMAD.IADD R17, R17, 0x1, -R15 ;  /* 0x000000011111c824 */ /* 0x000fc800078e0a0f */
[----:B------:R-:W-:-:S05]  /*2ce0*/  @!P5 IMAD.MOV R17, RZ, RZ, -R17 ;  /* 0x000000ffff11d224 */ /* 0x000fca00078e0a11 */
[----:B------:R-:W-:Y:S02]  /*2cf0*/  SEL R17, R16, R17, !P3 ;  /* 0x0000001110117207 */ /* 0x000fe40005800000 */
[----:B------:R-:W-:Y:S02]  /*2d00*/  ISETP.NE.AND P3, PT, RZ, UR14, PT ;  /* 0x0000000eff007c0c */ /* 0x000fe4000bf65270 */
[----:B------:R-:W-:-:S05]  /*2d10*/  IADD3 R17, R21, R26, -R17 ;  /* 0x0000001a15117210 */ /* 0x000fca0007ffe811 */
[----:B------:R0:W-:Y:S06]  /*2d20*/  STS [UR15+0xc], R17 ;  /* 0x00000c11ff007988 */ /* 0x0001ec000800080f */
[----:B------:R-:W-:Y:S05]  /*2d30*/  @P3 BRA `(.L_x_479) ;  /* 0xfffffff800c43947 */ /* 0x000fea000383ffff */
.L_x_478:
        /* <DEDUP_REMOVED lines=14> */
[----:B0-----:R-:W-:Y:S01]  /*2e20*/  HFMA2.MMA R12, -RZ, RZ, 0, 0 ;  /* 0x00000000ff0c7435 */ /* 0x001fe200000001ff */
[----:B-1----:R-:W-:-:S04]  /*2e30*/  IMAD.MOV R15, RZ, RZ, -R13 ;  /* 0x000000ffff0f7224 */ /* 0x002fc800078e0a0d */
[----:B------:R-:W-:-:S05]  /*2e40*/  IMAD R15, R15, R10, RZ ;  /* 0x0000000a0f0f7224 */ /* 0x000fca00078e02ff */
[----:B------:R-:W-:-:S07]  /*2e50*/  IMAD.HI.U32 R16, R13, R15, R12 ;  /* 0x0000000f0d107227 */ /* 0x000fce00078e000c */
.L_x_480:
        /* <DEDUP_REMOVED lines=21> */
.L_x_477:
[----:B0123--:R-:W0:Y:S04]  /*2fb0*/  LDS R7, [UR12] ;  /* 0x0000000cff077984 */ /* 0x00fe280008000800 */
[----:B0-----:R0:W-:Y:S02]  /*2fc0*/  STG.E desc[UR8][R18.64], R7 ;  /* 0x0000000712007986 */ /* 0x0011e4000c101908 */
.L_x_476:
[----:B------:R-:W-:Y:S05]  /*2fd0*/  BSYNC B0 ;  /* 0x0000000000007941 */ /* 0x000fea0003800000 */
.L_x_475:
        /* <DEDUP_REMOVED lines=27> */
[----:B------:R-:W-:Y:S02]  /*3190*/  @P0 IMAD.IADD R14, R14, 0x1, -R9 ;  /* 0x000000010e0e0824 */ /* 0x000fe400078e0a09 */
[----:B------:R-:W-:Y:S01]  /*31a0*/  @P0 VIADD R13, R13, 0x1 ;  /* 0x000000010d0d0836 */ /* 0x000fe20000000000 */
[----:B------:R-:W-:Y:S02]  /*31b0*/  ISETP.NE.U32.AND P0, PT, R9, RZ, PT ;  /* 0x000000ff0900720c */ /* 0x000fe40003f05070 */
[-C--:B------:R-:W-:Y:S02]  /*31c0*/  ISETP.GE.U32.AND P2, PT, R14, R9.reuse, PT ;  /* 0x000000090e00720c */ /* 0x080fe40003f46070 */
[----:B------:R-:W-:-:S11]  /*31d0*/  LOP3.LUT R14, RZ, R9, RZ, 0x33, !PT ;  /* 0x00000009ff0e7212 */ /* 0x000fd600078e33ff */
[----:B------:R-:W-:-:S04]  /*31e0*/  @P2 IADD3 R13, R13, 0x1, RZ ;  /* 0x000000010d0d2810 */ /* 0x000fc80007ffe0ff */
        /* <DEDUP_REMOVED lines=14> */
[----:B------:R-:W-:Y:S02]  /*32d0*/  IMAD.MOV.U32 R16, RZ, RZ, R12 ;  /* 0x000000ffff107224 */ /* 0x000fe400078e000c */
[----:B------:R-:W-:-:S04]  /*32e0*/  IMAD.MOV.U32 R12, RZ, RZ, RZ ;  /* 0x000000ffff0c7224 */ /* 0x000fc800078e00ff */
[----:B------:R-:W-:-:S07]  /*32f0*/  IMAD.HI.U32 R19, R13, R9, R12 ;  /* 0x000000090d137227 */ /* 0x000fce00078e000c */
.L_x_485:
[----:B0-----:R-:W-:Y:S02]  /*3300*/  IABS R12, R10 ;  /* 0x0000000a000c7213 */ /* 0x001fe40000000000 */
[----:B------:R-:W-:Y:S02]  /*3310*/  MOV R9, UR13 ;  /* 0x0000000d00097c02 */ /* 0x000fe40008000f00 */
[----:B------:R-:W-:Y:S01]  /*3320*/  IADD3 R16, R16, -0x1, RZ ;  /* 0xffffffff10107810 */ /* 0x000fe20007ffe0ff */
        /* <DEDUP_REMOVED lines=12> */
[----:B------:R-:W-:Y:S01]  /*33f0*/  @P2 VIADD R17, R17, 0x1 ;  /* 0x0000000111112836 */ /* 0x000fe20000000000 */
[----:B------:R-:W-:-:S05]  /*3400*/  ISETP.NE.AND P2, PT, R16, RZ, PT ;  /* 0x000000ff1000720c */ /* 0x000fca0003f45270 */
[----:B------:R-:W-:-:S05]  /*3410*/  @!P4 IMAD.MOV R17, RZ, RZ, -R17 ;  /* 0x000000ffff11c224 */ /* 0x000fca00078e0a11 */
[----:B------:R-:W-:-:S05]  /*3420*/  SEL R17, R14, R17, !P5 ;  /* 0x000000110e117207 */ /* 0x000fca0006800000 */
[----:B------:R-:W-:-:S04]  /*3430*/  VIADD R17, R17, UR4 ;  /* 0x0000000411117c36 */ /* 0x000fc80008000000 */
[----:B0-----:R-:W-:-:S05]  /*3440*/  IMAD.WIDE R12, R17, 0x4, R12 ;  /* 0x00000004110c7825 */ /* 0x001fca00078e020c */
[----:B------:R0:W-:Y:S01]  /*3450*/  STG.E desc[UR8][R12.64], R21 ;  /* 0x000000150c007986 */ /* 0x0001e2000c101908 */
[----:B------:R-:W-:Y:S05]  /*3460*/  @P2 BRA `(.L_x_485) ;  /* 0xfffffffc00a42947 */ /* 0x000fea000383ffff */
.L_x_484:
[----:B------:R-:W-:Y:S05]  /*3470*/  BSYNC B1 ;  /* 0x0000000000017941 */ /* 0x000fea0003800000 */
.L_x_483:
        /* <DEDUP_REMOVED lines=8> */
[----:B--2---:R-:W-:-:S04]  /*3500*/  IMAD.MOV R14, RZ, RZ, -R15 ;  /* 0x000000ffff0e7224 */ /* 0x004fc800078e0a0f */
[----:B------:R-:W-:Y:S02]  /*3510*/  IMAD R19, R14, R9, RZ ;  /* 0x000000090e137224 */ /* 0x000fe400078e02ff */
[----:B------:R-:W-:-:S04]  /*3520*/  IMAD.MOV.U32 R14, RZ, RZ, RZ ;  /* 0x000000ffff0e7224 */ /* 0x000fc800078e00ff */
[----:B01----:R-:W-:-:S07]  /*3530*/  IMAD.HI.U32 R14, R15, R19, R14 ;  /* 0x000000130f0e7227 */ /* 0x003fce00078e000e */
.L_x_486:
[-C--:B------:R-:W-:Y:S01]  /*3540*/  IABS R19, R17.reuse ;  /* 0x0000001100137213 */ /* 0x080fe20000000000 */
[--C-:B------:R-:W-:Y:S01]  /*3550*/  IMAD.IADD R26, R10, 0x1, R17.reuse ;  /* 0x000000010a1a7824 */ /* 0x100fe200078e0211 */
[----:B------:R-:W-:Y:S01]  /*3560*/  IABS R16, R10 ;  /* 0x0000000a00107213 */ /* 0x000fe20000000000 */
[----:B------:R-:W-:Y:S01]  /*3570*/  VIADD R25, R24, 0xffffff00 ;  /* 0xffffff0018197836 */ /* 0x000fe20000000000 */
[----:B------:R-:W0:Y:S01]  /*3580*/  I2F.RP R20, R19 ;  /* 0x0000001300147306 */ /* 0x000e220000209400 */
[----:B------:R-:W-:Y:S01]  /*3590*/  IMAD.IADD R22, R26, 0x1, R17 ;  /* 0x000000011a167824 */ /* 0x000fe200078e0211 */
[----:B------:R-:W-:Y:S01]  /*35a0*/  IABS R28, R26 ;  /* 0x0000001a001c7213 */ /* 0x000fe20000000000 */
[----:B------:R-:W-:Y:S01]  /*35b0*/  IMAD.HI.U32 R18, R14, R16, RZ ;  /* 0x000000100e127227 */ /* 0x000fe200078e00ff */
[-C--:B------:R-:W-:Y:S02]  /*35c0*/  LOP3.LUT R10, R10, R17.reuse, RZ, 0x3c, !PT ;  /* 0x000000110a0a7212 */ /* 0x080fe400078e3cff */
[----:B------:R-:W-:Y:S01]  /*35d0*/  IABS R30, R22 ;  /* 0x00000016001e7213 */ /* 0x000fe20000000000 */
[----:B------:R-:W-:Y:S01]  /*35e0*/  IMAD.MOV R14, RZ, RZ, -R18 ;  /* 0x000000ffff0e7224 */ /* 0x000fe200078e0a12 */
[----:B------:R-:W-:-:S03]  /*35f0*/  LOP3.LUT R26, R26, R17, RZ, 0x3c, !PT ;  /* 0x000000111a1a7212 */ /* 0x000fc600078e3cff */
[----:B------:R-:W-:Y:S01]  /*3600*/  IMAD R16, R19, R14, R16 ;  /* 0x0000000e13107224 */ /* 0x000fe200078e0210 */
[----:B0-----:R-:W0:Y:S04]  /*3610*/  MUFU.RCP R20, R20 ;  /* 0x0000001400147308 */ /* 0x001e280000001000 */
[----:B------:R-:W-:-:S13]  /*3620*/  ISETP.GT.U32.AND P4, PT, R9, R16, PT ;  /* 0x000000100900720c */ /* 0x000fda0003f84070 */
[----:B------:R-:W-:Y:S02]  /*3630*/  @!P4 IMAD.IADD R16, R16, 0x1, -R19 ;  /* 0x000000011010c824 */ /* 0x000fe400078e0a13 */
[----:B------:R-:W-:Y:S02]  /*3640*/  @!P4 VIADD R18, R18, 0x1 ;  /* 0x000000011212c836 */ /* 0x000fe40000000000 */
[----:B0-----:R-:W-:Y:S01]  /*3650*/  VIADD R15, R20, 0xffffffe ;  /* 0x0ffffffe140f7836 */ /* 0x001fe20000000000 */
[----:B------:R-:W-:-:S05]  /*3660*/  ISETP.GE.U32.AND P5, PT, R16, R9, PT ;  /* 0x000000091000720c */ /* 0x000fca0003fa6070 */
[----:B------:R-:W0:Y:S08]  /*3670*/  F2I.FTZ.U32.TRUNC.NTZ R15, R15 ;  /* 0x0000000f000f7305 */ /* 0x000e30000021f000 */
[----:B------:R-:W-:Y:S01]  /*3680*/  @P5 VIADD R18, R18, 0x1 ;  /* 0x0000000112125836 */ /* 0x000fe20000000000 */
[----:B------:R-:W-:Y:S02]  /*3690*/  ISETP.GE.AND P5, PT, R10, RZ, PT ;  /* 0x000000ff0a00720c */ /* 0x000fe40003fa6270 */
[----:B0-----:R-:W-:-:S05]  /*36a0*/  IADD3 R21, RZ, -R15, RZ ;  /* 0x8000000fff157210 */ /* 0x001fca0007ffe0ff */
[----:B------:R-:W-:-:S06]  /*36b0*/  IMAD.MOV.U32 R14, RZ, RZ, R21 ;  /* 0x000000ffff0e7224 */ /* 0x000fcc00078e0015 */
        /* <DEDUP_REMOVED lines=8> */
[----:B------:R-:W-:Y:S01]  /*3740*/  IADD3 R16, -R15, RZ, RZ ;  /* 0x000000ff0f107210 */ /* 0x000fe20007ffe1ff */
[----:B------:R-:W-:-:S04]  /*3750*/  IMAD.MOV.U32 R9, RZ, RZ, R19 ;  /* 0x000000ffff097224 */ /* 0x000fc800078e0013 */
[----:B------:R-:W-:Y:S01]  /*3760*/  IMAD R30, R19, R16, R30 ;  /* 0x00000010131e7224 */ /* 0x000fe200078e021e */
[C---:B------:R-:W-:Y:S01]  /*3770*/  ISETP.GT.U32.AND P6, PT, R9.reuse, R28, PT ;  /* 0x0000001c0900720c */ /* 0x040fe20003fc4070 */
[C---:B------:R-:W-:Y:S01]  /*3780*/  IMAD.IADD R16, R22.reuse, 0x1, R17 ;  /* 0x0000000116107824 */ /* 0x040fe200078e0211 */
[-C--:B------:R-:W-:Y:S02]  /*3790*/  LOP3.LUT R22, R22, R17.reuse, RZ, 0x3c, !PT ;  /* 0x0000001116167212 */ /* 0x080fe400078e3cff */
[----:B------:R-:W-:Y:S02]  /*37a0*/  ISETP.GT.U32.AND P0, PT, R9, R30, PT ;  /* 0x0000001e0900720c */ /* 0x000fe40003f04070 */
[----:B------:R-:W-:Y:S02]  /*37b0*/  IABS R23, R16 ;  /* 0x0000001000177213 */ /* 0x000fe40000000000 */
[----:B------:R-:W-:-:S03]  /*37c0*/  LOP3.LUT R10, R16, R17, RZ, 0x3c, !PT ;  /* 0x00000011100a7212 */ /* 0x000fc600078e3cff */
[----:B------:R-:W-:-:S04]  /*37d0*/  IMAD.HI.U32 R21, R14, R23, RZ ;  /* 0x000000170e157227 */ /* 0x000fc800078e00ff */
[--C-:B------:R-:W-:Y:S02]  /*37e0*/  @!P6 IMAD.IADD R28, R28, 0x1, -R19.reuse ;  /* 0x000000011c1ce824 */ /* 0x100fe400078e0a13 */
[----:B------:R-:W-:Y:S02]  /*37f0*/  @!P0 IMAD.IADD R30, R30, 0x1, -R19 ;  /* 0x000000011e1e8824 */ /* 0x000fe400078e0a13 */
[----:B------:R-:W-:Y:S01]  /*3800*/  @!P6 VIADD R20, R20, 0x1 ;  /* 0x000000011414e836 */ /* 0x000fe20000000000 */
[-C--:B------:R-:W-:Y:S01]  /*3810*/  ISETP.GE.U32.AND P2, PT, R28, R9.reuse, PT ;  /* 0x000000091c00720c */ /* 0x080fe20003f46070 */
[----:B------:R-:W-:Y:S01]  /*3820*/  IMAD.MOV R28, RZ, RZ, -R21 ;  /* 0x000000ffff1c7224 */ /* 0x000fe200078e0a15 */
[----:B------:R-:W-:Y:S01]  /*3830*/  ISETP.GE.U32.AND P3, PT, R30, R9, PT ;  /* 0x000000091e00720c */ /* 0x000fe20003f66070 */
[----:B------:R-:W-:Y:S01]  /*3840*/  @!P0 VIADD R15, R15, 0x1 ;  /* 0x000000010f0f8836 */ /* 0x000fe20000000000 */
[----:B------:R-:W-:Y:S01]  /*3850*/  ISETP.GE.AND P0, PT, R22, RZ, PT ;  /* 0x000000ff1600720c */ /* 0x000fe20003f06270 */
[----:B------:R-:W-:-:S05]  /*3860*/  IMAD R28, R19, R28, R23 ;  /* 0x0000001c131c7224 */ /* 0x000fca00078e0217 */
[----:B------:R-:W-:-:S03]  /*3870*/  ISETP.GT.U32.AND P4, PT, R9, R28, PT ;  /* 0x0000001c0900720c */ /* 0x000fc60003f84070 */
[----:B------:R-:W-:Y:S01]  /*3880*/  @P2 VIADD R20, R20, 0x1 ;  /* 0x0000000114142836 */ /* 0x000fe20000000000 */
[----:B------:R-:W-:Y:S01]  /*3890*/  ISETP.GE.AND P2, PT, R26, RZ, PT ;  /* 0x000000ff1a00720c */ /* 0x000fe20003f46270 */
[----:B------:R-:W-:Y:S01]  /*38a0*/  @P3 VIADD R15, R15, 0x1 ;  /* 0x000000010f0f3836 */ /* 0x000fe20000000000 */
[----:B------:R-:W-:Y:S02]  /*38b0*/  ISETP.GE.AND P3, PT, R10, RZ, PT ;  /* 0x000000ff0a00720c */ /* 0x000fe40003f66270 */
[----:B------:R-:W-:Y:S01]  /*38c0*/  LOP3.LUT R10, RZ, R17, RZ, 0x33, !PT ;  /* 0x00000011ff0a7212 */ /* 0x000fe200078e33ff */
[----:B------:R-:W-:-:S04]  /*38d0*/  @!P0 IMAD.MOV R15, RZ, RZ, -R15 ;  /* 0x000000ffff0f8224 */ /* 0x000fc800078e0a0f */
[----:B------:R-:W-:Y:S01]  /*38e0*/  @!P4 IADD3 R28, R28, -R19, RZ ;  /* 0x800000131c1cc210 */ /* 0x000fe20007ffe0ff */
[----:B------:R-:W-:Y:S01]  /*38f0*/  @!P4 VIADD R21, R21, 0x1 ;  /* 0x000000011515c836 */ /* 0x000fe20000000000 */
[----:B------:R-:W-:Y:S02]  /*3900*/  ISETP.NE.AND P4, PT, R17, RZ, PT ;  /* 0x000000ff1100720c */ /* 0x000fe40003f85270 */
[----:B------:R-:W-:Y:S01]  /*3910*/  ISETP.GE.U32.AND P6, PT, R28, R9, PT ;  /* 0x000000091c00720c */ /* 0x000fe20003fc6070 */
[----:B------:R-:W-:Y:S01]  /*3920*/  @!P2 IMAD.MOV R20, RZ, RZ, -R20 ;  /* 0x000000ffff14a224 */ /* 0x000fe200078e0a14 */
[C---:B------:R-:W-:Y:S02]  /*3930*/  SEL R18, R10.reuse, R18, !P4 ;  /* 0x000000120a127207 */ /* 0x040fe40006000000 */
[C---:B------:R-:W-:Y:S02]  /*3940*/  SEL R15, R10.reuse, R15, !P4 ;  /* 0x0000000f0a0f7207 */ /* 0x040fe40006000000 */
[----:B------:R-:W-:Y:S01]  /*3950*/  SEL R20, R10, R20, !P4 ;  /* 0x000000140a147207 */ /* 0x000fe20006000000 */
[----:B------:R-:W-:-:S02]  /*3960*/  VIADD R19, R18, UR4 ;  /* 0x0000000412137c36 */ /* 0x000fc40008000000 */
[----:B------:R-:W-:Y:S02]  /*3970*/  VIADD R15, R15, UR4 ;  /* 0x000000040f0f7c36 */ /* 0x000fe40008000000 */
[--C-:B------:R-:W-:Y:S02]  /*3980*/  IMAD.WIDE R18, R19, 0x4, R12.reuse ;  /* 0x0000000413127825 */ /* 0x100fe400078e020c */
[----:B------:R-:W-:Y:S02]  /*3990*/  @P6 IADD3 R21, R21, 0x1, RZ ;  /* 0x0000000115156810 */ /* 0x000fe40007ffe0ff */
[----:B------:R-:W-:Y:S01]  /*39a0*/  IMAD.WIDE R22, R15, 0x4, R12 ;  /* 0x000000040f167825 */ /* 0x000fe200078e020c */
[----:B------:R0:W-:Y:S03]  /*39b0*/  STG.E desc[UR8][R18.64], R25 ;  /* 0x0000001912007986 */ /* 0x0001e6000c101908 */
[----:B------:R-:W-:-:S05]  /*39c0*/  @!P3 IMAD.MOV R21, RZ, RZ, -R21 ;  /* 0x000000ffff15b224 */ /* 0x000fca00078e0a15 */
[----:B------:R-:W-:Y:S02]  /*39d0*/  SEL R10, R10, R21, !P4 ;  /* 0x000000150a0a7207 */ /* 0x000fe40006000000 */
[----:B------:R-:W-:-:S03]  /*39e0*/  IADD3 R21, R20, UR4, RZ ;  /* 0x0000000414157c10 */ /* 0x000fc6000fffe0ff */
[----:B------:R-:W-:Y:S02]  /*39f0*/  VIADD R27, R10, UR4 ;  /* 0x000000040a1b7c36 */ /* 0x000fe40008000000 */
[----:B------:R-:W-:-:S04]  /*3a00*/  IMAD.WIDE R20, R21, 0x4, R12 ;  /* 0x0000000415147825 */ /* 0x000fc800078e020c */
[----:B------:R-:W-:Y:S01]  /*3a10*/  IMAD.WIDE R26, R27, 0x4, R12 ;  /* 0x000000041b1a7825 */ /* 0x000fe200078e020c */
[----:B------:R0:W-:Y:S03]  /*3a20*/  STG.E desc[UR8][R20.64], R25 ;  /* 0x0000001914007986 */ /* 0x0001e6000c101908 */
[----:B------:R-:W-:Y:S01]  /*3a30*/  IMAD.IADD R10, R16, 0x1, R17 ;  /* 0x00000001100a7824 */ /* 0x000fe200078e0211 */
[----:B------:R0:W-:Y:S04]  /*3a40*/  STG.E desc[UR8][R22.64], R25 ;  /* 0x0000001916007986 */ /* 0x0001e8000c101908 */
[----:B------:R0:W-:Y:S01]  /*3a50*/  STG.E desc[UR8][R26.64], R25 ;  /* 0x000000191a007986 */ /* 0x0001e2000c101908 */
[----:B------:R-:W-:-:S13]  /*3a60*/  ISETP.GE.AND P0, PT, R10, R7, PT ;  /* 0x000000070a00720c */ /* 0x000fda0003f06270 */
[----:B0-----:R-:W-:Y:S05]  /*3a70*/  @!P0 BRA `(.L_x_486) ;  /* 0xfffffff800b08947 */ /* 0x001fea000383ffff */
.L_x_482:
[----:B------:R-:W-:Y:S05]  /*3a80*/  BSYNC B0 ;  /* 0x0000000000007941 */ /* 0x000fea0003800000 */
.L_x_481:
        /* <DEDUP_REMOVED lines=8> */
[----:B-1----:R-:W-:-:S06]  /*3b10*/  VIADD R12, R9, 0xffffffe ;  /* 0x0ffffffe090c7836 */ /* 0x002fcc0000000000 */
        /* <DEDUP_REMOVED lines=8> */
[----:B------:R-:W-:-:S05]  /*3ba0*/  IMAD.HI.U32 R9, R17, R10, RZ ;  /* 0x0000000a11097227 */ /* 0x000fca00078e00ff */
[----:B------:R-:W-:-:S05]  /*3bb0*/  IADD3 R13, -R9, RZ, RZ ;  /* 0x000000ff090d7210 */ /* 0x000fca0007ffe1ff */
[----:B------:R-:W-:-:S05]  /*3bc0*/  IMAD R10, R15, R13, R10 ;  /* 0x0000000d0f0a7224 */ /* 0x000fca00078e020a */
[----:B------:R-:W-:-:S13]  /*3bd0*/  ISETP.GT.U32.AND P2, PT, R15, R10, PT ;  /* 0x0000000a0f00720c */ /* 0x000fda0003f44070 */
[----:B------:R-:W-:Y:S02]  /*3be0*/  @!P2 IMAD.IADD R10, R10, 0x1, -R15 ;  /* 0x000000010a0aa824 */ /* 0x000fe400078e0a0f */
[----:B------:R-:W-:Y:S01]  /*3bf0*/  @!P2 VIADD R9, R9, 0x1 ;  /* 0x000000010909a836 */ /* 0x000fe20000000000 */
[----:B------:R-:W-:Y:S02]  /*3c00*/  ISETP.NE.AND P2, PT, R14, RZ, PT ;  /* 0x000000ff0e00720c */ /* 0x000fe40003f45270 */
[----:B------:R-:W-:-:S13]  /*3c10*/  ISETP.GE.U32.AND P0, PT, R10, R15, PT ;  /* 0x0000000f0a00720c */ /* 0x000fda0003f06070 */
[----:B------:R-:W-:-:S04]  /*3c20*/  @P0 VIADD R9, R9, 0x1 ;  /* 0x0000000109090836 */ /* 0x000fc80000000000 */
        /* <DEDUP_REMOVED lines=10> */
.L_x_489:
[----:B------:R-:W-:Y:S02]  /*3cd0*/  IADD3 R7, P0, R9, UR4, RZ ;  /* 0x0000000409077c10 */ /* 0x000fe4000ff1e0ff */
[----:B------:R-:W-:-:S04]  /*3ce0*/  MOV R13, UR4 ;  /* 0x00000004000d7c02 */ /* 0x000fc80008000f00 */
        /* <DEDUP_REMOVED lines=9> */
.L_x_488:
[----:B------:R-:W-:Y:S05]  /*3d80*/  BSYNC B0 ;  /* 0x0000000000007941 */ /* 0x000fea0003800000 */
.L_x_487:
        /* <DEDUP_REMOVED lines=14> */
.L_x_499:
[----:B------:R-:W-:-:S04]  /*3e70*/  LEA R14, P0, R11, UR12, 0x1 ;  /* 0x0000000c0b0e7c11 */ /* 0x000fc8000f8008ff */
[----:B------:R-:W-:-:S05]  /*3e80*/  LEA.HI.X R15, R11, UR13, R6, 0x1, P0 ;  /* 0x0000000d0b0f7c11 */ /* 0x000fca00080f0c06 */
[----:B------:R-:W2:Y:S02]  /*3e90*/  LDG.E.U16.CONSTANT R14, desc[UR8][R14.64] ;  /* 0x000000080e0e7981 */ /* 0x000ea4000c1e9500 */
[----:B--2---:R-:W-:-:S05]  /*3ea0*/  PRMT R13, R14, 0x9910, RZ ;  /* 0x000099100e0d7816 */ /* 0x004fca00000000ff */
[----:B-1----:R-:W-:-:S06]  /*3eb0*/  IMAD.WIDE R12, R13, 0x4, R20 ;  /* 0x000000040d0c7825 */ /* 0x002fcc00078e0214 */
[----:B------:R-:W2:Y:S01]  /*3ec0*/  LDG.E.CONSTANT R13, desc[UR8][R12.64] ;  /* 0x000000080c0d7981 */ /* 0x000ea2000c1e9900 */
[----:B------:R-:W-:Y:S01]  /*3ed0*/  BSSY B1, `(.L_x_492) ;  /* 0x000003a000017945 */ /* 0x000fe20003800000 */
[----:B--2---:R-:W-:-:S13]  /*3ee0*/  ISETP.NE.AND P0, PT, R13, -0x1, PT ;  /* 0xffffffff0d00780c */ /* 0x004fda0003f05270 */
[----:B---3--:R-:W-:Y:S05]  /*3ef0*/  @!P0 BRA `(.L_x_493) ;  /* 0x0000000000dc8947 */ /* 0x008fea0003800000 */
        /* <DEDUP_REMOVED lines=17> */
[----:B01-3--:R-:W-:Y:S05]  /*4010*/  CALL.REL.NOINC `($__internal_8_$__cuda_sm20_div_u64) ;  /* 0x0000000c00887944 */ /* 0x00bfea0003c00000 */
[----:B------:R-:W-:Y:S01]  /*4020*/  IMAD.MOV.U32 R12, RZ, RZ, R16 ;  /* 0x000000ffff0c7224 */ /* 0x000fe200078e0010 */
[----:B------:R-:W-:Y:S01]  /*4030*/  MOV R13, R7 ;  /* 0x00000007000d7202 */ /* 0x000fe20000000f00 */
[----:B------:R-:W-:Y:S06]  /*4040*/  BRA `(.L_x_498) ;  /* 0x00000000004c7947 */ /* 0x000fec0003800000 */
.L_x_497:
[----:B------:R-:W2:Y:S01]  /*4050*/  I2F.U32.RP R9, UR5 ;  /* 0x0000000500097d06 */ /* 0x000ea20008209000 */
[----:B------:R-:W-:Y:S01]  /*4060*/  IMAD.MOV.U32 R12, RZ, RZ, RZ ;  /* 0x000000ffff0c7224 */ /* 0x000fe200078e00ff */
[----:B------:R-:W-:-:S06]  /*4070*/  ISETP.NE.U32.AND P2, PT, RZ, UR5, PT ;  /* 0x00000005ff007c0c */ /* 0x000fcc000bf45070 */
[----:B--2---:R-:W2:Y:S02]  /*4080*/  MUFU.RCP R9, R9 ;  /* 0x0000000900097308 */ /* 0x004ea40000001000 */
[----:B--2---:R-:W-:-:S06]  /*4090*/  VIADD R13, R9, 0xffffffe ;  /* 0x0ffffffe090d7836 */ /* 0x004fcc0000000000 */
        /* <DEDUP_REMOVED lines=14> */
.L_x_498:
[----:B------:R-:W-:Y:S05]  /*4180*/  BSYNC B3 ;  /* 0x0000000000037941 */ /* 0x000fea0003800000 */
.L_x_496:
        /* <DEDUP_REMOVED lines=8> */
.L_x_495:
[----:B------:R-:W-:Y:S05]  /*4210*/  BSYNC B2 ;  /* 0x0000000000027941 */ /* 0x000fea0003800000 */
.L_x_494:
[----:B-1-3--:R-:W-:Y:S01]  /*4220*/  IADD3 R13, R22, UR7, R23 ;  /* 0x00000007160d7c10 */ /* 0x00afe2000fffe017 */
[----:B------:R-:W-:-:S04]  /*4230*/  VIADD R10, R23, 0x1 ;  /* 0x00000001170a7836 */ /* 0x000fc80000000000 */
[----:B0-----:R-:W-:Y:S01]  /*4240*/  IMAD.WIDE R12, R13, 0x4, R18 ;  /* 0x000000040d0c7825 */ /* 0x001fe200078e0212 */
[----:B------:R2:W-:Y:S04]  /*4250*/  STS [R17], R10 ;  /* 0x0000000a11007388 */ /* 0x0005e80000000800 */
[----:B------:R2:W-:Y:S02]  /*4260*/  STG.E desc[UR8][R12.64], R11 ;  /* 0x0000000b0c007986 */ /* 0x0005e4000c101908 */
.L_x_493:
[----:B------:R-:W-:Y:S05]  /*4270*/  BSYNC B1 ;  /* 0x0000000000017941 */ /* 0x000fea0003800000 */
.L_x_492:
[----:B--2---:R-:W-:-:S05]  /*4280*/  IADD3 R11, P0, R2, R11, RZ ;  /* 0x0000000b020b7210 */ /* 0x004fca0007f1e0ff */
[----:B------:R-:W-:Y:S01]  /*4290*/  IMAD.X R6, RZ, RZ, R6, P0 ;  /* 0x000000ffff067224 */ /* 0x000fe200000e0606 */
[----:B------:R-:W-:-:S04]  /*42a0*/  ISETP.GE.U32.AND P0, PT, R11, UR16, PT ;  /* 0x000000100b007c0c */ /* 0x000fc8000bf06070 */
[----:B------:R-:W-:-:S13]  /*42b0*/  ISETP.GE.U32.AND.EX P0, PT, R6, UR17, PT, P0 ;  /* 0x0000001106007c0c */ /* 0x000fda000bf06100 */
[----:B------:R-:W-:Y:S05]  /*42c0*/  @!P0 BRA `(.L_x_499) ;  /* 0xfffffff800e88947 */ /* 0x000fea000383ffff */
[----:B------:R-:W-:Y:S05]  /*42d0*/  BSYNC B0 ;  /* 0x0000000000007941 */ /* 0x000fea0003800000 */
.L_x_491:
[----:B------:R-:W-:Y:S05]  /*42e0*/  WARPSYNC.ALL ;  /* 0x0000000000007948 */ /* 0x000fea0003800000 */
[----:B------:R-:W-:Y:S05]  /*42f0*/  EXIT ;  /* 0x000000000000794d */ /* 0x000fea0003800000 */
.L_x_490:
        /* <DEDUP_REMOVED lines=12> */
.L_x_507:
[----:B--2---:R-:W-:-:S04]  /*43c0*/  LEA R12, P0, R11, UR4, 0x1 ;  /* 0x000000040b0c7c11 */ /* 0x004fc8000f8008ff */
[----:B------:R-:W-:-:S05]  /*43d0*/  LEA.HI.X R13, R11, UR5, R6, 0x1, P0 ;  /* 0x000000050b0d7c11 */ /* 0x000fca00080f0c06 */
[----:B-----5:R2:W5:Y:S01]  /*43e0*/  LDG.E.U16.CONSTANT R0, desc[UR8][R12.64] ;  /* 0x000000080c007981 */ /* 0x020562000c1e9500 */
        /* <DEDUP_REMOVED lines=8> */
[----:B01---5:R-:W-:Y:S05]  /*4470*/  CALL.REL.NOINC `($__internal_8_$__cuda_sm20_div_u64) ;  /* 0x0000000800707944 */ /* 0x023fea0003c00000 */
[----:B------:R-:W-:Y:S01]  /*4480*/  IMAD.MOV.U32 R17, RZ, RZ, R7 ;  /* 0x000000ffff117224 */ /* 0x000fe200078e0007 */
[----:B------:R-:W-:Y:S06]  /*4490*/  BRA `(.L_x_504) ;  /* 0x00000000004c7947 */ /* 0x000fec0003800000 */
.L_x_503:
        /* <DEDUP_REMOVED lines=19> */
.L_x_504:
[----:B------:R-:W-:Y:S05]  /*45d0*/  BSYNC B1 ;  /* 0x0000000000017941 */ /* 0x000fea0003800000 */
.L_x_502:
        /* <DEDUP_REMOVED lines=8> */
[----:B-----5:R-:W-:-:S04]  /*4660*/  PRMT R3, R0, 0x9910, RZ ;  /* 0x0000991000037816 */ /* 0x020fc800000000ff */
[C---:B------:R-:W-:Y:S02]  /*4670*/  IADD3 R0, R3.reuse, R4, RZ ;  /* 0x0000000403007210 */ /* 0x040fe40007ffe0ff */
        /* <DEDUP_REMOVED lines=9> */
.L_x_506:
[----:B------:R-:W-:Y:S05]  /*4710*/  BSYNC B1 ;  /* 0x0000000000017941 */ /* 0x000fea0003800000 */
.L_x_505:
[----:B--2---:R-:W-:-:S05]  /*4720*/  IADD3 R11, P0, R2, R11, RZ ;  /* 0x0000000b020b7210 */ /* 0x004fca0007f1e0ff */
[----:B------:R-:W-:Y:S01]  /*4730*/  IMAD.X R6, RZ, RZ, R6, P0 ;  /* 0x000000ffff067224 */ /* 0x000fe200000e0606 */
[----:B------:R-:W-:-:S04]  /*4740*/  ISETP.GE.U32.AND P0, PT, R11, UR16, PT ;  /* 0x000000100b007c0c */ /* 0x000fc8000bf06070 */
[----:B------:R-:W-:-:S13]  /*4750*/  ISETP.GE.U32.AND.EX P0, PT, R6, UR17, PT, P0 ;  /* 0x0000001106007c0c */ /* 0x000fda000bf06100 */
[----:B------:R-:W-:Y:S05]  /*4760*/  @!P0 BRA `(.L_x_507) ;  /* 0xfffffffc00148947 */ /* 0x000fea000383ffff */
[----:B------:R-:W-:Y:S05]  /*4770*/  BSYNC B0 ;  /* 0x0000000000007941 */ /* 0x000fea0003800000 */
.L_x_501:
[----:B------:R-:W-:Y:S05]  /*4780*/  EXIT ;  /* 0x000000000000794d */ /* 0x000fea0003800000 */
.L_x_500:
[----:B------:R-:W-:Y:S01]  /*4790*/  BSSY B0, `(.L_x_508) ;  /* 0x0000014000007945 */ /* 0x000fe20003800000 */
.L_x_509:
[----:B------:R-:W-:-:S04]  /*47a0*/  LEA R14, P0, R11, UR18, 0x1 ;  /* 0x000000120b0e7c11 */ /* 0x000fc8000f8008ff */
[----:B------:R-:W-:-:S05]  /*47b0*/  LEA.HI.X R15, R11, UR19, R6, 0x1, P0 ;  /* 0x000000130b0f7c11 */ /* 0x000fca00080f0c06 */
[----:B------:R-:W3:Y:S02]  /*47c0*/  LDG.E.U16.CONSTANT R14, desc[UR8][R14.64] ;  /* 0x000000080e0e7981 */ /* 0x000ee4000c1e9500 */
[----:B---3--:R-:W-:-:S05]  /*47d0*/  PRMT R3, R14, 0x9910, RZ ;  /* 0x000099100e037816 */ /* 0x008fca00000000ff */
[C---:B------:R-:W-:Y:S01]  /*47e0*/  IMAD.IADD R0, R3.reuse, 0x1, R4 ;  /* 0x0000000103007824 */ /* 0x040fe200078e0204 */
        /* <DEDUP_REMOVED lines=15> */
.L_x_508:
[----:B------:R-:W-:Y:S05]  /*48e0*/  EXIT ;  /* 0x000000000000794d */ /* 0x000fea0003800000 */
.L_x_442:
        /* <DEDUP_REMOVED lines=23> */
.L_x_512:
[----:B------:R-:W-:Y:S05]  /*4a60*/  BSYNC B0 ;  /* 0x0000000000007941 */ /* 0x000fea0003800000 */
.L_x_511:
        /* <DEDUP_REMOVED lines=13> */
.L_x_515:
        /* <DEDUP_REMOVED lines=13> */
.L_x_514:
[----:B------:R-:W-:Y:S05]  /*4c10*/  BSYNC B0 ;  /* 0x0000000000007941 */ /* 0x000fea0003800000 */
.L_x_513:
        /* <DEDUP_REMOVED lines=19> */
.L_x_517:
[----:B------:R-:W-:Y:S05]  /*4d50*/  BSYNC B0 ;  /* 0x0000000000007941 */ /* 0x000fea0003800000 */
.L_x_516:
        /* <DEDUP_REMOVED lines=9> */
.L_x_510:
[----:B------:R-:W-:Y:S05]  /*4df0*/  WARPSYNC.ALL ;  /* 0x0000000000007948 */ /* 0x000fea0003800000 */
[----:B------:R-:W-:Y:S08]  /*4e00*/  BAR.SYNC.DEFER_BLOCKING 0x0 ;  /* 0x0000000000007b1d */ /* 0x000ff00000010000 */
[----:B------:R-:W-:Y:S08]  /*4e10*/  BAR.SYNC.DEFER_BLOCKING 0x0 ;  /* 0x0000000000007b1d */ /* 0x000ff00000010000 */
[----:B------:R-:W-:Y:S06]  /*4e20*/  BAR.SYNC.DEFER_BLOCKING 0x0 ;  /* 0x0000000000007b1d */ /* 0x000fec0000010000 */
[----:B------:R-:W-:Y:S05]  /*4e30*/  EXIT ;  /* 0x000000000000794d */ /* 0x000fea0003800000 */
        .weak           $__internal_8_$__cuda_sm20_div_u64
        .type           $__internal_8_$__cuda_sm20_div_u64,@function
        .size           $__internal_8_$__cuda_sm20_div_u64,(.L_x_1596 - $__internal_8_$__cuda_sm20_div_u64)
$__internal_8_$__cuda_sm20_div_u64:
        /* <DEDUP_REMOVED lines=69> */
[----:B------:R-:W-:Y:S05]  /*5290*/  RET.REL.NODEC R14 `(_ZN4vllm3moe51moe_lora_align_block_size_small_batch_expert_kernelIsLi256EEEvPT_PilS4_iimiiS4_S4_iS4_S4_S4_S4_b) ;  /* 0xffffffac0e587950 */ /* 0x000fea0003c3ffff */
.L_x_518:
        /* <DEDUP_REMOVED lines=14> */
.L_x_1596:


//--------------------- .text._ZN4vllm3moe40lora_count_and_sort_expert_tokens_kernelIaEEvPKT_PiS5_S5_miiiS5_S5_b --------------------------
	.section	.text._ZN4vllm3moe40lora_count_and_sort_expert_tokens_kernelIaEEvPKT_PiS5_S5_miiiS5_S5_b,"ax",@progbits
	.align	128
        .global         _ZN4vllm3moe40lora_count_and_sort_expert_tokens_kernelIaEEvPKT_PiS5_S5_miiiS5_S5_b
        .type           _ZN4vllm3moe40lora_count_and_sort_expert_tokens_kernelIaEEvPKT_PiS5_S5_miiiS5_S5_b,@function
        .size           _ZN4vllm3moe40lora_count_and_sort_expert_tokens_kernelIaEEvPKT_PiS5_S5_miiiS5_S5_b,(.L_x_1597 - _ZN4vllm3moe40lora_count_and_sort_expert_tokens_kernelIaEEvPKT_PiS5_S5_miiiS5_S5_b)
        .other          _ZN4vllm3moe40lora_count_and_sort_expert_tokens_kernelIaEEvPKT_PiS5_S5_miiiS5_S5_b,@"STO_CUDA_ENTRY STV_DEFAULT"
_ZN4vllm3moe40lora_count_and_sort_expert_tokens_kernelIaEEvPKT_PiS5_S5_miiiS5_S5_b:
.text._ZN4vllm3moe40lora_count_and_sort_expert_tokens_kernelIaEEvPKT_PiS5_S5_miiiS5_S5_b:
        /* <DEDUP_REMOVED lines=20> */
[----:B------:R-:W-:Y:S05]  /*0140*/  CALL.REL.NOINC `($__internal_9_$__cuda_sm20_div_u64) ;  /* 0x0000000c00807944 */ /* 0x000fea0003c00000 */
[----:B------:R-:W-:Y:S01]  /*0150*/  MOV R3, R5 ;  /* 0x0000000500037202 */ /* 0x000fe20000000f00 */
[----:B------:R-:W-:Y:S06]  /*0160*/  BRA `(.L_x_520) ;  /* 0x00000000004c7947 */ /* 0x000fec0003800000 */
.L_x_519:
        /* <DEDUP_REMOVED lines=19> */
.L_x_520:
        /* <DEDUP_REMOVED lines=32> */
.L_x_530:
[----:B------:R-:W-:-:S04]  /*04a0*/  IADD3 R18, P0, R7, UR12, RZ ;  /* 0x0000000c07127c10 */ /* 0x000fc8000ff1e0ff */
[----:B------:R-:W-:-:S05]  /*04b0*/  IADD3.X R19, R8, UR13, RZ, P0, !PT ;  /* 0x0000000d08137c10 */ /* 0x000fca00087fe4ff */
[----:B------:R-:W4:Y:S01]  /*04c0*/  LDG.E.U8.CONSTANT R18, desc[UR8][R18.64] ;  /* 0x0000000812127981 */ /* 0x000f22000c1e9100 */
        /* <DEDUP_REMOVED lines=19> */
[----:B-12---:R-:W-:Y:S05]  /*0600*/  CALL.REL.NOINC `($__internal_9_$__cuda_sm20_div_u64) ;  /* 0x0000000800507944 */ /* 0x006fea0003c00000 */
[----:B------:R-:W-:Y:S02]  /*0610*/  IMAD.MOV.U32 R18, RZ, RZ, R5 ;  /* 0x000000ffff127224 */ /* 0x000fe400078e0005 */
[----:B------:R-:W-:Y:S01]  /*0620*/  IMAD.MOV.U32 R19, RZ, RZ, R20 ;  /* 0x000000ffff137224 */ /* 0x000fe200078e0014 */
[----:B------:R-:W-:Y:S06]  /*0630*/  BRA `(.L_x_529) ;  /* 0x00000000004c7947 */ /* 0x000fec0003800000 */
.L_x_528:
        /* <DEDUP_REMOVED lines=19> */
.L_x_529:
[----:B------:R-:W-:Y:S05]  /*0770*/  BSYNC B3 ;  /* 0x0000000000037941 */ /* 0x000fea0003800000 */
.L_x_527:
        /* <DEDUP_REMOVED lines=8> */
.L_x_526:
[----:B------:R-:W-:Y:S05]  /*0800*/  BSYNC B2 ;  /* 0x0000000000027941 */ /* 0x000fea0003800000 */
.L_x_525:
[----:B------:R-:W-:Y:S02]  /*0810*/  IMAD.IADD R19, R4, 0x1, R23 ;  /* 0x0000000104137824 */ /* 0x000fe400078e0217 */
[----:B------:R-:W-:Y:S02]  /*0820*/  IMAD.MOV.U32 R5, RZ, RZ, 0x1 ;  /* 0x00000001ff057424 */ /* 0x000fe400078e00ff */
[----:B-1----:R-:W-:-:S06]  /*0830*/  IMAD.WIDE R18, R19, 0x4, R10 ;  /* 0x0000000413127825 */ /* 0x002fcc00078e020a */
[----:B------:R-:W3:Y:S02]  /*0840*/  ATOMG.E.ADD.STRONG.GPU PT, R19, desc[UR8][R18.64], R5 ;  /* 0x00000005121379a8 */ /* 0x000ee400081ee1c8 */
[----:B---3--:R-:W-:-:S04]  /*0850*/  IMAD R21, R0, UR11, R19 ;  /* 0x0000000b00157c24 */ /* 0x008fc8000f8e0213 */
[----:B--2---:R-:W-:-:S05]  /*0860*/  IMAD.WIDE R20, R21, 0x4, R12 ;  /* 0x0000000415147825 */ /* 0x004fca00078e020c */
[----:B------:R0:W-:Y:S02]  /*0870*/  STG.E desc[UR8][R20.64], R7 ;  /* 0x0000000714007986 */ /* 0x0001e4000c101908 */
.L_x_524:
[----:B------:R-:W-:Y:S05]  /*0880*/  BSYNC B1 ;  /* 0x0000000000017941 */ /* 0x000fea0003800000 */
.L_x_523:
[----:B0-----:R-:W-:-:S05]  /*0890*/  IADD3 R7, P0, R7, UR4, RZ ;  /* 0x0000000407077c10 */ /* 0x001fca000ff1e0ff */
[----:B------:R-:W-:Y:S01]  /*08a0*/  IMAD.X R8, RZ, RZ, R8, P0 ;  /* 0x000000ffff087224 */ /* 0x000fe200000e0608 */
[----:B------:R-:W-:-:S04]  /*08b0*/  ISETP.GE.U32.AND P0, PT, R7, UR18, PT ;  /* 0x0000001207007c0c */ /* 0x000fc8000bf06070 */
[----:B------:R-:W-:-:S13]  /*08c0*/  ISETP.GE.U32.AND.EX P0, PT, R8, UR19, PT, P0 ;  /* 0x0000001308007c0c */ /* 0x000fda000bf06100 */
[----:B------:R-:W-:Y:S05]  /*08d0*/  @!P0 BRA `(.L_x_530) ;  /* 0xfffffff800f08947 */ /* 0x000fea000383ffff */
[----:B------:R-:W-:Y:S05]  /*08e0*/  BSYNC B0 ;  /* 0x0000000000007941 */ /* 0x000fea0003800000 */
.L_x_522:
[----:B------:R-:W-:Y:S05]  /*08f0*/  EXIT ;  /* 0x000000000000794d */ /* 0x000fea0003800000 */
.L_x_521:
        /* <DEDUP_REMOVED lines=18> */
.L_x_538:
[----:B------:R-:W-:-:S04]  /*0a20*/  IADD3 R16, P0, R7, UR12, RZ ;  /* 0x0000000c07107c10 */ /* 0x000fc8000ff1e0ff */
[----:B------:R-:W-:-:S05]  /*0a30*/  IADD3.X R17, R8, UR13, RZ, P0, !PT ;  /* 0x0000000d08117c10 */ /* 0x000fca00087fe4ff */
[----:B------:R-:W1:Y:S01]  /*0a40*/  LDG.E.U8.CONSTANT R16, desc[UR8][R16.64] ;  /* 0x0000000810107981 */ /* 0x000e62000c1e9100 */
        /* <DEDUP_REMOVED lines=11> */
[----:B0-23--:R-:W-:Y:S05]  /*0b00*/  CALL.REL.NOINC `($__internal_9_$__cuda_sm20_div_u64) ;  /* 0x0000000400107944 */ /* 0x00dfea0003c00000 */
[----:B------:R-:W-:Y:S02]  /*0b10*/  IMAD.MOV.U32 R16, RZ, RZ, R5 ;  /* 0x000000ffff107224 */ /* 0x000fe400078e0005 */
[----:B------:R-:W-:Y:S01]  /*0b20*/  IMAD.MOV.U32 R17, RZ, RZ, R20 ;  /* 0x000000ffff117224 */ /* 0x000fe200078e0014 */
[----:B------:R-:W-:Y:S06]  /*0b30*/  BRA `(.L_x_537) ;  /* 0x00000000004c7947 */ /* 0x000fec0003800000 */
.L_x_536:
        /* <DEDUP_REMOVED lines=19> */
.L_x_537:
[----:B------:R-:W-:Y:S05]  /*0c70*/  BSYNC B2 ;  /* 0x0000000000027941 */ /* 0x000fea0003800000 */
.L_x_535:
        /* <DEDUP_REMOVED lines=14> */
.L_x_534:
[----:B------:R-:W-:Y:S05]  /*0d60*/  BSYNC B1 ;  /* 0x0000000000017941 */ /* 0x000fea0003800000 */
.L_x_533:
[----:B-1----:R-:W-:-:S05]  /*0d70*/  IADD3 R7, P0, R7, UR4, RZ ;  /* 0x0000000407077c10 */ /* 0x002fca000ff1e0ff */
[----:B------:R-:W-:Y:S01]  /*0d80*/  IMAD.X R8, RZ, RZ, R8, P0 ;  /* 0x000000ffff087224 */ /* 0x000fe200000e0608 */
[----:B------:R-:W-:-:S04]  /*0d90*/  ISETP.GE.U32.AND P0, PT, R7, UR16, PT ;  /* 0x0000001007007c0c */ /* 0x000fc8000bf06070 */
[----:B------:R-:W-:-:S13]  /*0da0*/  ISETP.GE.U32.AND.EX P0, PT, R8, UR17, PT, P0 ;  /* 0x0000001108007c0c */ /* 0x000fda000bf06100 */
[----:B------:R-:W-:Y:S05]  /*0db0*/  @!P0 BRA `(.L_x_538) ;  /* 0xfffffffc00188947 */ /* 0x000fea000383ffff */
[----:B------:R-:W-:Y:S05]  /*0dc0*/  BSYNC B0 ;  /* 0x0000000000007941 */ /* 0x000fea0003800000 */
.L_x_532:
[----:B------:R-:W-:Y:S05]  /*0dd0*/  EXIT ;  /* 0x000000000000794d */ /* 0x000fea0003800000 */
.L_x_531:
[----:B------:R-:W-:Y:S01]  /*0de0*/  BSSY B0, `(.L_x_539) ;  /* 0x0000015000007945 */ /* 0x000fe20003800000 */
.L_x_542:
[----:B------:R-:W-:-:S04]  /*0df0*/  IADD3 R2, P0, R7, UR18, RZ ;  /* 0x0000001207027c10 */ /* 0x000fc8000ff1e0ff */
[----:B------:R-:W-:-:S05]  /*0e00*/  IADD3.X R3, R8, UR19, RZ, P0, !PT ;  /* 0x0000001308037c10 */ /* 0x000fca00087fe4ff */
[----:B------:R-:W4:Y:S01]  /*0e10*/  LDG.E.U8.CONSTANT R2, desc[UR8][R2.64] ;  /* 0x0000000802027981 */ /* 0x000f22000c1e9100 */
        /* <DEDUP_REMOVED lines=11> */
.L_x_541:
[----:B------:R-:W-:Y:S05]  /*0ed0*/  BSYNC B1 ;  /* 0x0000000000017941 */ /* 0x000fea0003800000 */
.L_x_540:
[----:B----4-:R-:W-:-:S05]  /*0ee0*/  IADD3 R7, P0, R7, UR4, RZ ;  /* 0x0000000407077c10 */ /* 0x010fca000ff1e0ff */
[----:B------:R-:W-:Y:S01]  /*0ef0*/  IMAD.X R8, RZ, RZ, R8, P0 ;  /* 0x000000ffff087224 */ /* 0x000fe200000e0608 */
[----:B------:R-:W-:-:S04]  /*0f00*/  ISETP.GE.U32.AND P0, PT, R7, UR22, PT ;  /* 0x0000001607007c0c */ /* 0x000fc8000bf06070 */
[----:B------:R-:W-:-:S13]  /*0f10*/  ISETP.GE.U32.AND.EX P0, PT, R8, UR23, PT, P0 ;  /* 0x0000001708007c0c */ /* 0x000fda000bf06100 */
[----:B------:R-:W-:Y:S05]  /*0f20*/  @!P0 BRA `(.L_x_542) ;  /* 0xfffffffc00b08947 */ /* 0x000fea000383ffff */
[----:B------:R-:W-:Y:S05]  /*0f30*/  BSYNC B0 ;  /* 0x0000000000007941 */ /* 0x000fea0003800000 */
.L_x_539:
[----:B------:R-:W-:Y:S05]  /*0f40*/  EXIT ;  /* 0x000000000000794d */ /* 0x000fea0003800000 */
        .weak           $__internal_9_$__cuda_sm20_div_u64
        .type           $__internal_9_$__cuda_sm20_div_u64,@function
        .size           $__internal_9_$__cuda_sm20_div_u64,(.L_x_1597 - $__internal_9_$__cuda_sm20_div_u64)
$__internal_9_$__cuda_sm20_div_u64:
        /* <DEDUP_REMOVED lines=69> */
[----:B------:R-:W-:Y:S06]  /*13a0*/  RET.REL.NODEC R18 `(_ZN4vllm3moe40lora_count_and_sort_expert_tokens_kernelIaEEvPKT_PiS5_S5_miiiS5_S5_b) ;  /* 0xffffffec12147950 */ /* 0x000fec0003c3ffff */
.L_x_543:
        /* <DEDUP_REMOVED lines=13> */
.L_x_1597:


//--------------------- .text._ZN4vllm3moe32moe_lora_align_block_size_kernelIaEEvPT_PilS4_iimiiS4_S4_iS4_S4_S4_iiS4_S4_b --------------------------
	.section	.text._ZN4vllm3moe32moe_lora_align_block_size_kernelIaEEvPT_PilS4_iimiiS4_S4_iS4_S4_S4_iiS4_S4_b,"ax",@progbits
	.align	128
        .global         _ZN4vllm3moe32moe_lora_align_block_size_kernelIaEEvPT_PilS4_iimiiS4_S4_iS4_S4_S4_iiS4_S4_b
        .type           _ZN4vllm3moe32moe_lora_align_block_size_kernelIaEEvPT_PilS4_iimiiS4_S4_iS4_S4_S4_iiS4_S4_b,@function
        .size           _ZN4vllm3moe32moe_lora_align_block_size_kernelIaEEvPT_PilS4_iimiiS4_S4_iS4_S4_S4_iiS4_S4_b,(.L_x_1598 - _ZN4vllm3moe32moe_lora_align_block_size_kernelIaEEvPT_PilS4_iimiiS4_S4_iS4_S4_S4_iiS4_S4_b)
        .other          _ZN4vllm3moe32moe_lora_align_block_size_kernelIaEEvPT_PilS4_iimiiS4_S4_iS4_S4_S4_iiS4_S4_b,@"STO_CUDA_ENTRY STV_DEFAULT"
_ZN4vllm3moe32moe_lora_align_block_size_kernelIaEEvPT_PilS4_iimiiS4_S4_iS4_S4_S4_iiS4_S4_b:
.text._ZN4vllm3moe32moe_lora_align_block_size_kernelIaEEvPT_PilS4_iimiiS4_S4_iS4_S4_S4_iiS4_S4_b:
        /* <DEDUP_REMOVED lines=31> */
[----:B------:R-:W-:Y:S05]  /*01f0*/  CALL.REL.NOINC `($__internal_10_$__cuda_sm20_div_u64) ;  /* 0x0000003000407944 */ /* 0x000fea0003c00000 */
[----:B------:R-:W-:Y:S05]  /*0200*/  BRA `(.L_x_545) ;  /* 0x00000000004c7947 */ /* 0x000fea0003800000 */
.L_x_544:
        /* <DEDUP_REMOVED lines=19> */
.L_x_545:
        /* <DEDUP_REMOVED lines=22> */
.L_x_550:
        /* <DEDUP_REMOVED lines=23> */
.L_x_549:
[----:B------:R-:W-:Y:S05]  /*0610*/  BSYNC B1 ;  /* 0x0000000000017941 */ /* 0x000fea0003800000 */
.L_x_548:
[----:B------:R-:W-:Y:S05]  /*0620*/  @!P4 BRA `(.L_x_547) ;  /* 0x000000000044c947 */ /* 0x000fea0003800000 */
[----:B------:R-:W0:Y:S08]  /*0630*/  LDC.64 R6, c[0x0][0x218] ;  /* 0x00008600ff067b82 */ /* 0x000e300000000a00 */
[----:B--2---:R-:W1:Y:S01]  /*0640*/  LDC.64 R10, c[0x0][0x288] ;  /* 0x0000a200ff0a7b82 */ /* 0x004e620000000a00 */
[----:B0-----:R-:W-:-:S04]  /*0650*/  IMAD.WIDE R6, R9, 0x4, R6 ;  /* 0x0000000409067825 */ /* 0x001fc800078e0206 */
[----:B------:R-:W-:-:S07]  /*0660*/  IMAD.MOV.U32 R17, RZ, RZ, R7 ;  /* 0x000000ffff117224 */ /* 0x000fce00078e0007 */
.L_x_551:
        /* <DEDUP_REMOVED lines=13> */
.L_x_547:
[----:B------:R-:W-:Y:S05]  /*0740*/  BSYNC B0 ;  /* 0x0000000000007941 */ /* 0x000fea0003800000 */
.L_x_546:
        /* <DEDUP_REMOVED lines=23> */
.L_x_553:
        /* <DEDUP_REMOVED lines=11> */
.L_x_552:
        /* <DEDUP_REMOVED lines=18> */
.L_x_556:
        /* <DEDUP_REMOVED lines=18> */
.L_x_555:
        /* <DEDUP_REMOVED lines=8> */
.L_x_557:
[C---:B------:R-:W-:Y:S01]  /*0c30*/  ISETP.GE.AND P0, PT, R8.reuse, UR4, PT ;  /* 0x0000000408007c0c */ /* 0x040fe2000bf06270 */
[----:B------:R-:W-:Y:S01]  /*0c40*/  VIADD R5, R5, 0xffffffff ;  /* 0xffffffff05057836 */ /* 0x000fe20000000000 */
[----:B------:R-:W-:-:S11]  /*0c50*/  IADD3 R8, R8, 0x1, RZ ;  /* 0x0000000108087810 */ /* 0x000fd60007ffe0ff */
[----:B------:R2:W-:Y:S01]  /*0c60*/  @!P0 STS [R9], RZ ;  /* 0x000000ff09008388 */ /* 0x0005e20000000800 */
[----:B------:R-:W-:Y:S01]  /*0c70*/  ISETP.NE.AND P0, PT, R5, RZ, PT ;  /* 0x000000ff0500720c */ /* 0x000fe20003f05270 */
[----:B--2---:R-:W-:-:S12]  /*0c80*/  VIADD R9, R9, 0x4 ;  /* 0x0000000409097836 */ /* 0x004fd80000000000 */
[----:B------:R-:W-:Y:S05]  /*0c90*/  @P0 BRA `(.L_x_557) ;  /* 0xfffffffc00e40947 */ /* 0x000fea000383ffff */
.L_x_554:
        /* <DEDUP_REMOVED lines=30> */
.L_x_567:
[----:B--2---:R-:W-:-:S04]  /*0e80*/  IADD3 R10, P0, R13, UR12, RZ ;  /* 0x0000000c0d0a7c10 */ /* 0x004fc8000ff1e0ff */
[----:B0-----:R-:W-:-:S05]  /*0e90*/  IADD3.X R11, R17, UR13, RZ, P0, !PT ;  /* 0x0000000d110b7c10 */ /* 0x001fca00087fe4ff */
[----:B------:R-:W2:Y:S01]  /*0ea0*/  LDG.E.U8.CONSTANT R10, desc[UR8][R10.64] ;  /* 0x000000080a0a7981 */ /* 0x000ea2000c1e9100 */
        /* <DEDUP_REMOVED lines=20> */
[----:B------:R-:W-:Y:S05]  /*0ff0*/  CALL.REL.NOINC `($__internal_10_$__cuda_sm20_div_u64) ;  /* 0x0000002000c07944 */ /* 0x000fea0003c00000 */
[----:B------:R-:W-:Y:S02]  /*1000*/  IMAD.MOV.U32 R10, RZ, RZ, R5 ;  /* 0x000000ffff0a7224 */ /* 0x000fe400078e0005 */
[----:B------:R-:W-:Y:S01]  /*1010*/  IMAD.MOV.U32 R11, RZ, RZ, R14 ;  /* 0x000000ffff0b7224 */ /* 0x000fe200078e000e */
[----:B------:R-:W-:Y:S06]  /*1020*/  BRA `(.L_x_566) ;  /* 0x00000000004c7947 */ /* 0x000fec0003800000 */
.L_x_565:
        /* <DEDUP_REMOVED lines=19> */
.L_x_566:
[----:B------:R-:W-:Y:S05]  /*1160*/  BSYNC B2 ;  /* 0x0000000000027941 */ /* 0x000fea0003800000 */
.L_x_564:
[----:B------:R-:W-:-:S04]  /*1170*/  IADD3 R5, P0, R20, R10, RZ ;  /* 0x0000000a14057210 */ /* 0x000fc80007f1e0ff */
[----:B------:R-:W-:Y:S02]  /*1180*/  IADD3.X R14, R21, R11, RZ, P0, !PT ;  /* 0x0000000b150e7210 */ /* 0x000fe400007fe4ff */
[----:B------:R-:W-:-:S04]  /*1190*/  LEA R10, P0, R5, UR14, 0x2 ;  /* 0x0000000e050a7c11 */ /* 0x000fc8000f8010ff */
[----:B------:R-:W-:-:S05]  /*11a0*/  LEA.HI.X R11, R5, UR15, R14, 0x2, P0 ;  /* 0x0000000f050b7c11 */ /* 0x000fca00080f140e */
[----:B------:R0:W5:Y:S04]  /*11b0*/  LDG.E R10, desc[UR8][R10.64] ;  /* 0x000000080a0a7981 */ /* 0x000168000c1e1900 */
.L_x_563:
[----:B------:R-:W-:Y:S05]  /*11c0*/  BSYNC B1 ;  /* 0x0000000000017941 */ /* 0x000fea0003800000 */
.L_x_562:
[----:B------:R-:W-:-:S05]  /*11d0*/  IMAD R25, R25, 0x4, R22 ;  /* 0x0000000419197824 */ /* 0x000fca00078e0216 */
[----:B-----5:R2:W-:Y:S02]  /*11e0*/  ATOMS.ADD RZ, [R25], R10 ;  /* 0x0000000a19ff738c */ /* 0x0205e40000000000 */
.L_x_561:
[----:B------:R-:W-:Y:S05]  /*11f0*/  BSYNC B0 ;  /* 0x0000000000007941 */ /* 0x000fea0003800000 */
.L_x_560:
[----:B------:R-:W-:-:S05]  /*1200*/  IADD3 R13, P0, R13, UR6, RZ ;  /* 0x000000060d0d7c10 */ /* 0x000fca000ff1e0ff */
[----:B------:R-:W-:Y:S01]  /*1210*/  IMAD.X R17, RZ, RZ, R17, P0 ;  /* 0x000000ffff117224 */ /* 0x000fe200000e0611 */
[----:B------:R-:W-:-:S04]  /*1220*/  ISETP.GE.U32.AND P0, PT, R13, UR16, PT ;  /* 0x000000100d007c0c */ /* 0x000fc8000bf06070 */
[----:B------:R-:W-:-:S13]  /*1230*/  ISETP.GE.U32.AND.EX P0, PT, R17, UR17, PT, P0 ;  /* 0x0000001111007c0c */ /* 0x000fda000bf06100 */
[----:B------:R-:W-:Y:S05]  /*1240*/  @!P0 BRA `(.L_x_567) ;  /* 0xfffffffc000c8947 */ /* 0x000fea000383ffff */
[----:B------:R-:W-:Y:S05]  /*1250*/  BRA `(.L_x_558) ;  /* 0x0000000400387947 */ /* 0x000fea0003800000 */
.L_x_559:
[----:B------:R-:W-:-:S04]  /*1260*/  ISETP.NE.U32.AND P0, PT, R6, RZ, PT ;  /* 0x000000ff0600720c */ /* 0x000fc80003f05070 */
[----:B------:R-:W-:-:S13]  /*1270*/  ISETP.NE.AND.EX P0, PT, R7, RZ, PT, P0 ;  /* 0x000000ff0700720c */ /* 0x000fda0003f05300 */
[----:B------:R-:W-:Y:S05]  /*1280*/  @!P0 BRA `(.L_x_568) ;  /* 0x0000000000e08947 */ /* 0x000fea0003800000 */
[----:B------:R-:W0:Y:S01]  /*1290*/  S2R R6, SR_CgaCtaId ;  /* 0x0000000000067919 */ /* 0x000e220000008800 */
[----:B------:R-:W-:-:S05]  /*12a0*/  MOV R5, 0x400 ;  /* 0x0000040000057802 */ /* 0x000fca0000000f00 */
[----:B------:R-:W-:-:S05]  /*12b0*/  VIADD R5, R5, 0x10a0 ;  /* 0x000010a005057836 */ /* 0x000fca0000000000 */
[----:B0-----:R-:W-:-:S07]  /*12c0*/  LEA R6, R6, R5, 0x18 ;  /* 0x0000000506067211 */ /* 0x001fce00078ec0ff */
.L_x_574:
[----:B0-----:R-:W-:-:S04]  /*12d0*/  IADD3 R8, P0, R13, UR18, RZ ;  /* 0x000000120d087c10 */ /* 0x001fc8000ff1e0ff */
[----:B------:R-:W-:-:S05]  /*12e0*/  IADD3.X R9, R17, UR19, RZ, P0, !PT ;  /* 0x0000001311097c10 */ /* 0x000fca00087fe4ff */
[----:B------:R-:W2:Y:S01]  /*12f0*/  LDG.E.U8.CONSTANT R8, desc[UR8][R8.64] ;  /* 0x0000000808087981 */ /* 0x000ea2000c1e9100 */
        /* <DEDUP_REMOVED lines=11> */
[----:B-1----:R-:W-:Y:S05]  /*13b0*/  CALL.REL.NOINC `($__internal_10_$__cuda_sm20_div_u64) ;  /* 0x0000001c00d07944 */ /* 0x002fea0003c00000 */
[----:B------:R-:W-:Y:S01]  /*13c0*/  MOV R8, R5 ;  /* 0x0000000500087202 */ /* 0x000fe20000000f00 */
[----:B------:R-:W-:Y:S01]  /*13d0*/  IMAD.MOV.U32 R9, RZ, RZ, R14 ;  /* 0x000000ffff097224 */ /* 0x000fe200078e000e */
[----:B------:R-:W-:Y:S06]  /*13e0*/  BRA `(.L_x_573) ;  /* 0x00000000004c7947 */ /* 0x000fec0003800000 */
.L_x_572:
        /* <DEDUP_REMOVED lines=19> */
.L_x_573:
[----:B------:R-:W-:Y:S05]  /*1520*/  BSYNC B1 ;  /* 0x0000000000017941 */ /* 0x000fea0003800000 */
.L_x_571:
[----:B------:R-:W-:-:S04]  /*1530*/  IADD3 R5, P0, R20, R8, RZ ;  /* 0x0000000814057210 */ /* 0x000fc80007f1e0ff */
[----:B------:R-:W-:Y:S02]  /*1540*/  IADD3.X R10, R21, R9, RZ, P0, !PT ;  /* 0x00000009150a7210 */ /* 0x000fe400007fe4ff */
[----:B------:R-:W-:-:S04]  /*1550*/  LEA R8, P0, R5, UR22, 0x2 ;  /* 0x0000001605087c11 */ /* 0x000fc8000f8010ff */
[----:B------:R-:W-:-:S05]  /*1560*/  LEA.HI.X R9, R5, UR23, R10, 0x2, P0 ;  /* 0x0000001705097c11 */ /* 0x000fca00080f140a */
[----:B------:R-:W2:Y:S01]  /*1570*/  LDG.E R8, desc[UR8][R8.64] ;  /* 0x0000000808087981 */ /* 0x000ea2000c1e1900 */
[----:B------:R-:W-:-:S05]  /*1580*/  IMAD R7, R7, 0x4, R6 ;  /* 0x0000000407077824 */ /* 0x000fca00078e0206 */
[----:B--2---:R0:W-:Y:S02]  /*1590*/  ATOMS.ADD RZ, [R7], R8 ;  /* 0x0000000807ff738c */ /* 0x0041e40000000000 */
.L_x_570:
[----:B------:R-:W-:Y:S05]  /*15a0*/  BSYNC B0 ;  /* 0x0000000000007941 */ /* 0x000fea0003800000 */
.L_x_569:
[----:B------:R-:W-:-:S05]  /*15b0*/  IADD3 R13, P0, R13, UR6, RZ ;  /* 0x000000060d0d7c10 */ /* 0x000fca000ff1e0ff */
[----:B------:R-:W-:Y:S01]  /*15c0*/  IMAD.X R17, RZ, RZ, R17, P0 ;  /* 0x000000ffff117224 */ /* 0x000fe200000e0611 */
[----:B------:R-:W-:-:S04]  /*15d0*/  ISETP.GE.U32.AND P0, PT, R13, UR24, PT ;  /* 0x000000180d007c0c */ /* 0x000fc8000bf06070 */
[----:B------:R-:W-:-:S13]  /*15e0*/  ISETP.GE.U32.AND.EX P0, PT, R17, UR25, PT, P0 ;  /* 0x0000001911007c0c */ /* 0x000fda000bf06100 */
[----:B------:R-:W-:Y:S05]  /*15f0*/  @!P0 BRA `(.L_x_574) ;  /* 0xfffffffc00348947 */ /* 0x000fea000383ffff */
[----:B------:R-:W-:Y:S05]  /*1600*/  BRA `(.L_x_558) ;  /* 0x00000000004c7947 */ /* 0x000fea0003800000 */
.L_x_568:
[----:B------:R-:W0:Y:S01]  /*1610*/  S2R R6, SR_CgaCtaId ;  /* 0x0000000000067919 */ /* 0x000e220000008800 */
[----:B------:R-:W-:-:S05]  /*1620*/  MOV R5, 0x400 ;  /* 0x0000040000057802 */ /* 0x000fca0000000f00 */
[----:B------:R-:W-:-:S05]  /*1630*/  VIADD R5, R5, 0x10a0 ;  /* 0x000010a005057836 */ /* 0x000fca0000000000 */
[----:B0-----:R-:W-:-:S07]  /*1640*/  LEA R8, R6, R5, 0x18 ;  /* 0x0000000506087211 */ /* 0x001fce00078ec0ff */
.L_x_577:
[----:B------:R-:W-:-:S04]  /*1650*/  IADD3 R6, P0, R13, UR26, RZ ;  /* 0x0000001a0d067c10 */ /* 0x000fc8000ff1e0ff */
[----:B------:R-:W-:-:S05]  /*1660*/  IADD3.X R7, R17, UR27, RZ, P0, !PT ;  /* 0x0000001b11077c10 */ /* 0x000fca00087fe4ff */
[----:B------:R-:W2:Y:S01]  /*1670*/  LDG.E.U8.CONSTANT R6, desc[UR8][R6.64] ;  /* 0x0000000806067981 */ /* 0x000ea2000c1e9100 */
        /* <DEDUP_REMOVED lines=10> */
.L_x_576:
[----:B------:R-:W-:Y:S05]  /*1720*/  BSYNC B0 ;  /* 0x0000000000007941 */ /* 0x000fea0003800000 */
.L_x_575:
[----:B------:R-:W-:Y:S05]  /*1730*/  @!P0 BRA `(.L_x_577) ;  /* 0xfffffffc00c48947 */ /* 0x000fea000383ffff */
.L_x_558:
        /* <DEDUP_REMOVED lines=42> */
.L_x_579:
[----:B------:R-:W-:Y:S05]  /*19e0*/  BSYNC B0 ;  /* 0x0000000000007941 */ /* 0x000fea0003800000 */
.L_x_578:
        /* <DEDUP_REMOVED lines=65> */
.L_x_594:
        /* <DEDUP_REMOVED lines=65> */
.L_x_580:
        /* <DEDUP_REMOVED lines=65> */
.L_x_586:
        /* <DEDUP_REMOVED lines=22> */
.L_x_585:
[----:B------:R-:W-:Y:S05]  /*2780*/  BSYNC B1 ;  /* 0x0000000000017941 */ /* 0x000fea0003800000 */
.L_x_584:
        /* <DEDUP_REMOVED lines=12> */
.L_x_587:
        /* <DEDUP_REMOVED lines=83> */
.L_x_583:
[----:B------:R-:W-:Y:S05]  /*2d80*/  BSYNC B0 ;  /* 0x0000000000007941 */ /* 0x000fea0003800000 */
.L_x_582:
        /* <DEDUP_REMOVED lines=40> */
.L_x_588:
        /* <DEDUP_REMOVED lines=11> */
.L_x_581:
[----:B------:R-:W-:Y:S01]  /*30c0*/  IMAD.MOV.U32 R27, RZ, RZ, 0x1 ;  /* 0x00000001ff1b7424 */ /* 0x000fe200078e00ff */
[----:B------:R-:W-:Y:S01]  /*30d0*/  MOV R31, 0xffffffff ;  /* 0xffffffff001f7802 */ /* 0x000fe20000000f00 */
[----:B------:R-:W-:Y:S02]  /*30e0*/  IMAD.MOV.U32 R44, RZ, RZ, R25 ;  /* 0x000000ffff2c7224 */ /* 0x000fe400078e0019 */
[----:B------:R-:W-:-:S07]  /*30f0*/  IMAD.MOV.U32 R40, RZ, RZ, RZ ;  /* 0x000000ffff287224 */ /* 0x000fce00078e00ff */
[----:B------:R-:W-:Y:S05]  /*3100*/  WARPSYNC.COLLECTIVE R31, `(.L_x_589) ;  /* 0x000000001f087348 */ /* 0x000fea0003c00000 */
[----:B------:R0:W1:Y:S02]  /*3110*/  SHFL.UP P0, R27, R44, R27, R40 ;  /* 0x0400001b2c1b7389 */ /* 0x0000640000000028 */
[----:B01----:R-:W-:Y:S01]  /*3120*/  ENDCOLLECTIVE ;  /* 0x000000000000791b */ /* 0x003fe20003800000 */
.L_x_589:
[----:B------:R-:W-:Y:S02]  /*3130*/  IMAD.MOV.U32 R42, RZ, RZ, R27 ;  /* 0x000000ffff2a7224 */ /* 0x000fe400078e001b */
[----:B------:R-:W-:Y:S02]  /*3140*/  IMAD.MOV.U32 R27, RZ, RZ, 0x2 ;  /* 0x00000002ff1b7424 */ /* 0x000fe400078e00ff */
[----:B------:R-:W-:-:S04]  /*3150*/  @P0 IMAD.IADD R42, R25, 0x1, R42 ;  /* 0x00000001192a0824 */ /* 0x000fc800078e022a */
[----:B------:R-:W-:-:S07]  /*3160*/  IMAD.MOV.U32 R44, RZ, RZ, R42 ;  /* 0x000000ffff2c7224 */ /* 0x000fce00078e002a */
[----:B------:R-:W-:Y:S05]  /*3170*/  WARPSYNC.COLLECTIVE R31, `(.L_x_590) ;  /* 0x000000001f087348 */ /* 0x000fea0003c00000 */
[----:B------:R0:W1:Y:S02]  /*3180*/  SHFL.UP P0, R27, R44, R27, R40 ;  /* 0x0400001b2c1b7389 */ /* 0x0000640000000028 */
[----:B01----:R-:W-:Y:S01]  /*3190*/  ENDCOLLECTIVE ;  /* 0x000000000000791b */ /* 0x003fe20003800000 */
.L_x_590:
[----:B------:R-:W-:Y:S01]  /*31a0*/  MOV R35, R27 ;  /* 0x0000001b00237202 */ /* 0x000fe20000000f00 */
[----:B------:R-:W-:-:S04]  /*31b0*/  IMAD.MOV.U32 R27, RZ, RZ, 0x4 ;  /* 0x00000004ff1b7424 */ /* 0x000fc800078e00ff */
[----:B------:R-:W-:-:S04]  /*31c0*/  @P0 IMAD.IADD R35, R42, 0x1, R35 ;  /* 0x000000012a230824 */ /* 0x000fc800078e0223 */
[----:B------:R-:W-:-:S07]  /*31d0*/  IMAD.MOV.U32 R44, RZ, RZ, R35 ;  /* 0x000000ffff2c7224 */ /* 0x000fce00078e0023 */
[----:B------:R-:W-:Y:S05]  /*31e0*/  WARPSYNC.COLLECTIVE R31, `(.L_x_591) ;  /* 0x000000001f087348 */ /* 0x000fea0003c00000 */
[----:B------:R0:W1:Y:S02]  /*31f0*/  SHFL.UP P0, R27, R44, R27, R40 ;  /* 0x0400001b2c1b7389 */ /* 0x0000640000000028 */
[----:B01----:R-:W-:Y:S01]  /*3200*/  ENDCOLLECTIVE ;  /* 0x000000000000791b */ /* 0x003fe20003800000 */
.L_x_591:
[----:B------:R-:W-:Y:S02]  /*3210*/  IMAD.MOV.U32 R44, RZ, RZ, R27 ;  /* 0x000000ffff2c7224 */ /* 0x000fe400078e001b */
[----:B------:R-:W-:-:S03]  /*3220*/  IMAD.MOV.U32 R27, RZ, RZ, 0x8 ;  /* 0x00000008ff1b7424 */ /* 0x000fc600078e00ff */
[----:B------:R-:W-:-:S07]  /*3230*/  @P0 IADD3 R44, R35, R44, RZ ;  /* 0x0000002c232c0210 */ /* 0x000fce0007ffe0ff */
[----:B------:R-:W-:Y:S05]  /*3240*/  WARPSYNC.COLLECTIVE R31, `(.L_x_592) ;  /* 0x000000001f087348 */ /* 0x000fea0003c00000 */
[----:B------:R0:W1:Y:S02]  /*3250*/  SHFL.UP P0, R27, R44, R27, R40 ;  /* 0x0400001b2c1b7389 */ /* 0x0000640000000028 */
[----:B01----:R-:W-:Y:S01]  /*3260*/  ENDCOLLECTIVE ;  /* 0x000000000000791b */ /* 0x003fe20003800000 */
.L_x_592:
[----:B------:R-:W-:Y:S01]  /*3270*/  IMAD.MOV.U32 R45, RZ, RZ, R27 ;  /* 0x000000ffff2d7224 */ /* 0x000fe200078e001b */
[----:B------:R-:W-:-:S03]  /*3280*/  HFMA2.MMA R27, -RZ, RZ, 0, 9.5367431640625e-07 ;  /* 0x00000010ff1b7435 */ /* 0x000fc600000001ff */
[----:B------:R-:W-:-:S04]  /*3290*/  @P0 IMAD.IADD R45, R44, 0x1, R45 ;  /* 0x000000012c2d0824 */ /* 0x000fc800078e022d */
[----:B------:R-:W-:-:S07]  /*32a0*/  IMAD.MOV.U32 R44, RZ, RZ, R45 ;  /* 0x000000ffff2c7224 */ /* 0x000fce00078e002d */
[----:B------:R-:W-:Y:S05]  /*32b0*/  WARPSYNC.COLLECTIVE R31, `(.L_x_593) ;  /* 0x000000001f087348 */ /* 0x000fea0003c00000 */
[----:B------:R0:W1:Y:S02]  /*32c0*/  SHFL.UP P0, R27, R44, R27, R40 ;  /* 0x0400001b2c1b7389 */ /* 0x0000640000000028 */
[----:B01----:R-:W-:Y:S01]  /*32d0*/  ENDCOLLECTIVE ;  /* 0x000000000000791b */ /* 0x003fe20003800000 */
.L_x_593:
[----:B------:R-:W-:Y:S01]  /*32e0*/  IMAD.MOV.U32 R42, RZ, RZ, R27 ;  /* 0x000000ffff2a7224 */ /* 0x000fe200078e001b */
[----:B------:R-:W-:Y:S06]  /*32f0*/  BRA `(.L_x_594) ;  /* 0xffffffe800c07947 */ /* 0x000fec000383ffff */
        .weak           $__internal_10_$__cuda_sm20_div_u64
        .type           $__internal_10_$__cuda_sm20_div_u64,@function
        .size           $__internal_10_$__cuda_sm20_div_u64,(.L_x_1598 - $__internal_10_$__cuda_sm20_div_u64)
$__internal_10_$__cuda_sm20_div_u64:
        /* <DEDUP_REMOVED lines=69> */
[----:B------:R-:W-:Y:S06]  /*3750*/  RET.REL.NODEC R10 `(_ZN4vllm3moe32moe_lora_align_block_size_kernelIaEEvPT_PilS4_iimiiS4_S4_iS4_S4_S4_iiS4_S4_b) ;  /* 0xffffffc80a287950 */ /* 0x000fec0003c3ffff */
.L_x_595:
        /* <DEDUP_REMOVED lines=10> */
.L_x_1598:


//--------------------- .text._ZN4vllm3moe51moe_lora_align_block_size_small_batch_expert_kernelIaLi256EEEvPT_PilS4_iimiiS4_S4_iS4_S4_S4_S4_b --------------------------
	.section	.text._ZN4vllm3moe51moe_lora_align_block_size_small_batch_expert_kernelIaLi256EEEvPT_PilS4_iimiiS4_S4_iS4_S4_S4_S4_b,"ax",@progbits
	.align	128
        .global         _ZN4vllm3moe51moe_lora_align_block_size_small_batch_expert_kernelIaLi256EEEvPT_PilS4_iimiiS4_S4_iS4_S4_S4_S4_b
        .type           _ZN4vllm3moe51moe_lora_align_block_size_small_batch_expert_kernelIaLi256EEEvPT_PilS4_iimiiS4_S4_iS4_S4_S4_S4_b,@function
        .size           _ZN4vllm3moe51moe_lora_align_block_size_small_batch_expert_kernelIaLi256EEEvPT_PilS4_iimiiS4_S4_iS4_S4_S4_S4_b,(.L_x_1599 - _ZN4vllm3moe51moe_lora_align_block_size_small_batch_expert_kernelIaLi256EEEvPT_PilS4_iimiiS4_S4_iS4_S4_S4_S4_b)
        .other          _ZN4vllm3moe51moe_lora_align_block_size_small_batch_expert_kernelIaLi256EEEvPT_PilS4_iimiiS4_S4_iS4_S4_S4_S4_b,@"STO_CUDA_ENTRY STV_DEFAULT"
_ZN4vllm3moe51moe_lora_align_block_size_small_batch_expert_kernelIaLi256EEEvPT_PilS4_iimiiS4_S4_iS4_S4_S4_S4_b:
.text._ZN4vllm3moe51moe_lora_align_block_size_small_batch_expert_kernelIaLi256EEEvPT_PilS4_iimiiS4_S4_iS4_S4_S4_S4_b:
        /* <DEDUP_REMOVED lines=34> */
[----:B------:R-:W-:Y:S05]  /*0220*/  CALL.REL.NOINC `($__internal_11_$__cuda_sm20_div_u64) ;  /* 0x0000004c00047944 */ /* 0x000fea0003c00000 */
[----:B------:R-:W-:Y:S05]  /*0230*/  BRA `(.L_x_597) ;  /* 0x00000000004c7947 */ /* 0x000fea0003800000 */
.L_x_596:
        /* <DEDUP_REMOVED lines=19> */
.L_x_597:
        /* <DEDUP_REMOVED lines=24> */
.L_x_602:
        /* <DEDUP_REMOVED lines=23> */
.L_x_601:
[----:B------:R-:W-:Y:S05]  /*0660*/  BSYNC B1 ;  /* 0x0000000000017941 */ /* 0x000fea0003800000 */
.L_x_600:
[----:B------:R-:W-:Y:S05]  /*0670*/  @!P1 BRA `(.L_x_599) ;  /* 0x00000000003c9947 */ /* 0x000fea0003800000 */
[----:B------:R-:W0:Y:S08]  /*0680*/  LDC.64 R2, c[0x0][0x218] ;  /* 0x00008600ff027b82 */ /* 0x000e300000000a00 */
[----:B------:R-:W1:Y:S01]  /*0690*/  LDC.64 R4, c[0x0][0x278] ;  /* 0x00009e00ff047b82 */ /* 0x000e620000000a00 */
[----:B0-----:R-:W-:-:S07]  /*06a0*/  IMAD.WIDE R2, R7, 0x4, R2 ;  /* 0x0000000407027825 */ /* 0x001fce00078e0202 */
.L_x_603:
        /* <DEDUP_REMOVED lines=12> */
.L_x_599:
[----:B------:R-:W-:Y:S05]  /*0770*/  BSYNC B0 ;  /* 0x0000000000007941 */ /* 0x000fea0003800000 */
.L_x_598:
        /* <DEDUP_REMOVED lines=38> */
.L_x_609:
        /* <DEDUP_REMOVED lines=28> */
.L_x_608:
        /* <DEDUP_REMOVED lines=20> */
.L_x_610:
[----:B------:R-:W-:-:S13]  /*0ce0*/  ISETP.NE.OR P0, PT, R3, RZ, P0 ;  /* 0x000000ff0300720c */ /* 0x000fda0000705670 */
[----:B------:R-:W-:Y:S05]  /*0cf0*/  @!P0 BRA `(.L_x_606) ;  /* 0x0000000000348947 */ /* 0x000fea0003800000 */
.L_x_607:
[----:B------:R-:W2:Y:S01]  /*0d00*/  S2UR UR6, SR_CgaCtaId ;  /* 0x00000000000679c3 */ /* 0x000ea20000008800 */
[----:B------:R-:W-:Y:S02]  /*0d10*/  UMOV UR5, 0x400 ;  /* 0x0000040000057882 */ /* 0x000fe40000000000 */
[----:B--2---:R-:W-:-:S12]  /*0d20*/  ULEA UR5, UR6, UR5, 0x18 ;  /* 0x0000000506057291 */ /* 0x004fd8000f8ec03f */
.L_x_611:
        /* <DEDUP_REMOVED lines=10> */
.L_x_606:
[----:B------:R-:W-:-:S13]  /*0dd0*/  ISETP.NE.AND P0, PT, R0, RZ, PT ;  /* 0x000000ff0000720c */ /* 0x000fda0003f05270 */
[----:B------:R-:W-:Y:S05]  /*0de0*/  @!P0 BRA `(.L_x_605) ;  /* 0x0000000000288947 */ /* 0x000fea0003800000 */
[----:B------:R-:W3:Y:S01]  /*0df0*/  S2UR UR6, SR_CgaCtaId ;  /* 0x00000000000679c3 */ /* 0x000ee20000008800 */
[----:B------:R-:W-:Y:S01]  /*0e00*/  UMOV UR5, 0x400 ;  /* 0x0000040000057882 */ /* 0x000fe20000000000 */
[----:B------:R-:W-:Y:S01]  /*0e10*/  IMAD.IADD R2, R2, 0x1, R13 ;  /* 0x0000000102027824 */ /* 0x000fe200078e020d */
[----:B---3--:R-:W-:-:S06]  /*0e20*/  ULEA UR5, UR6, UR5, 0x18 ;  /* 0x0000000506057291 */ /* 0x008fcc000f8ec03f */
[----:B------:R-:W-:-:S07]  /*0e30*/  LEA R2, R2, UR5, 0x2 ;  /* 0x0000000502027c11 */ /* 0x000fce000f8e10ff */
.L_x_612:
[----:B------:R-:W-:Y:S01]  /*0e40*/  VIADD R0, R0, 0xffffffff ;  /* 0xffffffff00007836 */ /* 0x000fe20000000000 */
[----:B------:R3:W-:Y:S04]  /*0e50*/  STS [R2], RZ ;  /* 0x000000ff02007388 */ /* 0x0007e80000000800 */
[----:B------:R-:W-:Y:S01]  /*0e60*/  ISETP.NE.AND P0, PT, R0, RZ, PT ;  /* 0x000000ff0000720c */ /* 0x000fe20003f05270 */
[----:B---3--:R-:W-:-:S12]  /*0e70*/  VIADD R2, R2, 0x4 ;  /* 0x0000000402027836 */ /* 0x008fd80000000000 */
[----:B------:R-:W-:Y:S05]  /*0e80*/  @P0 BRA `(.L_x_612) ;  /* 0xfffffffc00ec0947 */ /* 0x000fea000383ffff */
.L_x_605:
        /* <DEDUP_REMOVED lines=17> */
.L_x_622:
[----:B------:R-:W-:-:S04]  /*0fa0*/  IADD3 R14, P0, R12, UR14, RZ ;  /* 0x0000000e0c0e7c10 */ /* 0x000fc8000ff1e0ff */
[----:B0-----:R-:W-:-:S05]  /*0fb0*/  IADD3.X R15, R9, UR15, RZ, P0, !PT ;  /* 0x0000000f090f7c10 */ /* 0x001fca00087fe4ff */
[----:B------:R-:W2:Y:S02]  /*0fc0*/  LDG.E.U8.CONSTANT R14, desc[UR8][R14.64] ;  /* 0x000000080e0e7981 */ /* 0x000ea4000c1e9100 */
        /* <DEDUP_REMOVED lines=17> */
[----:B------:R-:W-:Y:S05]  /*10e0*/  CALL.REL.NOINC `($__internal_11_$__cuda_sm20_div_u64) ;  /* 0x0000003c00547944 */ /* 0x000fea0003c00000 */
[----:B------:R-:W-:Y:S02]  /*10f0*/  IMAD.MOV.U32 R14, RZ, RZ, R16 ;  /* 0x000000ffff0e7224 */ /* 0x000fe400078e0010 */
[----:B------:R-:W-:Y:S01]  /*1100*/  IMAD.MOV.U32 R15, RZ, RZ, R7 ;  /* 0x000000ffff0f7224 */ /* 0x000fe200078e0007 */
[----:B------:R-:W-:Y:S06]  /*1110*/  BRA `(.L_x_621) ;  /* 0x00000000004c7947 */ /* 0x000fec0003800000 */
.L_x_620:
        /* <DEDUP_REMOVED lines=19> */
.L_x_621:
[----:B------:R-:W-:Y:S05]  /*1250*/  BSYNC B2 ;  /* 0x0000000000027941 */ /* 0x000fea0003800000 */
.L_x_619:
[----:B------:R-:W-:-:S05]  /*1260*/  IADD3 R7, P0, R8, R14, RZ ;  /* 0x0000000e08077210 */ /* 0x000fca0007f1e0ff */
[----:B------:R-:W-:Y:S01]  /*1270*/  IMAD.X R10, R5, 0x1, R15, P0 ;  /* 0x00000001050a7824 */ /* 0x000fe200000e060f */
[----:B------:R-:W-:-:S04]  /*1280*/  LEA R14, P0, R7, UR18, 0x2 ;  /* 0x00000012070e7c11 */ /* 0x000fc8000f8010ff */
[----:B------:R-:W-:-:S05]  /*1290*/  LEA.HI.X R15, R7, UR19, R10, 0x2, P0 ;  /* 0x00000013070f7c11 */ /* 0x000fca00080f140a */
[----:B------:R0:W5:Y:S04]  /*12a0*/  LDG.E R14, desc[UR8][R14.64] ;  /* 0x000000080e0e7981 */ /* 0x000168000c1e1900 */
.L_x_618:
[----:B------:R-:W-:Y:S05]  /*12b0*/  BSYNC B1 ;  /* 0x0000000000017941 */ /* 0x000fea0003800000 */
.L_x_617:
        /* <DEDUP_REMOVED lines=8> */
.L_x_616:
[----:B------:R-:W-:Y:S05]  /*1340*/  BSYNC B0 ;  /* 0x0000000000007941 */ /* 0x000fea0003800000 */
.L_x_615:
[----:B------:R-:W-:-:S05]  /*1350*/  IADD3 R12, P0, R2, R12, RZ ;  /* 0x0000000c020c7210 */ /* 0x000fca0007f1e0ff */
[----:B------:R-:W-:Y:S01]  /*1360*/  IMAD.X R9, RZ, RZ, R9, P0 ;  /* 0x000000ffff097224 */ /* 0x000fe200000e0609 */
[----:B------:R-:W-:-:S04]  /*1370*/  ISETP.GE.U32.AND P0, PT, R12, UR16, PT ;  /* 0x000000100c007c0c */ /* 0x000fc8000bf06070 */
[----:B------:R-:W-:-:S13]  /*1380*/  ISETP.GE.U32.AND.EX P0, PT, R9, UR17, PT, P0 ;  /* 0x0000001109007c0c */ /* 0x000fda000bf06100 */
[----:B------:R-:W-:Y:S05]  /*1390*/  @!P0 BRA `(.L_x_622) ;  /* 0xfffffffc00008947 */ /* 0x000fea000383ffff */
[----:B------:R-:W-:Y:S05]  /*13a0*/  BRA `(.L_x_613) ;  /* 0x0000000400487947 */ /* 0x000fea0003800000 */
.L_x_614:
[----:B------:R-:W-:-:S04]  /*13b0*/  ISETP.NE.U32.AND P0, PT, R3, RZ, PT ;  /* 0x000000ff0300720c */ /* 0x000fc80003f05070 */
[----:B------:R-:W-:-:S13]  /*13c0*/  ISETP.NE.AND.EX P0, PT, R0, RZ, PT, P0 ;  /* 0x000000ff0000720c */ /* 0x000fda0003f05300 */
[----:B------:R-:W-:Y:S05]  /*13d0*/  @!P0 BRA `(.L_x_623) ;  /* 0x0000000000ec8947 */ /* 0x000fea0003800000 */
[----:B------:R-:W-:Y:S02]  /*13e0*/  IMAD.MOV.U32 R12, RZ, RZ, R11 ;  /* 0x000000ffff0c7224 */ /* 0x000fe400078e000b */
[----:B------:R-:W-:-:S07]  /*13f0*/  IMAD.MOV.U32 R9, RZ, RZ, R6 ;  /* 0x000000ffff097224 */ /* 0x000fce00078e0006 */
.L_x_627:
[----:B------:R-:W-:Y:S02]  /*1400*/  ULDC.64 UR20, c[0x0][0x210] ;  /* 0x0000840000147ab9 */ /* 0x000fe40000000a00 */
[----:B------:R-:W-:-:S04]  /*1410*/  IADD3 R20, P0, R12, UR20, RZ ;  /* 0x000000140c147c10 */ /* 0x000fc8000ff1e0ff */
[----:B------:R-:W-:-:S05]  /*1420*/  IADD3.X R21, R9, UR21, RZ, P0, !PT ;  /* 0x0000001509157c10 */ /* 0x000fca00087fe4ff */
[----:B0-----:R0:W5:Y:S01]  /*1430*/  LDG.E.U8.CONSTANT R20, desc[UR8][R20.64] ;  /* 0x0000000814147981 */ /* 0x001162000c1e9100 */
[----:B------:R-:W-:Y:S01]  /*1440*/  LOP3.LUT R7, R9, UR10, RZ, 0xfc, !PT ;  /* 0x0000000a09077c12 */ /* 0x000fe2000f8efcff */
[----:B------:R-:W-:Y:S03]  /*1450*/  BSSY B0, `(.L_x_624) ;  /* 0x000001d000007945 */ /* 0x000fe60003800000 */
[----:B------:R-:W-:-:S13]  /*1460*/  ISETP.NE.U32.AND P0, PT, R7, RZ, PT ;  /* 0x000000ff0700720c */ /* 0x000fda0003f05070 */
[----:B0-----:R-:W-:Y:S05]  /*1470*/  @!P0 BRA `(.L_x_625) ;  /* 0x0000000000188947 */ /* 0x001fea0003800000 */
[----:B------:R-:W-:Y:S01]  /*1480*/  IMAD.U32 R7, RZ, RZ, UR10 ;  /* 0x0000000aff077e24 */ /* 0x000fe2000f8e00ff */
[----:B------:R-:W-:-:S07]  /*1490*/  MOV R10, 0x14b0 ;  /* 0x000014b0000a7802 */ /* 0x000fce0000000f00 */
[----:B-----5:R-:W-:Y:S05]  /*14a0*/  CALL.REL.NOINC `($__internal_11_$__cuda_sm20_div_u64) ;  /* 0x0000003800647944 */ /* 0x020fea0003c00000 */
[----:B------:R-:W-:Y:S01]  /*14b0*/  IMAD.MOV.U32 R14, RZ, RZ, R16 ;  /* 0x000000ffff0e7224 */ /* 0x000fe200078e0010 */
[----:B------:R-:W-:Y:S01]  /*14c0*/  MOV R15, R7 ;  /* 0x00000007000f7202 */ /* 0x000fe20000000f00 */
[----:B------:R-:W-:Y:S06]  /*14d0*/  BRA `(.L_x_626) ;  /* 0x0000000000507947 */ /* 0x000fec0003800000 */
.L_x_625:
        /* <DEDUP_REMOVED lines=20> */
.L_x_626:
[----:B------:R-:W-:Y:S05]  /*1620*/  BSYNC B0 ;  /* 0x0000000000007941 */ /* 0x000fea0003800000 */
.L_x_624:
        /* <DEDUP_REMOVED lines=22> */
.L_x_623:
[----:B------:R-:W0:Y:S01]  /*1790*/  S2R R10, SR_CgaCtaId ;  /* 0x00000000000a7919 */ /* 0x000e220000008800 */
[----:B------:R-:W-:Y:S01]  /*17a0*/  MOV R7, 0x400 ;  /* 0x0000040000077802 */ /* 0x000fe20000000f00 */
[----:B------:R-:W-:Y:S01]  /*17b0*/  IMAD.MOV.U32 R9, RZ, RZ, R11 ;  /* 0x000000ffff097224 */ /* 0x000fe200078e000b */
[----:B------:R-:W-:Y:S02]  /*17c0*/  MOV R16, R6 ;  /* 0x0000000600107202 */ /* 0x000fe40000000f00 */
[----:B0-----:R-:W-:-:S07]  /*17d0*/  LEA R21, R10, R7, 0x18 ;  /* 0x000000070a157211 */ /* 0x001fce00078ec0ff */
.L_x_628:
[----:B------:R-:W-:Y:S02]  /*17e0*/  ULDC.64 UR20, c[0x0][0x210] ;  /* 0x0000840000147ab9 */ /* 0x000fe40000000a00 */
[----:B------:R-:W-:-:S04]  /*17f0*/  IADD3 R14, P0, R9, UR20, RZ ;  /* 0x00000014090e7c10 */ /* 0x000fc8000ff1e0ff */
[----:B------:R-:W-:-:S05]  /*1800*/  IADD3.X R15, R16, UR21, RZ, P0, !PT ;  /* 0x00000015100f7c10 */ /* 0x000fca00087fe4ff */
[----:B------:R-:W2:Y:S01]  /*1810*/  LDG.E.U8.CONSTANT R14, desc[UR8][R14.64] ;  /* 0x000000080e0e7981 */ /* 0x000ea2000c1e9100 */
[----:B------:R-:W-:-:S04]  /*1820*/  IADD3 R9, P2, R2, R9, RZ ;  /* 0x0000000902097210 */ /* 0x000fc80007f5e0ff */
[----:B------:R-:W-:Y:S01]  /*1830*/  ISETP.GE.U32.AND P0, PT, R9, R12, PT ;  /* 0x0000000c0900720c */ /* 0x000fe20003f06070 */
[----:B------:R-:W-:-:S05]  /*1840*/  IMAD.X R16, RZ, RZ, R16, P2 ;  /* 0x000000ffff107224 */ /* 0x000fca00010e0610 */
        /* <DEDUP_REMOVED lines=8> */
.L_x_613:
        /* <DEDUP_REMOVED lines=28> */
.L_x_634:
        /* <DEDUP_REMOVED lines=89> */
.L_x_633:
        /* <DEDUP_REMOVED lines=48> */
.L_x_635:
[----:B------:R-:W-:-:S13]  /*2320*/  ISETP.NE.OR P0, PT, R10, RZ, P0 ;  /* 0x000000ff0a00720c */ /* 0x000fda0000705670 */
[----:B------:R-:W-:Y:S05]  /*2330*/  @!P0 BRA `(.L_x_631) ;  /* 0x0000000000688947 */ /* 0x000fea0003800000 */
.L_x_632:
        /* <DEDUP_REMOVED lines=26> */
.L_x_631:
        /* <DEDUP_REMOVED lines=10> */
.L_x_636:
        /* <DEDUP_REMOVED lines=9> */
.L_x_630:
[----:B------:R-:W-:Y:S05]  /*2610*/  BSYNC B0 ;  /* 0x0000000000007941 */ /* 0x000fea0003800000 */
.L_x_629:
        /* <DEDUP_REMOVED lines=35> */
.L_x_641:
        /* <DEDUP_REMOVED lines=79> */
.L_x_640:
        /* <DEDUP_REMOVED lines=18> */
.L_x_642:
        /* <DEDUP_REMOVED lines=21> */
.L_x_639:
[----:B0123--:R-:W0:Y:S04]  /*2fb0*/  LDS R7, [UR12] ;  /* 0x0000000cff077984 */ /* 0x00fe280008000800 */
[----:B0-----:R0:W-:Y:S02]  /*2fc0*/  STG.E desc[UR8][R18.64], R7 ;  /* 0x0000000712007986 */ /* 0x0011e4000c101908 */
.L_x_638:
[----:B------:R-:W-:Y:S05]  /*2fd0*/  BSYNC B0 ;  /* 0x0000000000007941 */ /* 0x000fea0003800000 */
.L_x_637:
        /* <DEDUP_REMOVED lines=50> */
.L_x_647:
        /* <DEDUP_REMOVED lines=23> */
.L_x_646:
[----:B------:R-:W-:Y:S05]  /*3470*/  BSYNC B1 ;  /* 0x0000000000017941 */ /* 0x000fea0003800000 */
.L_x_645:
        /* <DEDUP_REMOVED lines=12> */
.L_x_648:
        /* <DEDUP_REMOVED lines=84> */
.L_x_644:
[----:B------:R-:W-:Y:S05]  /*3a80*/  BSYNC B0 ;  /* 0x0000000000007941 */ /* 0x000fea0003800000 */
.L_x_643:
        /* <DEDUP_REMOVED lines=36> */
.L_x_651:
        /* <DEDUP_REMOVED lines=11> */
.L_x_650:
[----:B------:R-:W-:Y:S05]  /*3d80*/  BSYNC B0 ;  /* 0x0000000000007941 */ /* 0x000fea0003800000 */
.L_x_649:
        /* <DEDUP_REMOVED lines=14> */
.L_x_661:
[----:B------:R-:W-:-:S04]  /*3e70*/  IADD3 R14, P0, R11, UR12, RZ ;  /* 0x0000000c0b0e7c10 */ /* 0x000fc8000ff1e0ff */
[----:B------:R-:W-:-:S05]  /*3e80*/  IADD3.X R15, R6, UR13, RZ, P0, !PT ;  /* 0x0000000d060f7c10 */ /* 0x000fca00087fe4ff */
[----:B------:R-:W2:Y:S02]  /*3e90*/  LDG.E.U8.CONSTANT R14, desc[UR8][R14.64] ;  /* 0x000000080e0e7981 */ /* 0x000ea4000c1e9100 */
        /* <DEDUP_REMOVED lines=23> */
[----:B01-3--:R-:W-:Y:S05]  /*4010*/  CALL.REL.NOINC `($__internal_11_$__cuda_sm20_div_u64) ;  /* 0x0000000c00887944 */ /* 0x00bfea0003c00000 */
[----:B------:R-:W-:Y:S01]  /*4020*/  IMAD.MOV.U32 R12, RZ, RZ, R16 ;  /* 0x000000ffff0c7224 */ /* 0x000fe200078e0010 */
[----:B------:R-:W-:Y:S01]  /*4030*/  MOV R13, R7 ;  /* 0x00000007000d7202 */ /* 0x000fe20000000f00 */
[----:B------:R-:W-:Y:S06]  /*4040*/  BRA `(.L_x_660) ;  /* 0x00000000004c7947 */ /* 0x000fec0003800000 */
.L_x_659:
        /* <DEDUP_REMOVED lines=19> */
.L_x_660:
[----:B------:R-:W-:Y:S05]  /*4180*/  BSYNC B3 ;  /* 0x0000000000037941 */ /* 0x000fea0003800000 */
.L_x_658:
        /* <DEDUP_REMOVED lines=8> */
.L_x_657:
[----:B------:R-:W-:Y:S05]  /*4210*/  BSYNC B2 ;  /* 0x0000000000027941 */ /* 0x000fea0003800000 */
.L_x_656:
[----:B-1-3--:R-:W-:Y:S01]  /*4220*/  IADD3 R13, R22, UR7, R23 ;  /* 0x00000007160d7c10 */ /* 0x00afe2000fffe017 */
[----:B------:R-:W-:-:S04]  /*4230*/  VIADD R10, R23, 0x1 ;  /* 0x00000001170a7836 */ /* 0x000fc80000000000 */
[----:B0-----:R-:W-:Y:S01]  /*4240*/  IMAD.WIDE R12, R13, 0x4, R18 ;  /* 0x000000040d0c7825 */ /* 0x001fe200078e0212 */
[----:B------:R2:W-:Y:S04]  /*4250*/  STS [R17], R10 ;  /* 0x0000000a11007388 */ /* 0x0005e80000000800 */
[----:B------:R2:W-:Y:S02]  /*4260*/  STG.E desc[UR8][R12.64], R11 ;  /* 0x0000000b0c007986 */ /* 0x0005e4000c101908 */
.L_x_655:
[----:B------:R-:W-:Y:S05]  /*4270*/  BSYNC B1 ;  /* 0x0000000000017941 */ /* 0x000fea0003800000 */
.L_x_654:
[----:B--2---:R-:W-:-:S05]  /*4280*/  IADD3 R11, P0, R2, R11, RZ ;  /* 0x0000000b020b7210 */ /* 0x004fca0007f1e0ff */
[----:B------:R-:W-:Y:S01]  /*4290*/  IMAD.X R6, RZ, RZ, R6, P0 ;  /* 0x000000ffff067224 */ /* 0x000fe200000e0606 */
[----:B------:R-:W-:-:S04]  /*42a0*/  ISETP.GE.U32.AND P0, PT, R11, UR16, PT ;  /* 0x000000100b007c0c */ /* 0x000fc8000bf06070 */
[----:B------:R-:W-:-:S13]  /*42b0*/  ISETP.GE.U32.AND.EX P0, PT, R6, UR17, PT, P0 ;  /* 0x0000001106007c0c */ /* 0x000fda000bf06100 */
[----:B------:R-:W-:Y:S05]  /*42c0*/  @!P0 BRA `(.L_x_661) ;  /* 0xfffffff800e88947 */ /* 0x000fea000383ffff */
[----:B------:R-:W-:Y:S05]  /*42d0*/  BSYNC B0 ;  /* 0x0000000000007941 */ /* 0x000fea0003800000 */
.L_x_653:
[----:B------:R-:W-:Y:S05]  /*42e0*/  WARPSYNC.ALL ;  /* 0x0000000000007948 */ /* 0x000fea0003800000 */
[----:B------:R-:W-:Y:S05]  /*42f0*/  EXIT ;  /* 0x000000000000794d */ /* 0x000fea0003800000 */
.L_x_652:
        /* <DEDUP_REMOVED lines=12> */
.L_x_669:
[----:B--2---:R-:W-:-:S04]  /*43c0*/  IADD3 R12, P0, R11, UR4, RZ ;  /* 0x000000040b0c7c10 */ /* 0x004fc8000ff1e0ff */
[----:B------:R-:W-:-:S05]  /*43d0*/  IADD3.X R13, R6, UR5, RZ, P0, !PT ;  /* 0x00000005060d7c10 */ /* 0x000fca00087fe4ff */
[----:B-----5:R2:W5:Y:S01]  /*43e0*/  LDG.E.U8.CONSTANT R0, desc[UR8][R12.64] ;  /* 0x000000080c007981 */ /* 0x020562000c1e9100 */
        /* <DEDUP_REMOVED lines=8> */
[----:B01---5:R-:W-:Y:S05]  /*4470*/  CALL.REL.NOINC `($__internal_11_$__cuda_sm20_div_u64) ;  /* 0x0000000800707944 */ /* 0x023fea0003c00000 */
[----:B------:R-:W-:Y:S01]  /*4480*/  IMAD.MOV.U32 R17, RZ, RZ, R7 ;  /* 0x000000ffff117224 */ /* 0x000fe200078e0007 */
[----:B------:R-:W-:Y:S06]  /*4490*/  BRA `(.L_x_666) ;  /* 0x00000000004c7947 */ /* 0x000fec0003800000 */
.L_x_665:
        /* <DEDUP_REMOVED lines=19> */
.L_x_666:
[----:B------:R-:W-:Y:S05]  /*45d0*/  BSYNC B1 ;  /* 0x0000000000017941 */ /* 0x000fea0003800000 */
.L_x_664:
        /* <DEDUP_REMOVED lines=19> */
.L_x_668:
[----:B------:R-:W-:Y:S05]  /*4710*/  BSYNC B1 ;  /* 0x0000000000017941 */ /* 0x000fea0003800000 */
.L_x_667:
[----:B--2---:R-:W-:-:S05]  /*4720*/  IADD3 R11, P0, R2, R11, RZ ;  /* 0x0000000b020b7210 */ /* 0x004fca0007f1e0ff */
[----:B------:R-:W-:Y:S01]  /*4730*/  IMAD.X R6, RZ, RZ, R6, P0 ;  /* 0x000000ffff067224 */ /* 0x000fe200000e0606 */
[----:B------:R-:W-:-:S04]  /*4740*/  ISETP.GE.U32.AND P0, PT, R11, UR16, PT ;  /* 0x000000100b007c0c */ /* 0x000fc8000bf06070 */
[----:B------:R-:W-:-:S13]  /*4750*/  ISETP.GE.U32.AND.EX P0, PT, R6, UR17, PT, P0 ;  /* 0x0000001106007c0c */ /* 0x000fda000bf06100 */
[----:B------:R-:W-:Y:S05]  /*4760*/  @!P0 BRA `(.L_x_669) ;  /* 0xfffffffc00148947 */ /* 0x000fea000383ffff */
[----:B------:R-:W-:Y:S05]  /*4770*/  BSYNC B0 ;  /* 0x0000000000007941 */ /* 0x000fea0003800000 */
.L_x_663:
[----:B------:R-:W-:Y:S05]  /*4780*/  EXIT ;  /* 0x000000000000794d */ /* 0x000fea0003800000 */
.L_x_662:
[----:B------:R-:W-:Y:S01]  /*4790*/  BSSY B0, `(.L_x_670) ;  /* 0x0000014000007945 */ /* 0x000fe20003800000 */
.L_x_671:
[----:B------:R-:W-:-:S04]  /*47a0*/  IADD3 R14, P0, R11, UR18, RZ ;  /* 0x000000120b0e7c10 */ /* 0x000fc8000ff1e0ff */
[----:B------:R-:W-:-:S05]  /*47b0*/  IADD3.X R15, R6, UR19, RZ, P0, !PT ;  /* 0x00000013060f7c10 */ /* 0x000fca00087fe4ff */
[----:B------:R-:W3:Y:S02]  /*47c0*/  LDG.E.U8.CONSTANT R14, desc[UR8][R14.64] ;  /* 0x000000080e0e7981 */ /* 0x000ee4000c1e9100 */
        /* <DEDUP_REMOVED lines=17> */
.L_x_670:
[----:B------:R-:W-:Y:S05]  /*48e0*/  EXIT ;  /* 0x000000000000794d */ /* 0x000fea0003800000 */
.L_x_604:
        /* <DEDUP_REMOVED lines=23> */
.L_x_674:
[----:B------:R-:W-:Y:S05]  /*4a60*/  BSYNC B0 ;  /* 0x0000000000007941 */ /* 0x000fea0003800000 */
.L_x_673:
        /* <DEDUP_REMOVED lines=13> */
.L_x_677:
        /* <DEDUP_REMOVED lines=13> */
.L_x_676:
[----:B------:R-:W-:Y:S05]  /*4c10*/  BSYNC B0 ;  /* 0x0000000000007941 */ /* 0x000fea0003800000 */
.L_x_675:
        /* <DEDUP_REMOVED lines=19> */
.L_x_679:
[----:B------:R-:W-:Y:S05]  /*4d50*/  BSYNC B0 ;  /* 0x0000000000007941 */ /* 0x000fea0003800000 */
.L_x_678:
        /* <DEDUP_REMOVED lines=9> */
.L_x_672:
[----:B------:R-:W-:Y:S05]  /*4df0*/  WARPSYNC.ALL ;  /* 0x0000000000007948 */ /* 0x000fea0003800000 */
[----:B------:R-:W-:Y:S08]  /*4e00*/  BAR.SYNC.DEFER_BLOCKING 0x0 ;  /* 0x0000000000007b1d */ /* 0x000ff00000010000 */
[----:B------:R-:W-:Y:S08]  /*4e10*/  BAR.SYNC.DEFER_BLOCKING 0x0 ;  /* 0x0000000000007b1d */ /* 0x000ff00000010000 */
[----:B------:R-:W-:Y:S06]  /*4e20*/  BAR.SYNC.DEFER_BLOCKING 0x0 ;  /* 0x0000000000007b1d */ /* 0x000fec0000010000 */
[----:B------:R-:W-:Y:S05]  /*4e30*/  EXIT ;  /* 0x000000000000794d */ /* 0x000fea0003800000 */
        .weak           $__internal_11_$__cuda_sm20_div_u64
        .type           $__internal_11_$__cuda_sm20_div_u64,@function
        .size           $__internal_11_$__cuda_sm20_div_u64,(.L_x_1599 - $__internal_11_$__cuda_sm20_div_u64)
$__internal_11_$__cuda_sm20_div_u64:
        /* <DEDUP_REMOVED lines=69> */
[----:B------:R-:W-:Y:S05]  /*5290*/  RET.REL.NODEC R14 `(_ZN4vllm3moe51moe_lora_align_block_size_small_batch_expert_kernelIaLi256EEEvPT_PilS4_iimiiS4_S4_iS4_S4_S4_S4_b) ;  /* 0xffffffac0e587950 */ /* 0x000fea0003c3ffff */
.L_x_680:
        /* <DEDUP_REMOVED lines=14> */
.L_x_1599:


//--------------------- .text._ZN4vllm3moe40lora_count_and_sort_expert_tokens_kernelIhEEvPKT_PiS5_S5_miiiS5_S5_b --------------------------
	.section	.text._ZN4vllm3moe40lora_count_and_sort_expert_tokens_kernelIhEEvPKT_PiS5_S5_miiiS5_S5_b,"ax",@progbits
	.align	128
        .global         _ZN4vllm3moe40lora_count_and_sort_expert_tokens_kernelIhEEvPKT_PiS5_S5_miiiS5_S5_b
        .type           _ZN4vllm3moe40lora_count_and_sort_expert_tokens_kernelIhEEvPKT_PiS5_S5_miiiS5_S5_b,@function
        .size           _ZN4vllm3moe40lora_count_and_sort_expert_tokens_kernelIhEEvPKT_PiS5_S5_miiiS5_S5_b,(.L_x_1600 - _ZN4vllm3moe40lora_count_and_sort_expert_tokens_kernelIhEEvPKT_PiS5_S5_miiiS5_S5_b)
        .other          _ZN4vllm3moe40lora_count_and_sort_expert_tokens_kernelIhEEvPKT_PiS5_S5_miiiS5_S5_b,@"STO_CUDA_ENTRY STV_DEFAULT"
_ZN4vllm3moe40lora_count_and_sort_expert_tokens_kernelIhEEvPKT_PiS5_S5_miiiS5_S5_b:
.text._ZN4vllm3moe40lora_count_and_sort_expert_tokens_kernelIhEEvPKT_PiS5_S5_miiiS5_S5_b:
        /* <DEDUP_REMOVED lines=20> */
[----:B------:R-:W-:Y:S05]  /*0140*/  CALL.REL.NOINC `($__internal_12_$__cuda_sm20_div_u64) ;  /* 0x0000000c00747944 */ /* 0x000fea0003c00000 */
[----:B------:R-:W-:Y:S01]  /*0150*/  MOV R3, R5 ;  /* 0x0000000500037202 */ /* 0x000fe20000000f00 */
[----:B------:R-:W-:Y:S06]  /*0160*/  BRA `(.L_x_682) ;  /* 0x00000000004c7947 */ /* 0x000fec0003800000 */
.L_x_681:
        /* <DEDUP_REMOVED lines=19> */
.L_x_682:
        /* <DEDUP_REMOVED lines=32> */
.L_x_692:
[----:B------:R-:W-:-:S04]  /*04a0*/  IADD3 R18, P0, R7, UR12, RZ ;  /* 0x0000000c07127c10 */ /* 0x000fc8000ff1e0ff */
[----:B------:R-:W-:-:S06]  /*04b0*/  IADD3.X R19, R8, UR13, RZ, P0, !PT ;  /* 0x0000000d08137c10 */ /* 0x000fcc00087fe4ff */
[----:B------:R-:W4:Y:S01]  /*04c0*/  LDG.E.U8.CONSTANT R19, desc[UR8][R18.64] ;  /* 0x0000000812137981 */ /* 0x000f22000c1e9100 */
[----:B------:R-:W-:Y:S05]  /*04d0*/  YIELD ;  /* 0x0000000000007946 */ /* 0x000fea0003800000 */
[----:B------:R-:W-:Y:S01]  /*04e0*/  BSSY B1, `(.L_x_685) ;  /* 0x0000039000017945 */ /* 0x000fe20003800000 */
[----:B----4-:R-:W-:-:S13]  /*04f0*/  ISETP.GE.AND P0, PT, R19, UR16, PT ;  /* 0x0000001013007c0c */ /* 0x010fda000bf06270 */
[----:B------:R-:W-:Y:S05]  /*0500*/  @P0 BRA `(.L_x_686) ;  /* 0x0000000000d80947 */ /* 0x000fea0003800000 */
[----:B---3--:R-:W-:-:S05]  /*0510*/  IMAD.WIDE.U32 R18, R19, 0x4, R14 ;  /* 0x0000000413127825 */ /* 0x008fca00078e000e */
        /* <DEDUP_REMOVED lines=13> */
[----:B-12---:R-:W-:Y:S05]  /*05f0*/  CALL.REL.NOINC `($__internal_12_$__cuda_sm20_div_u64) ;  /* 0x0000000800487944 */ /* 0x006fea0003c00000 */
[----:B------:R-:W-:Y:S02]  /*0600*/  IMAD.MOV.U32 R18, RZ, RZ, R5 ;  /* 0x000000ffff127224 */ /* 0x000fe400078e0005 */
[----:B------:R-:W-:Y:S01]  /*0610*/  IMAD.MOV.U32 R19, RZ, RZ, R20 ;  /* 0x000000ffff137224 */ /* 0x000fe200078e0014 */
[----:B------:R-:W-:Y:S06]  /*0620*/  BRA `(.L_x_691) ;  /* 0x00000000004c7947 */ /* 0x000fec0003800000 */
.L_x_690:
        /* <DEDUP_REMOVED lines=19> */
.L_x_691:
[----:B------:R-:W-:Y:S05]  /*0760*/  BSYNC B3 ;  /* 0x0000000000037941 */ /* 0x000fea0003800000 */
.L_x_689:
        /* <DEDUP_REMOVED lines=8> */
.L_x_688:
[----:B------:R-:W-:Y:S05]  /*07f0*/  BSYNC B2 ;  /* 0x0000000000027941 */ /* 0x000fea0003800000 */
.L_x_687:
[----:B------:R-:W-:Y:S02]  /*0800*/  IMAD.IADD R19, R4, 0x1, R23 ;  /* 0x0000000104137824 */ /* 0x000fe400078e0217 */
[----:B------:R-:W-:Y:S02]  /*0810*/  IMAD.MOV.U32 R5, RZ, RZ, 0x1 ;  /* 0x00000001ff057424 */ /* 0x000fe400078e00ff */
[----:B-1----:R-:W-:-:S06]  /*0820*/  IMAD.WIDE R18, R19, 0x4, R10 ;  /* 0x0000000413127825 */ /* 0x002fcc00078e020a */
[----:B------:R-:W3:Y:S02]  /*0830*/  ATOMG.E.ADD.STRONG.GPU PT, R19, desc[UR8][R18.64], R5 ;  /* 0x00000005121379a8 */ /* 0x000ee400081ee1c8 */
[----:B---3--:R-:W-:-:S04]  /*0840*/  IMAD R21, R0, UR11, R19 ;  /* 0x0000000b00157c24 */ /* 0x008fc8000f8e0213 */
[----:B--2---:R-:W-:-:S05]  /*0850*/  IMAD.WIDE R20, R21, 0x4, R12 ;  /* 0x0000000415147825 */ /* 0x004fca00078e020c */
[----:B------:R0:W-:Y:S02]  /*0860*/  STG.E desc[UR8][R20.64], R7 ;  /* 0x0000000714007986 */ /* 0x0001e4000c101908 */
.L_x_686:
[----:B------:R-:W-:Y:S05]  /*0870*/  BSYNC B1 ;  /* 0x0000000000017941 */ /* 0x000fea0003800000 */
.L_x_685:
[----:B0-----:R-:W-:-:S05]  /*0880*/  IADD3 R7, P0, R7, UR4, RZ ;  /* 0x0000000407077c10 */ /* 0x001fca000ff1e0ff */
[----:B------:R-:W-:Y:S01]  /*0890*/  IMAD.X R8, RZ, RZ, R8, P0 ;  /* 0x000000ffff087224 */ /* 0x000fe200000e0608 */
[----:B------:R-:W-:-:S04]  /*08a0*/  ISETP.GE.U32.AND P0, PT, R7, UR18, PT ;  /* 0x0000001207007c0c */ /* 0x000fc8000bf06070 */
[----:B------:R-:W-:-:S13]  /*08b0*/  ISETP.GE.U32.AND.EX P0, PT, R8, UR19, PT, P0 ;  /* 0x0000001308007c0c */ /* 0x000fda000bf06100 */
[----:B------:R-:W-:Y:S05]  /*08c0*/  @!P0 BRA `(.L_x_692) ;  /* 0xfffffff800f48947 */ /* 0x000fea000383ffff */
[----:B------:R-:W-:Y:S05]  /*08d0*/  BSYNC B0 ;  /* 0x0000000000007941 */ /* 0x000fea0003800000 */
.L_x_684:
[----:B------:R-:W-:Y:S05]  /*08e0*/  EXIT ;  /* 0x000000000000794d */ /* 0x000fea0003800000 */
.L_x_683:
        /* <DEDUP_REMOVED lines=18> */
.L_x_700:
[----:B-1----:R-:W-:-:S04]  /*0a10*/  IADD3 R14, P0, R7, UR12, RZ ;  /* 0x0000000c070e7c10 */ /* 0x002fc8000ff1e0ff */
[----:B------:R-:W-:-:S06]  /*0a20*/  IADD3.X R15, R8, UR13, RZ, P0, !PT ;  /* 0x0000000d080f7c10 */ /* 0x000fcc00087fe4ff */
[----:B------:R-:W4:Y:S01]  /*0a30*/  LDG.E.U8.CONSTANT R15, desc[UR8][R14.64] ;  /* 0x000000080e0f7981 */ /* 0x000f22000c1e9100 */
        /* <DEDUP_REMOVED lines=10> */
[----:B0-23--:R-:W-:Y:S05]  /*0ae0*/  CALL.REL.NOINC `($__internal_12_$__cuda_sm20_div_u64) ;  /* 0x00000004000c7944 */ /* 0x00dfea0003c00000 */
[----:B------:R-:W-:Y:S02]  /*0af0*/  IMAD.MOV.U32 R16, RZ, RZ, R5 ;  /* 0x000000ffff107224 */ /* 0x000fe400078e0005 */
[----:B------:R-:W-:Y:S01]  /*0b00*/  IMAD.MOV.U32 R17, RZ, RZ, R20 ;  /* 0x000000ffff117224 */ /* 0x000fe200078e0014 */
[----:B------:R-:W-:Y:S06]  /*0b10*/  BRA `(.L_x_699) ;  /* 0x00000000004c7947 */ /* 0x000fec0003800000 */
.L_x_698:
        /* <DEDUP_REMOVED lines=19> */
.L_x_699:
[----:B------:R-:W-:Y:S05]  /*0c50*/  BSYNC B2 ;  /* 0x0000000000027941 */ /* 0x000fea0003800000 */
.L_x_697:
        /* <DEDUP_REMOVED lines=14> */
.L_x_696:
[----:B------:R-:W-:Y:S05]  /*0d40*/  BSYNC B1 ;  /* 0x0000000000017941 */ /* 0x000fea0003800000 */
.L_x_695:
[----:B-1----:R-:W-:-:S05]  /*0d50*/  IADD3 R7, P0, R7, UR4, RZ ;  /* 0x0000000407077c10 */ /* 0x002fca000ff1e0ff */
[----:B------:R-:W-:Y:S01]  /*0d60*/  IMAD.X R8, RZ, RZ, R8, P0 ;  /* 0x000000ffff087224 */ /* 0x000fe200000e0608 */
[----:B------:R-:W-:-:S04]  /*0d70*/  ISETP.GE.U32.AND P0, PT, R7, UR16, PT ;  /* 0x0000001007007c0c */ /* 0x000fc8000bf06070 */
[----:B------:R-:W-:-:S13]  /*0d80*/  ISETP.GE.U32.AND.EX P0, PT, R8, UR17, PT, P0 ;  /* 0x0000001108007c0c */ /* 0x000fda000bf06100 */
[----:B------:R-:W-:Y:S05]  /*0d90*/  @!P0 BRA `(.L_x_700) ;  /* 0xfffffffc001c8947 */ /* 0x000fea000383ffff */
[----:B------:R-:W-:Y:S05]  /*0da0*/  BSYNC B0 ;  /* 0x0000000000007941 */ /* 0x000fea0003800000 */
.L_x_694:
[----:B------:R-:W-:Y:S05]  /*0db0*/  EXIT ;  /* 0x000000000000794d */ /* 0x000fea0003800000 */
.L_x_693:
[----:B------:R-:W-:Y:S01]  /*0dc0*/  BSSY B0, `(.L_x_701) ;  /* 0x0000014000007945 */ /* 0x000fe20003800000 */
.L_x_704:
[----:B------:R-:W-:-:S04]  /*0dd0*/  IADD3 R2, P0, R7, UR18, RZ ;  /* 0x0000001207027c10 */ /* 0x000fc8000ff1e0ff */
[----:B------:R-:W-:-:S06]  /*0de0*/  IADD3.X R3, R8, UR19, RZ, P0, !PT ;  /* 0x0000001308037c10 */ /* 0x000fcc00087fe4ff */
[----:B------:R-:W4:Y:S01]  /*0df0*/  LDG.E.U8.CONSTANT R3, desc[UR8][R2.64] ;  /* 0x0000000802037981 */ /* 0x000f22000c1e9100 */
        /* <DEDUP_REMOVED lines=10> */
.L_x_703:
[----:B------:R-:W-:Y:S05]  /*0ea0*/  BSYNC B1 ;  /* 0x0000000000017941 */ /* 0x000fea0003800000 */
.L_x_702:
[----:B----4-:R-:W-:-:S05]  /*0eb0*/  IADD3 R7, P0, R7, UR4, RZ ;  /* 0x0000000407077c10 */ /* 0x010fca000ff1e0ff */
[----:B------:R-:W-:Y:S01]  /*0ec0*/  IMAD.X R8, RZ, RZ, R8, P0 ;  /* 0x000000ffff087224 */ /* 0x000fe200000e0608 */
[----:B------:R-:W-:-:S04]  /*0ed0*/  ISETP.GE.U32.AND P0, PT, R7, UR22, PT ;  /* 0x0000001607007c0c */ /* 0x000fc8000bf06070 */
[----:B------:R-:W-:-:S13]  /*0ee0*/  ISETP.GE.U32.AND.EX P0, PT, R8, UR23, PT, P0 ;  /* 0x0000001708007c0c */ /* 0x000fda000bf06100 */
[----:B------:R-:W-:Y:S05]  /*0ef0*/  @!P0 BRA `(.L_x_704) ;  /* 0xfffffffc00b48947 */ /* 0x000fea000383ffff */
[----:B------:R-:W-:Y:S05]  /*0f00*/  BSYNC B0 ;  /* 0x0000000000007941 */ /* 0x000fea0003800000 */
.L_x_701:
[----:B------:R-:W-:Y:S05]  /*0f10*/  EXIT ;  /* 0x000000000000794d */ /* 0x000fea0003800000 */
        .weak           $__internal_12_$__cuda_sm20_div_u64
        .type           $__internal_12_$__cuda_sm20_div_u64,@function
        .size           $__internal_12_$__cuda_sm20_div_u64,(.L_x_1600 - $__internal_12_$__cuda_sm20_div_u64)
$__internal_12_$__cuda_sm20_div_u64:
        /* <DEDUP_REMOVED lines=69> */
[----:B------:R-:W-:Y:S06]  /*1370*/  RET.REL.NODEC R18 `(_ZN4vllm3moe40lora_count_and_sort_expert_tokens_kernelIhEEvPKT_PiS5_S5_miiiS5_S5_b) ;  /* 0xffffffec12207950 */ /* 0x000fec0003c3ffff */
.L_x_705:
        /* <DEDUP_REMOVED lines=16> */
.L_x_1600:


//--------------------- .text._ZN4vllm3moe32moe_lora_align_block_size_kernelIhEEvPT_PilS4_iimiiS4_S4_iS4_S4_S4_iiS4_S4_b --------------------------
	.section	.text._ZN4vllm3moe32moe_lora_align_block_size_kernelIhEEvPT_PilS4_iimiiS4_S4_iS4_S4_S4_iiS4_S4_b,"ax",@progbits
	.align	128
        .global         _ZN4vllm3moe32moe_lora_align_block_size_kernelIhEEvPT_PilS4_iimiiS4_S4_iS4_S4_S4_iiS4_S4_b
        .type           _ZN4vllm3moe32moe_lora_align_block_size_kernelIhEEvPT_PilS4_iimiiS4_S4_iS4_S4_S4_iiS4_S4_b,@function
        .size           _ZN4vllm3moe32moe_lora_align_block_size_kernelIhEEvPT_PilS4_iimiiS4_S4_iS4_S4_S4_iiS4_S4_b,(.L_x_1601 - _ZN4vllm3moe32moe_lora_align_block_size_kernelIhEEvPT_PilS4_iimiiS4_S4_iS4_S4_S4_iiS4_S4_b)
        .other          _ZN4vllm3moe32moe_lora_align_block_size_kernelIhEEvPT_PilS4_iimiiS4_S4_iS4_S4_S4_iiS4_S4_b,@"STO_CUDA_ENTRY STV_DEFAULT"
_ZN4vllm3moe32moe_lora_align_block_size_kernelIhEEvPT_PilS4_iimiiS4_S4_iS4_S4_S4_iiS4_S4_b:
.text._ZN4vllm3moe32moe_lora_align_block_size_kernelIhEEvPT_PilS4_iimiiS4_S4_iS4_S4_S4_iiS4_S4_b:
        /* <DEDUP_REMOVED lines=31> */
[----:B------:R-:W-:Y:S05]  /*01f0*/  CALL.REL.NOINC `($__internal_13_$__cuda_sm20_div_u64) ;  /* 0x0000003000347944 */ /* 0x000fea0003c00000 */
[----:B------:R-:W-:Y:S05]  /*0200*/  BRA `(.L_x_707) ;  /* 0x00000000004c7947 */ /* 0x000fea0003800000 */
.L_x_706:
        /* <DEDUP_REMOVED lines=19> */
.L_x_707:
        /* <DEDUP_REMOVED lines=22> */
.L_x_712:
        /* <DEDUP_REMOVED lines=23> */
.L_x_711:
[----:B------:R-:W-:Y:S05]  /*0610*/  BSYNC B1 ;  /* 0x0000000000017941 */ /* 0x000fea0003800000 */
.L_x_710:
[----:B------:R-:W-:Y:S05]  /*0620*/  @!P4 BRA `(.L_x_709) ;  /* 0x000000000044c947 */ /* 0x000fea0003800000 */
[----:B------:R-:W0:Y:S08]  /*0630*/  LDC.64 R6, c[0x0][0x218] ;  /* 0x00008600ff067b82 */ /* 0x000e300000000a00 */
[----:B--2---:R-:W1:Y:S01]  /*0640*/  LDC.64 R10, c[0x0][0x288] ;  /* 0x0000a200ff0a7b82 */ /* 0x004e620000000a00 */
[----:B0-----:R-:W-:-:S04]  /*0650*/  IMAD.WIDE R6, R9, 0x4, R6 ;  /* 0x0000000409067825 */ /* 0x001fc800078e0206 */
[----:B------:R-:W-:-:S07]  /*0660*/  IMAD.MOV.U32 R17, RZ, RZ, R7 ;  /* 0x000000ffff117224 */ /* 0x000fce00078e0007 */
.L_x_713:
[----:B------:R-:W-:-:S06]  /*0670*/  IMAD.MOV.U32 R7, RZ, RZ, R17 ;  /* 0x000000ffff077224 */ /* 0x000fcc00078e0011 */
[----:B0-----:R0:W2:Y:S01]  /*0680*/  LDG.E.CONSTANT R7, desc[UR8][R6.64] ;  /* 0x0000000806077981 */ /* 0x0010a2000c1e9900 */
[----:B------:R-:W-:Y:S01]  /*0690*/  IMAD.IADD R15, R18, 0x1, R9 ;  /* 0x00000001120f7824 */ /* 0x000fe200078e0209 */
[----:B------:R-:W-:Y:S01]  /*06a0*/  IADD3 R9, R9, 0x1, RZ ;  /* 0x0000000109097810 */ /* 0x000fe20007ffe0ff */
        /* <DEDUP_REMOVED lines=9> */
.L_x_709:
[----:B------:R-:W-:Y:S05]  /*0740*/  BSYNC B0 ;  /* 0x0000000000007941 */ /* 0x000fea0003800000 */
.L_x_708:
        /* <DEDUP_REMOVED lines=23> */
.L_x_715:
        /* <DEDUP_REMOVED lines=11> */
.L_x_714:
[----:B------:R-:W-:Y:S01]  /*0970*/  ULDC UR4, c[0x0][0x278] ;  /* 0x00009e0000047ab9 */ /* 0x000fe20000000800 */
[----:B------:R-:W-:Y:S01]  /*0980*/  SHF.R.U32.HI R23, RZ, 0x5, R12 ;  /* 0x00000005ff177819 */ /* 0x000fe2000001160c */
[----:B------:R-:W-:-:S05]  /*0990*/  IMAD.U32 R18, RZ, RZ, UR4 ;  /* 0x00000004ff127e24 */ /* 0x000fca000f8e00ff */
[----:B------:R-:W-:-:S13]  /*09a0*/  ISETP.GE.AND P0, PT, R18, 0x1, PT ;  /* 0x000000011200780c */ /* 0x000fda0003f06270 */
[----:B------:R-:W-:Y:S05]  /*09b0*/  @!P0 BRA `(.L_x_716) ;  /* 0x0000000000b88947 */ /* 0x000fea0003800000 */
[C---:B------:R-:W-:Y:S01]  /*09c0*/  IADD3 R8, R18.reuse, -0x1, RZ ;  /* 0xffffffff12087810 */ /* 0x040fe20007ffe0ff */
[----:B------:R-:W-:Y:S01]  /*09d0*/  UMOV UR4, URZ ;  /* 0x0000003f00047c82 */ /* 0x000fe20008000000 */
[----:B------:R-:W-:Y:S02]  /*09e0*/  LOP3.LUT R5, R18, 0x3, RZ, 0xc0, !PT ;  /* 0x0000000312057812 */ /* 0x000fe400078ec0ff */
        /* <DEDUP_REMOVED lines=10> */
.L_x_718:
[----:B--2---:R-:W-:Y:S02]  /*0a90*/  IMAD.MOV.U32 R18, RZ, RZ, R24 ;  /* 0x000000ffff127224 */ /* 0x004fe400078e0018 */
[----:B------:R-:W-:Y:S02]  /*0aa0*/  VIADD R8, R8, 0xfffffffc ;  /* 0xfffffffc08087836 */ /* 0x000fe40000000000 */
[----:B-1----:R-:W-:Y:S01]  /*0ab0*/  IMAD R22, R23, R18, UR4 ;  /* 0x0000000417167e24 */ /* 0x002fe2000f8e0212 */
[----:B------:R-:W-:-:S03]  /*0ac0*/  UIADD3 UR4, UR4, 0x4, URZ ;  /* 0x0000000404047890 */ /* 0x000fc6000fffe03f */
[C---:B------:R-:W-:Y:S01]  /*0ad0*/  VIADD R10, R22.reuse, 0x1 ;  /* 0x00000001160a7836 */ /* 0x040fe20000000000 */
[C---:B------:R-:W-:Y:S01]  /*0ae0*/  IADD3 R16, R22.reuse, 0x3, RZ ;  /* 0x0000000316107810 */ /* 0x040fe20007ffe0ff */
[C---:B0-----:R-:W-:Y:S01]  /*0af0*/  VIADD R14, R22.reuse, 0x2 ;  /* 0x00000002160e7836 */ /* 0x041fe20000000000 */
        /* <DEDUP_REMOVED lines=11> */
.L_x_717:
        /* <DEDUP_REMOVED lines=8> */
.L_x_719:
[C---:B------:R-:W-:Y:S01]  /*0c30*/  ISETP.GE.AND P0, PT, R8.reuse, UR4, PT ;  /* 0x0000000408007c0c */ /* 0x040fe2000bf06270 */
[----:B------:R-:W-:Y:S02]  /*0c40*/  VIADD R5, R5, 0xffffffff ;  /* 0xffffffff05057836 */ /* 0x000fe40000000000 */
[----:B------:R-:W-:-:S10]  /*0c50*/  VIADD R8, R8, 0x1 ;  /* 0x0000000108087836 */ /* 0x000fd40000000000 */
[----:B------:R2:W-:Y:S01]  /*0c60*/  @!P0 STS [R9], RZ ;  /* 0x000000ff09008388 */ /* 0x0005e20000000800 */
[----:B------:R-:W-:Y:S01]  /*0c70*/  ISETP.NE.AND P0, PT, R5, RZ, PT ;  /* 0x000000ff0500720c */ /* 0x000fe20003f05270 */
[----:B--2---:R-:W-:-:S12]  /*0c80*/  VIADD R9, R9, 0x4 ;  /* 0x0000000409097836 */ /* 0x004fd80000000000 */
[----:B------:R-:W-:Y:S05]  /*0c90*/  @P0 BRA `(.L_x_719) ;  /* 0xfffffffc00e40947 */ /* 0x000fea000383ffff */
.L_x_716:
        /* <DEDUP_REMOVED lines=20> */
[----:B0-----:R-:W-:Y:S01]  /*0de0*/  MOV R13, R12 ;  /* 0x0000000c000d7202 */ /* 0x001fe20000000f00 */
        /* <DEDUP_REMOVED lines=9> */
.L_x_729:
[----:B--2---:R-:W-:-:S04]  /*0e80*/  IADD3 R10, P0, R13, UR12, RZ ;  /* 0x0000000c0d0a7c10 */ /* 0x004fc8000ff1e0ff */
[----:B0-----:R-:W-:-:S06]  /*0e90*/  IADD3.X R11, R17, UR13, RZ, P0, !PT ;  /* 0x0000000d110b7c10 */ /* 0x001fcc00087fe4ff */
[----:B------:R-:W2:Y:S01]  /*0ea0*/  LDG.E.U8.CONSTANT R11, desc[UR8][R10.64] ;  /* 0x000000080a0b7981 */ /* 0x000ea2000c1e9100 */
[----:B------:R-:W-:Y:S05]  /*0eb0*/  YIELD ;  /* 0x0000000000007946 */ /* 0x000fea0003800000 */
[----:B------:R-:W-:Y:S01]  /*0ec0*/  BSSY B0, `(.L_x_722) ;  /* 0x0000032000007945 */ /* 0x000fe20003800000 */
[----:B--2---:R-:W-:-:S13]  /*0ed0*/  ISETP.GE.AND P0, PT, R11, UR5, PT ;  /* 0x000000050b007c0c */ /* 0x004fda000bf06270 */
[----:B------:R-:W-:Y:S05]  /*0ee0*/  @P0 BRA `(.L_x_723) ;  /* 0x0000000000bc0947 */ /* 0x000fea0003800000 */
[----:B-1----:R-:W-:-:S05]  /*0ef0*/  IMAD.WIDE.U32 R10, R11, 0x4, R8 ;  /* 0x000000040b0a7825 */ /* 0x002fca00078e0008 */
        /* <DEDUP_REMOVED lines=14> */
[----:B------:R-:W-:Y:S05]  /*0fe0*/  CALL.REL.NOINC `($__internal_13_$__cuda_sm20_div_u64) ;  /* 0x0000002000b87944 */ /* 0x000fea0003c00000 */
[----:B------:R-:W-:Y:S01]  /*0ff0*/  MOV R10, R5 ;  /* 0x00000005000a7202 */ /* 0x000fe20000000f00 */
[----:B------:R-:W-:Y:S01]  /*1000*/  IMAD.MOV.U32 R11, RZ, RZ, R14 ;  /* 0x000000ffff0b7224 */ /* 0x000fe200078e000e */
[----:B------:R-:W-:Y:S06]  /*1010*/  BRA `(.L_x_728) ;  /* 0x00000000004c7947 */ /* 0x000fec0003800000 */
.L_x_727:
        /* <DEDUP_REMOVED lines=19> */
.L_x_728:
[----:B------:R-:W-:Y:S05]  /*1150*/  BSYNC B2 ;  /* 0x0000000000027941 */ /* 0x000fea0003800000 */
.L_x_726:
[----:B------:R-:W-:-:S04]  /*1160*/  IADD3 R5, P0, R20, R10, RZ ;  /* 0x0000000a14057210 */ /* 0x000fc80007f1e0ff */
[----:B------:R-:W-:Y:S02]  /*1170*/  IADD3.X R14, R21, R11, RZ, P0, !PT ;  /* 0x0000000b150e7210 */ /* 0x000fe400007fe4ff */
[----:B------:R-:W-:-:S04]  /*1180*/  LEA R10, P0, R5, UR14, 0x2 ;  /* 0x0000000e050a7c11 */ /* 0x000fc8000f8010ff */
[----:B------:R-:W-:-:S05]  /*1190*/  LEA.HI.X R11, R5, UR15, R14, 0x2, P0 ;  /* 0x0000000f050b7c11 */ /* 0x000fca00080f140e */
[----:B------:R0:W5:Y:S04]  /*11a0*/  LDG.E R10, desc[UR8][R10.64] ;  /* 0x000000080a0a7981 */ /* 0x000168000c1e1900 */
.L_x_725:
[----:B------:R-:W-:Y:S05]  /*11b0*/  BSYNC B1 ;  /* 0x0000000000017941 */ /* 0x000fea0003800000 */
.L_x_724:
[----:B------:R-:W-:-:S05]  /*11c0*/  IMAD R25, R25, 0x4, R22 ;  /* 0x0000000419197824 */ /* 0x000fca00078e0216 */
[----:B-----5:R2:W-:Y:S02]  /*11d0*/  ATOMS.ADD RZ, [R25], R10 ;  /* 0x0000000a19ff738c */ /* 0x0205e40000000000 */
.L_x_723:
[----:B------:R-:W-:Y:S05]  /*11e0*/  BSYNC B0 ;  /* 0x0000000000007941 */ /* 0x000fea0003800000 */
.L_x_722:
[----:B------:R-:W-:-:S05]  /*11f0*/  IADD3 R13, P0, R13, UR6, RZ ;  /* 0x000000060d0d7c10 */ /* 0x000fca000ff1e0ff */
[----:B------:R-:W-:Y:S01]  /*1200*/  IMAD.X R17, RZ, RZ, R17, P0 ;  /* 0x000000ffff117224 */ /* 0x000fe200000e0611 */
[----:B------:R-:W-:-:S04]  /*1210*/  ISETP.GE.U32.AND P0, PT, R13, UR16, PT ;  /* 0x000000100d007c0c */ /* 0x000fc8000bf06070 */
[----:B------:R-:W-:-:S13]  /*1220*/  ISETP.GE.U32.AND.EX P0, PT, R17, UR17, PT, P0 ;  /* 0x0000001111007c0c */ /* 0x000fda000bf06100 */
[----:B------:R-:W-:Y:S05]  /*1230*/  @!P0 BRA `(.L_x_729) ;  /* 0xfffffffc00108947 */ /* 0x000fea000383ffff */
[----:B------:R-:W-:Y:S05]  /*1240*/  BRA `(.L_x_720) ;  /* 0x0000000400307947 */ /* 0x000fea0003800000 */
.L_x_721:
[----:B------:R-:W-:-:S04]  /*1250*/  ISETP.NE.U32.AND P0, PT, R6, RZ, PT ;  /* 0x000000ff0600720c */ /* 0x000fc80003f05070 */
[----:B------:R-:W-:-:S13]  /*1260*/  ISETP.NE.AND.EX P0, PT, R7, RZ, PT, P0 ;  /* 0x000000ff0700720c */ /* 0x000fda0003f05300 */
[----:B------:R-:W-:Y:S05]  /*1270*/  @!P0 BRA `(.L_x_730) ;  /* 0x0000000000dc8947 */ /* 0x000fea0003800000 */
[----:B------:R-:W0:Y:S01]  /*1280*/  S2R R6, SR_CgaCtaId ;  /* 0x0000000000067919 */ /* 0x000e220000008800 */
[----:B------:R-:W-:-:S05]  /*1290*/  MOV R5, 0x400 ;  /* 0x0000040000057802 */ /* 0x000fca0000000f00 */
[----:B------:R-:W-:-:S05]  /*12a0*/  VIADD R5, R5, 0x10a0 ;  /* 0x000010a005057836 */ /* 0x000fca0000000000 */
[----:B0-----:R-:W-:-:S07]  /*12b0*/  LEA R6, R6, R5, 0x18 ;  /* 0x0000000506067211 */ /* 0x001fce00078ec0ff */
.L_x_736:
[----:B0-----:R-:W-:-:S04]  /*12c0*/  IADD3 R8, P0, R13, UR18, RZ ;  /* 0x000000120d087c10 */ /* 0x001fc8000ff1e0ff */
[----:B------:R-:W-:-:S05]  /*12d0*/  IADD3.X R9, R17, UR19, RZ, P0, !PT ;  /* 0x0000001311097c10 */ /* 0x000fca00087fe4ff */
[----:B------:R-:W2:Y:S01]  /*12e0*/  LDG.E.U8.CONSTANT R7, desc[UR8][R8.64] ;  /* 0x0000000808077981 */ /* 0x000ea2000c1e9100 */
        /* <DEDUP_REMOVED lines=10> */
[----:B-1----:R-:W-:Y:S05]  /*1390*/  CALL.REL.NOINC `($__internal_13_$__cuda_sm20_div_u64) ;  /* 0x0000001c00cc7944 */ /* 0x002fea0003c00000 */
[----:B------:R-:W-:Y:S01]  /*13a0*/  MOV R8, R5 ;  /* 0x0000000500087202 */ /* 0x000fe20000000f00 */
[----:B------:R-:W-:Y:S01]  /*13b0*/  IMAD.MOV.U32 R9, RZ, RZ, R14 ;  /* 0x000000ffff097224 */ /* 0x000fe200078e000e */
[----:B------:R-:W-:Y:S06]  /*13c0*/  BRA `(.L_x_735) ;  /* 0x00000000004c7947 */ /* 0x000fec0003800000 */
.L_x_734:
        /* <DEDUP_REMOVED lines=19> */
.L_x_735:
[----:B------:R-:W-:Y:S05]  /*1500*/  BSYNC B1 ;  /* 0x0000000000017941 */ /* 0x000fea0003800000 */
.L_x_733:
[----:B------:R-:W-:-:S04]  /*1510*/  IADD3 R5, P0, R20, R8, RZ ;  /* 0x0000000814057210 */ /* 0x000fc80007f1e0ff */
[----:B------:R-:W-:Y:S02]  /*1520*/  IADD3.X R10, R21, R9, RZ, P0, !PT ;  /* 0x00000009150a7210 */ /* 0x000fe400007fe4ff */
[----:B------:R-:W-:-:S04]  /*1530*/  LEA R8, P0, R5, UR22, 0x2 ;  /* 0x0000001605087c11 */ /* 0x000fc8000f8010ff */
[----:B------:R-:W-:-:S05]  /*1540*/  LEA.HI.X R9, R5, UR23, R10, 0x2, P0 ;  /* 0x0000001705097c11 */ /* 0x000fca00080f140a */
[----:B------:R-:W2:Y:S01]  /*1550*/  LDG.E R8, desc[UR8][R8.64] ;  /* 0x0000000808087981 */ /* 0x000ea2000c1e1900 */
[----:B------:R-:W-:-:S05]  /*1560*/  IMAD R7, R7, 0x4, R6 ;  /* 0x0000000407077824 */ /* 0x000fca00078e0206 */
[----:B--2---:R0:W-:Y:S02]  /*1570*/  ATOMS.ADD RZ, [R7], R8 ;  /* 0x0000000807ff738c */ /* 0x0041e40000000000 */
.L_x_732:
[----:B------:R-:W-:Y:S05]  /*1580*/  BSYNC B0 ;  /* 0x0000000000007941 */ /* 0x000fea0003800000 */
.L_x_731:
[----:B------:R-:W-:-:S05]  /*1590*/  IADD3 R13, P0, R13, UR6, RZ ;  /* 0x000000060d0d7c10 */ /* 0x000fca000ff1e0ff */
[----:B------:R-:W-:Y:S01]  /*15a0*/  IMAD.X R17, RZ, RZ, R17, P0 ;  /* 0x000000ffff117224 */ /* 0x000fe200000e0611 */
[----:B------:R-:W-:-:S04]  /*15b0*/  ISETP.GE.U32.AND P0, PT, R13, UR24, PT ;  /* 0x000000180d007c0c */ /* 0x000fc8000bf06070 */
[----:B------:R-:W-:-:S13]  /*15c0*/  ISETP.GE.U32.AND.EX P0, PT, R17, UR25, PT, P0 ;  /* 0x0000001911007c0c */ /* 0x000fda000bf06100 */
[----:B------:R-:W-:Y:S05]  /*15d0*/  @!P0 BRA `(.L_x_736) ;  /* 0xfffffffc00388947 */ /* 0x000fea000383ffff */
[----:B------:R-:W-:Y:S05]  /*15e0*/  BRA `(.L_x_720) ;  /* 0x0000000000487947 */ /* 0x000fea0003800000 */
.L_x_730:
[----:B------:R-:W0:Y:S01]  /*15f0*/  S2R R6, SR_CgaCtaId ;  /* 0x0000000000067919 */ /* 0x000e220000008800 */
[----:B------:R-:W-:-:S05]  /*1600*/  MOV R5, 0x400 ;  /* 0x0000040000057802 */ /* 0x000fca0000000f00 */
[----:B------:R-:W-:-:S05]  /*1610*/  VIADD R5, R5, 0x10a0 ;  /* 0x000010a005057836 */ /* 0x000fca0000000000 */
[----:B0-----:R-:W-:-:S07]  /*1620*/  LEA R9, R6, R5, 0x18 ;  /* 0x0000000506097211 */ /* 0x001fce00078ec0ff */
.L_x_739:
        /* <DEDUP_REMOVED lines=12> */
.L_x_738:
[----:B------:R-:W-:Y:S05]  /*16f0*/  BSYNC B0 ;  /* 0x0000000000007941 */ /* 0x000fea0003800000 */
.L_x_737:
[----:B------:R-:W-:Y:S05]  /*1700*/  @!P0 BRA `(.L_x_739) ;  /* 0xfffffffc00c88947 */ /* 0x000fea000383ffff */
.L_x_720:
        /* <DEDUP_REMOVED lines=42> */
.L_x_741:
[----:B------:R-:W-:Y:S05]  /*19b0*/  BSYNC B0 ;  /* 0x0000000000007941 */ /* 0x000fea0003800000 */
.L_x_740:
        /* <DEDUP_REMOVED lines=65> */
.L_x_756:
        /* <DEDUP_REMOVED lines=65> */
.L_x_742:
        /* <DEDUP_REMOVED lines=65> */
.L_x_748:
        /* <DEDUP_REMOVED lines=22> */
.L_x_747:
[----:B------:R-:W-:Y:S05]  /*2750*/  BSYNC B1 ;  /* 0x0000000000017941 */ /* 0x000fea0003800000 */
.L_x_746:
        /* <DEDUP_REMOVED lines=12> */
.L_x_749:
        /* <DEDUP_REMOVED lines=83> */
.L_x_745:
[----:B------:R-:W-:Y:S05]  /*2d50*/  BSYNC B0 ;  /* 0x0000000000007941 */ /* 0x000fea0003800000 */
.L_x_744:
        /* <DEDUP_REMOVED lines=40> */
.L_x_750:
        /* <DEDUP_REMOVED lines=11> */
.L_x_743:
[----:B------:R-:W-:Y:S01]  /*3090*/  IMAD.MOV.U32 R27, RZ, RZ, 0x1 ;  /* 0x00000001ff1b7424 */ /* 0x000fe200078e00ff */
[----:B------:R-:W-:Y:S01]  /*30a0*/  MOV R31, 0xffffffff ;  /* 0xffffffff001f7802 */ /* 0x000fe20000000f00 */
[----:B------:R-:W-:Y:S02]  /*30b0*/  IMAD.MOV.U32 R44, RZ, RZ, R25 ;  /* 0x000000ffff2c7224 */ /* 0x000fe400078e0019 */
[----:B------:R-:W-:-:S07]  /*30c0*/  IMAD.MOV.U32 R40, RZ, RZ, RZ ;  /* 0x000000ffff287224 */ /* 0x000fce00078e00ff */
[----:B------:R-:W-:Y:S05]  /*30d0*/  WARPSYNC.COLLECTIVE R31, `(.L_x_751) ;  /* 0x000000001f087348 */ /* 0x000fea0003c00000 */
[----:B------:R0:W1:Y:S02]  /*30e0*/  SHFL.UP P0, R27, R44, R27, R40 ;  /* 0x0400001b2c1b7389 */ /* 0x0000640000000028 */
[----:B01----:R-:W-:Y:S01]  /*30f0*/  ENDCOLLECTIVE ;  /* 0x000000000000791b */ /* 0x003fe20003800000 */
.L_x_751:
[----:B------:R-:W-:Y:S02]  /*3100*/  IMAD.MOV.U32 R42, RZ, RZ, R27 ;  /* 0x000000ffff2a7224 */ /* 0x000fe400078e001b */
[----:B------:R-:W-:Y:S02]  /*3110*/  IMAD.MOV.U32 R27, RZ, RZ, 0x2 ;  /* 0x00000002ff1b7424 */ /* 0x000fe400078e00ff */
[----:B------:R-:W-:-:S04]  /*3120*/  @P0 IMAD.IADD R42, R25, 0x1, R42 ;  /* 0x00000001192a0824 */ /* 0x000fc800078e022a */
[----:B------:R-:W-:-:S07]  /*3130*/  IMAD.MOV.U32 R44, RZ, RZ, R42 ;  /* 0x000000ffff2c7224 */ /* 0x000fce00078e002a */
[----:B------:R-:W-:Y:S05]  /*3140*/  WARPSYNC.COLLECTIVE R31, `(.L_x_752) ;  /* 0x000000001f087348 */ /* 0x000fea0003c00000 */
[----:B------:R0:W1:Y:S02]  /*3150*/  SHFL.UP P0, R27, R44, R27, R40 ;  /* 0x0400001b2c1b7389 */ /* 0x0000640000000028 */
[----:B01----:R-:W-:Y:S01]  /*3160*/  ENDCOLLECTIVE ;  /* 0x000000000000791b */ /* 0x003fe20003800000 */
.L_x_752:
[----:B------:R-:W-:Y:S01]  /*3170*/  MOV R35, R27 ;  /* 0x0000001b00237202 */ /* 0x000fe20000000f00 */
[----:B------:R-:W-:-:S04]  /*3180*/  IMAD.MOV.U32 R27, RZ, RZ, 0x4 ;  /* 0x00000004ff1b7424 */ /* 0x000fc800078e00ff */
[----:B------:R-:W-:-:S04]  /*3190*/  @P0 IMAD.IADD R35, R42, 0x1, R35 ;  /* 0x000000012a230824 */ /* 0x000fc800078e0223 */
[----:B------:R-:W-:-:S07]  /*31a0*/  IMAD.MOV.U32 R44, RZ, RZ, R35 ;  /* 0x000000ffff2c7224 */ /* 0x000fce00078e0023 */
[----:B------:R-:W-:Y:S05]  /*31b0*/  WARPSYNC.COLLECTIVE R31, `(.L_x_753) ;  /* 0x000000001f087348 */ /* 0x000fea0003c00000 */
[----:B------:R0:W1:Y:S02]  /*31c0*/  SHFL.UP P0, R27, R44, R27, R40 ;  /* 0x0400001b2c1b7389 */ /* 0x0000640000000028 */
[----:B01----:R-:W-:Y:S01]  /*31d0*/  ENDCOLLECTIVE ;  /* 0x000000000000791b */ /* 0x003fe20003800000 */
.L_x_753:
[----:B------:R-:W-:Y:S02]  /*31e0*/  IMAD.MOV.U32 R44, RZ, RZ, R27 ;  /* 0x000000ffff2c7224 */ /* 0x000fe400078e001b */
[----:B------:R-:W-:-:S03]  /*31f0*/  IMAD.MOV.U32 R27, RZ, RZ, 0x8 ;  /* 0x00000008ff1b7424 */ /* 0x000fc600078e00ff */
[----:B------:R-:W-:-:S07]  /*3200*/  @P0 IADD3 R44, R35, R44, RZ ;  /* 0x0000002c232c0210 */ /* 0x000fce0007ffe0ff */
[----:B------:R-:W-:Y:S05]  /*3210*/  WARPSYNC.COLLECTIVE R31, `(.L_x_754) ;  /* 0x000000001f087348 */ /* 0x000fea0003c00000 */
[----:B------:R0:W1:Y:S02]  /*3220*/  SHFL.UP P0, R27, R44, R27, R40 ;  /* 0x0400001b2c1b7389 */ /* 0x0000640000000028 */
[----:B01----:R-:W-:Y:S01]  /*3230*/  ENDCOLLECTIVE ;  /* 0x000000000000791b */ /* 0x003fe20003800000 */
.L_x_754:
[----:B------:R-:W-:Y:S01]  /*3240*/  IMAD.MOV.U32 R45, RZ, RZ, R27 ;  /* 0x000000ffff2d7224 */ /* 0x000fe200078e001b */
[----:B------:R-:W-:-:S03]  /*3250*/  HFMA2.MMA R27, -RZ, RZ, 0, 9.5367431640625e-07 ;  /* 0x00000010ff1b7435 */ /* 0x000fc600000001ff */
[----:B------:R-:W-:-:S04]  /*3260*/  @P0 IMAD.IADD R45, R44, 0x1, R45 ;  /* 0x000000012c2d0824 */ /* 0x000fc800078e022d */
[----:B------:R-:W-:-:S07]  /*3270*/  IMAD.MOV.U32 R44, RZ, RZ, R45 ;  /* 0x000000ffff2c7224 */ /* 0x000fce00078e002d */
[----:B------:R-:W-:Y:S05]  /*3280*/  WARPSYNC.COLLECTIVE R31, `(.L_x_755) ;  /* 0x000000001f087348 */ /* 0x000fea0003c00000 */
[----:B------:R0:W1:Y:S02]  /*3290*/  SHFL.UP P0, R27, R44, R27, R40 ;  /* 0x0400001b2c1b7389 */ /* 0x0000640000000028 */
[----:B01----:R-:W-:Y:S01]  /*32a0*/  ENDCOLLECTIVE ;  /* 0x000000000000791b */ /* 0x003fe20003800000 */
.L_x_755:
[----:B------:R-:W-:Y:S01]  /*32b0*/  IMAD.MOV.U32 R42, RZ, RZ, R27 ;  /* 0x000000ffff2a7224 */ /* 0x000fe200078e001b */
[----:B------:R-:W-:Y:S06]  /*32c0*/  BRA `(.L_x_756) ;  /* 0xffffffe800c07947 */ /* 0x000fec000383ffff */
        .weak           $__internal_13_$__cuda_sm20_div_u64
        .type           $__internal_13_$__cuda_sm20_div_u64,@function
        .size           $__internal_13_$__cuda_sm20_div_u64,(.L_x_1601 - $__internal_13_$__cuda_sm20_div_u64)
$__internal_13_$__cuda_sm20_div_u64:
        /* <DEDUP_REMOVED lines=69> */
[----:B------:R-:W-:Y:S06]  /*3720*/  RET.REL.NODEC R10 `(_ZN4vllm3moe32moe_lora_align_block_size_kernelIhEEvPT_PilS4_iimiiS4_S4_iS4_S4_S4_iiS4_S4_b) ;  /* 0xffffffc80a347950 */ /* 0x000fec0003c3ffff */
.L_x_757:
        /* <DEDUP_REMOVED lines=13> */
.L_x_1601:


//--------------------- .text._ZN4vllm3moe51moe_lora_align_block_size_small_batch_expert_kernelIhLi256EEEvPT_PilS4_iimiiS4_S4_iS4_S4_S4_S4_b --------------------------
	.section	.text._ZN4vllm3moe51moe_lora_align_block_size_small_batch_expert_kernelIhLi256EEEvPT_PilS4_iimiiS4_S4_iS4_S4_S4_S4_b,"ax",@progbits
	.align	128
        .global         _ZN4vllm3moe51moe_lora_align_block_size_small_batch_expert_kernelIhLi256EEEvPT_PilS4_iimiiS4_S4_iS4_S4_S4_S4_b
        .type           _ZN4vllm3moe51moe_lora_align_block_size_small_batch_expert_kernelIhLi256EEEvPT_PilS4_iimiiS4_S4_iS4_S4_S4_S4_b,@function
        .size           _ZN4vllm3moe51moe_lora_align_block_size_small_batch_expert_kernelIhLi256EEEvPT_PilS4_iimiiS4_S4_iS4_S4_S4_S4_b,(.L_x_1602 - _ZN4vllm3moe51moe_lora_align_block_size_small_batch_expert_kernelIhLi256EEEvPT_PilS4_iimiiS4_S4_iS4_S4_S4_S4_b)
        .other          _ZN4vllm3moe51moe_lora_align_block_size_small_batch_expert_kernelIhLi256EEEvPT_PilS4_iimiiS4_S4_iS4_S4_S4_S4_b,@"STO_CUDA_ENTRY STV_DEFAULT"
_ZN4vllm3moe51moe_lora_align_block_size_small_batch_expert_kernelIhLi256EEEvPT_PilS4_iimiiS4_S4_iS4_S4_S4_S4_b:
.text._ZN4vllm3moe51moe_lora_align_block_size_small_batch_expert_kernelIhLi256EEEvPT_PilS4_iimiiS4_S4_iS4_S4_S4_S4_b:
        /* <DEDUP_REMOVED lines=34> */
[----:B------:R-:W-:Y:S05]  /*0220*/  CALL.REL.NOINC `($__internal_14_$__cuda_sm20_div_u64) ;  /* 0x0000004800ec7944 */ /* 0x000fea0003c00000 */
[----:B------:R-:W-:Y:S05]  /*0230*/  BRA `(.L_x_759) ;  /* 0x00000000004c7947 */ /* 0x000fea0003800000 */
.L_x_758:
        /* <DEDUP_REMOVED lines=19> */
.L_x_759:
        /* <DEDUP_REMOVED lines=24> */
.L_x_764:
        /* <DEDUP_REMOVED lines=23> */
.L_x_763:
[----:B------:R-:W-:Y:S05]  /*0660*/  BSYNC B1 ;  /* 0x0000000000017941 */ /* 0x000fea0003800000 */
.L_x_762:
[----:B------:R-:W-:Y:S05]  /*0670*/  @!P1 BRA `(.L_x_761) ;  /* 0x00000000003c9947 */ /* 0x000fea0003800000 */
[----:B------:R-:W0:Y:S08]  /*0680*/  LDC.64 R2, c[0x0][0x218] ;  /* 0x00008600ff027b82 */ /* 0x000e300000000a00 */
[----:B------:R-:W1:Y:S01]  /*0690*/  LDC.64 R4, c[0x0][0x278] ;  /* 0x00009e00ff047b82 */ /* 0x000e620000000a00 */
[----:B0-----:R-:W-:-:S07]  /*06a0*/  IMAD.WIDE R2, R7, 0x4, R2 ;  /* 0x0000000407027825 */ /* 0x001fce00078e0202 */
.L_x_765:
        /* <DEDUP_REMOVED lines=12> */
.L_x_761:
[----:B------:R-:W-:Y:S05]  /*0770*/  BSYNC B0 ;  /* 0x0000000000007941 */ /* 0x000fea0003800000 */
.L_x_760:
        /* <DEDUP_REMOVED lines=38> */
.L_x_771:
        /* <DEDUP_REMOVED lines=28> */
.L_x_770:
        /* <DEDUP_REMOVED lines=20> */
.L_x_772:
[----:B------:R-:W-:-:S13]  /*0ce0*/  ISETP.NE.OR P0, PT, R3, RZ, P0 ;  /* 0x000000ff0300720c */ /* 0x000fda0000705670 */
[----:B------:R-:W-:Y:S05]  /*0cf0*/  @!P0 BRA `(.L_x_768) ;  /* 0x0000000000348947 */ /* 0x000fea0003800000 */
.L_x_769:
[----:B------:R-:W2:Y:S01]  /*0d00*/  S2UR UR6, SR_CgaCtaId ;  /* 0x00000000000679c3 */ /* 0x000ea20000008800 */
[----:B------:R-:W-:Y:S02]  /*0d10*/  UMOV UR5, 0x400 ;  /* 0x0000040000057882 */ /* 0x000fe40000000000 */
[----:B--2---:R-:W-:-:S12]  /*0d20*/  ULEA UR5, UR6, UR5, 0x18 ;  /* 0x0000000506057291 */ /* 0x004fd8000f8ec03f */
.L_x_773:
        /* <DEDUP_REMOVED lines=10> */
.L_x_768:
[----:B------:R-:W-:-:S13]  /*0dd0*/  ISETP.NE.AND P0, PT, R0, RZ, PT ;  /* 0x000000ff0000720c */ /* 0x000fda0003f05270 */
[----:B------:R-:W-:Y:S05]  /*0de0*/  @!P0 BRA `(.L_x_767) ;  /* 0x0000000000288947 */ /* 0x000fea0003800000 */
[----:B------:R-:W3:Y:S01]  /*0df0*/  S2UR UR6, SR_CgaCtaId ;  /* 0x00000000000679c3 */ /* 0x000ee20000008800 */
[----:B------:R-:W-:Y:S01]  /*0e00*/  UMOV UR5, 0x400 ;  /* 0x0000040000057882 */ /* 0x000fe20000000000 */
[----:B------:R-:W-:Y:S01]  /*0e10*/  IMAD.IADD R2, R2, 0x1, R13 ;  /* 0x0000000102027824 */ /* 0x000fe200078e020d */
[----:B---3--:R-:W-:-:S06]  /*0e20*/  ULEA UR5, UR6, UR5, 0x18 ;  /* 0x0000000506057291 */ /* 0x008fcc000f8ec03f */
[----:B------:R-:W-:-:S07]  /*0e30*/  LEA R2, R2, UR5, 0x2 ;  /* 0x0000000502027c11 */ /* 0x000fce000f8e10ff */
.L_x_774:
[----:B------:R-:W-:Y:S01]  /*0e40*/  VIADD R0, R0, 0xffffffff ;  /* 0xffffffff00007836 */ /* 0x000fe20000000000 */
[----:B------:R3:W-:Y:S04]  /*0e50*/  STS [R2], RZ ;  /* 0x000000ff02007388 */ /* 0x0007e80000000800 */
[----:B------:R-:W-:Y:S01]  /*0e60*/  ISETP.NE.AND P0, PT, R0, RZ, PT ;  /* 0x000000ff0000720c */ /* 0x000fe20003f05270 */
[----:B---3--:R-:W-:-:S12]  /*0e70*/  VIADD R2, R2, 0x4 ;  /* 0x0000000402027836 */ /* 0x008fd80000000000 */
[----:B------:R-:W-:Y:S05]  /*0e80*/  @P0 BRA `(.L_x_774) ;  /* 0xfffffffc00ec0947 */ /* 0x000fea000383ffff */
.L_x_767:
        /* <DEDUP_REMOVED lines=17> */
.L_x_784:
[----:B------:R-:W-:-:S04]  /*0fa0*/  IADD3 R14, P0, R12, UR14, RZ ;  /* 0x0000000e0c0e7c10 */ /* 0x000fc8000ff1e0ff */
[----:B0-----:R-:W-:-:S06]  /*0fb0*/  IADD3.X R15, R9, UR15, RZ, P0, !PT ;  /* 0x0000000f090f7c10 */ /* 0x001fcc00087fe4ff */
[----:B------:R-:W0:Y:S02]  /*0fc0*/  LDG.E.U8.CONSTANT R15, desc[UR8][R14.64] ;  /* 0x000000080e0f7981 */ /* 0x000e24000c1e9100 */
[----:B01----:R-:W-:-:S06]  /*0fd0*/  IMAD.WIDE.U32 R26, R15, 0x4, R20 ;  /* 0x000000040f1a7825 */ /* 0x003fcc00078e0014 */
        /* <DEDUP_REMOVED lines=15> */
[----:B------:R-:W-:Y:S05]  /*10d0*/  CALL.REL.NOINC `($__internal_14_$__cuda_sm20_div_u64) ;  /* 0x0000003c00407944 */ /* 0x000fea0003c00000 */
[----:B------:R-:W-:Y:S02]  /*10e0*/  IMAD.MOV.U32 R14, RZ, RZ, R16 ;  /* 0x000000ffff0e7224 */ /* 0x000fe400078e0010 */
[----:B------:R-:W-:Y:S01]  /*10f0*/  IMAD.MOV.U32 R15, RZ, RZ, R7 ;  /* 0x000000ffff0f7224 */ /* 0x000fe200078e0007 */
[----:B------:R-:W-:Y:S06]  /*1100*/  BRA `(.L_x_783) ;  /* 0x00000000004c7947 */ /* 0x000fec0003800000 */
.L_x_782:
        /* <DEDUP_REMOVED lines=19> */
.L_x_783:
[----:B------:R-:W-:Y:S05]  /*1240*/  BSYNC B2 ;  /* 0x0000000000027941 */ /* 0x000fea0003800000 */
.L_x_781:
[----:B------:R-:W-:-:S05]  /*1250*/  IADD3 R7, P0, R8, R14, RZ ;  /* 0x0000000e08077210 */ /* 0x000fca0007f1e0ff */
[----:B------:R-:W-:Y:S01]  /*1260*/  IMAD.X R10, R5, 0x1, R15, P0 ;  /* 0x00000001050a7824 */ /* 0x000fe200000e060f */
[----:B------:R-:W-:-:S04]  /*1270*/  LEA R14, P0, R7, UR18, 0x2 ;  /* 0x00000012070e7c11 */ /* 0x000fc8000f8010ff */
[----:B------:R-:W-:-:S05]  /*1280*/  LEA.HI.X R15, R7, UR19, R10, 0x2, P0 ;  /* 0x00000013070f7c11 */ /* 0x000fca00080f140a */
[----:B------:R0:W5:Y:S04]  /*1290*/  LDG.E R14, desc[UR8][R14.64] ;  /* 0x000000080e0e7981 */ /* 0x000168000c1e1900 */
.L_x_780:
[----:B------:R-:W-:Y:S05]  /*12a0*/  BSYNC B1 ;  /* 0x0000000000017941 */ /* 0x000fea0003800000 */
.L_x_779:
        /* <DEDUP_REMOVED lines=8> */
.L_x_778:
[----:B------:R-:W-:Y:S05]  /*1330*/  BSYNC B0 ;  /* 0x0000000000007941 */ /* 0x000fea0003800000 */
.L_x_777:
[----:B------:R-:W-:-:S05]  /*1340*/  IADD3 R12, P0, R2, R12, RZ ;  /* 0x0000000c020c7210 */ /* 0x000fca0007f1e0ff */
[----:B------:R-:W-:Y:S01]  /*1350*/  IMAD.X R9, RZ, RZ, R9, P0 ;  /* 0x000000ffff097224 */ /* 0x000fe200000e0609 */
[----:B------:R-:W-:-:S04]  /*1360*/  ISETP.GE.U32.AND P0, PT, R12, UR16, PT ;  /* 0x000000100c007c0c */ /* 0x000fc8000bf06070 */
[----:B------:R-:W-:-:S13]  /*1370*/  ISETP.GE.U32.AND.EX P0, PT, R9, UR17, PT, P0 ;  /* 0x0000001109007c0c */ /* 0x000fda000bf06100 */
[----:B------:R-:W-:Y:S05]  /*1380*/  @!P0 BRA `(.L_x_784) ;  /* 0xfffffffc00048947 */ /* 0x000fea000383ffff */
[----:B------:R-:W-:Y:S05]  /*1390*/  BRA `(.L_x_775) ;  /* 0x0000000400407947 */ /* 0x000fea0003800000 */
.L_x_776:
[----:B------:R-:W-:-:S04]  /*13a0*/  ISETP.NE.U32.AND P0, PT, R3, RZ, PT ;  /* 0x000000ff0300720c */ /* 0x000fc80003f05070 */
[----:B------:R-:W-:-:S13]  /*13b0*/  ISETP.NE.AND.EX P0, PT, R0, RZ, PT, P0 ;  /* 0x000000ff0000720c */ /* 0x000fda0003f05300 */
[----:B------:R-:W-:Y:S05]  /*13c0*/  @!P0 BRA `(.L_x_785) ;  /* 0x0000000000e88947 */ /* 0x000fea0003800000 */
[----:B------:R-:W-:Y:S02]  /*13d0*/  IMAD.MOV.U32 R12, RZ, RZ, R11 ;  /* 0x000000ffff0c7224 */ /* 0x000fe400078e000b */
[----:B------:R-:W-:-:S07]  /*13e0*/  IMAD.MOV.U32 R9, RZ, RZ, R6 ;  /* 0x000000ffff097224 */ /* 0x000fce00078e0006 */
.L_x_789:
[----:B------:R-:W-:Y:S02]  /*13f0*/  ULDC.64 UR20, c[0x0][0x210] ;  /* 0x0000840000147ab9 */ /* 0x000fe40000000a00 */
[----:B0-----:R-:W-:-:S04]  /*1400*/  IADD3 R20, P0, R12, UR20, RZ ;  /* 0x000000140c147c10 */ /* 0x001fc8000ff1e0ff */
[----:B------:R-:W-:-:S05]  /*1410*/  IADD3.X R21, R9, UR21, RZ, P0, !PT ;  /* 0x0000001509157c10 */ /* 0x000fca00087fe4ff */
[----:B------:R0:W5:Y:S01]  /*1420*/  LDG.E.U8.CONSTANT R20, desc[UR8][R20.64] ;  /* 0x0000000814147981 */ /* 0x000162000c1e9100 */
[----:B------:R-:W-:Y:S01]  /*1430*/  LOP3.LUT R7, R9, UR10, RZ, 0xfc, !PT ;  /* 0x0000000a09077c12 */ /* 0x000fe2000f8efcff */
[----:B------:R-:W-:Y:S03]  /*1440*/  BSSY B0, `(.L_x_786) ;  /* 0x000001d000007945 */ /* 0x000fe60003800000 */
[----:B------:R-:W-:-:S13]  /*1450*/  ISETP.NE.U32.AND P0, PT, R7, RZ, PT ;  /* 0x000000ff0700720c */ /* 0x000fda0003f05070 */
[----:B0-----:R-:W-:Y:S05]  /*1460*/  @!P0 BRA `(.L_x_787) ;  /* 0x0000000000188947 */ /* 0x001fea0003800000 */
[----:B------:R-:W-:Y:S01]  /*1470*/  IMAD.U32 R7, RZ, RZ, UR10 ;  /* 0x0000000aff077e24 */ /* 0x000fe2000f8e00ff */
[----:B------:R-:W-:-:S07]  /*1480*/  MOV R10, 0x14a0 ;  /* 0x000014a0000a7802 */ /* 0x000fce0000000f00 */
[----:B-----5:R-:W-:Y:S05]  /*1490*/  CALL.REL.NOINC `($__internal_14_$__cuda_sm20_div_u64) ;  /* 0x0000003800507944 */ /* 0x020fea0003c00000 */
[----:B------:R-:W-:Y:S01]  /*14a0*/  IMAD.MOV.U32 R14, RZ, RZ, R16 ;  /* 0x000000ffff0e7224 */ /* 0x000fe200078e0010 */
[----:B------:R-:W-:Y:S01]  /*14b0*/  MOV R15, R7 ;  /* 0x00000007000f7202 */ /* 0x000fe20000000f00 */
[----:B------:R-:W-:Y:S06]  /*14c0*/  BRA `(.L_x_788) ;  /* 0x0000000000507947 */ /* 0x000fec0003800000 */
.L_x_787:
        /* <DEDUP_REMOVED lines=20> */
.L_x_788:
[----:B------:R-:W-:Y:S05]  /*1610*/  BSYNC B0 ;  /* 0x0000000000007941 */ /* 0x000fea0003800000 */
.L_x_786:
        /* <DEDUP_REMOVED lines=21> */
.L_x_785:
[----:B------:R-:W0:Y:S01]  /*1770*/  S2R R10, SR_CgaCtaId ;  /* 0x00000000000a7919 */ /* 0x000e220000008800 */
[----:B------:R-:W-:Y:S01]  /*1780*/  MOV R7, 0x400 ;  /* 0x0000040000077802 */ /* 0x000fe20000000f00 */
[----:B------:R-:W-:Y:S01]  /*1790*/  IMAD.MOV.U32 R21, RZ, RZ, R11 ;  /* 0x000000ffff157224 */ /* 0x000fe200078e000b */
[----:B------:R-:W-:Y:S02]  /*17a0*/  MOV R16, R6 ;  /* 0x0000000600107202 */ /* 0x000fe40000000f00 */
[----:B0-----:R-:W-:-:S07]  /*17b0*/  LEA R20, R10, R7, 0x18 ;  /* 0x000000070a147211 */ /* 0x001fce00078ec0ff */
.L_x_790:
[----:B------:R-:W-:Y:S02]  /*17c0*/  ULDC.64 UR20, c[0x0][0x210] ;  /* 0x0000840000147ab9 */ /* 0x000fe40000000a00 */
[----:B------:R-:W-:-:S04]  /*17d0*/  IADD3 R14, P0, R21, UR20, RZ ;  /* 0x00000014150e7c10 */ /* 0x000fc8000ff1e0ff */
[----:B------:R-:W-:-:S05]  /*17e0*/  IADD3.X R15, R16, UR21, RZ, P0, !PT ;  /* 0x00000015100f7c10 */ /* 0x000fca00087fe4ff */
[----:B------:R-:W2:Y:S01]  /*17f0*/  LDG.E.U8.CONSTANT R14, desc[UR8][R14.64] ;  /* 0x000000080e0e7981 */ /* 0x000ea2000c1e9100 */
[----:B------:R-:W-:-:S04]  /*1800*/  IADD3 R21, P2, R2, R21, RZ ;  /* 0x0000001502157210 */ /* 0x000fc80007f5e0ff */
[----:B------:R-:W-:Y:S01]  /*1810*/  ISETP.GE.U32.AND P0, PT, R21, R12, PT ;  /* 0x0000000c1500720c */ /* 0x000fe20003f06070 */
[----:B------:R-:W-:-:S05]  /*1820*/  IMAD.X R16, RZ, RZ, R16, P2 ;  /* 0x000000ffff107224 */ /* 0x000fca00010e0610 */
[----:B------:R-:W-:Y:S01]  /*1830*/  ISETP.GE.U32.AND.EX P0, PT, R16, R13, PT, P0 ;  /* 0x0000000d1000720c */ /* 0x000fe20003f06100 */
[----:B--23--:R-:W-:-:S04]  /*1840*/  IMAD.IADD R7, R14, 0x1, R17 ;  /* 0x000000010e077824 */ /* 0x00cfc800078e0211 */
[----:B------:R-:W-:-:S05]  /*1850*/  IMAD R7, R7, 0x4, R20 ;  /* 0x0000000407077824 */ /* 0x000fca00078e0214 */
[----:B------:R-:W0:Y:S02]  /*1860*/  LDS R9, [R7] ;  /* 0x0000000007097984 */ /* 0x000e240000000800 */
[----:B0-----:R-:W-:-:S05]  /*1870*/  VIADD R10, R9, 0x1 ;  /* 0x00000001090a7836 */ /* 0x001fca0000000000 */
[----:B------:R3:W-:Y:S01]  /*1880*/  STS [R7], R10 ;  /* 0x0000000a07007388 */ /* 0x0007e20000000800 */
[----:B------:R-:W-:Y:S05]  /*1890*/  @!P0 BRA `(.L_x_790) ;  /* 0xfffffffc00c88947 */ /* 0x000fea000383ffff */
.L_x_775:
        /* <DEDUP_REMOVED lines=28> */
.L_x_796:
        /* <DEDUP_REMOVED lines=89> */
.L_x_795:
        /* <DEDUP_REMOVED lines=48> */
.L_x_797:
[----:B------:R-:W-:-:S13]  /*22f0*/  ISETP.NE.OR P0, PT, R10, RZ, P0 ;  /* 0x000000ff0a00720c */ /* 0x000fda0000705670 */
[----:B------:R-:W-:Y:S05]  /*2300*/  @!P0 BRA `(.L_x_793) ;  /* 0x0000000000688947 */ /* 0x000fea0003800000 */
.L_x_794:
        /* <DEDUP_REMOVED lines=26> */
.L_x_793:
        /* <DEDUP_REMOVED lines=10> */
.L_x_798:
        /* <DEDUP_REMOVED lines=9> */
.L_x_792:
[----:B------:R-:W-:Y:S05]  /*25e0*/  BSYNC B0 ;  /* 0x0000000000007941 */ /* 0x000fea0003800000 */
.L_x_791:
        /* <DEDUP_REMOVED lines=35> */
.L_x_803:
        /* <DEDUP_REMOVED lines=79> */
.L_x_802:
        /* <DEDUP_REMOVED lines=18> */
.L_x_804:
        /* <DEDUP_REMOVED lines=21> */
.L_x_801:
[----:B0123--:R-:W0:Y:S04]  /*2f80*/  LDS R7, [UR12] ;  /* 0x0000000cff077984 */ /* 0x00fe280008000800 */
[----:B0-----:R0:W-:Y:S02]  /*2f90*/  STG.E desc[UR8][R18.64], R7 ;  /* 0x0000000712007986 */ /* 0x0011e4000c101908 */
.L_x_800:
[----:B------:R-:W-:Y:S05]  /*2fa0*/  BSYNC B0 ;  /* 0x0000000000007941 */ /* 0x000fea0003800000 */
.L_x_799:
        /* <DEDUP_REMOVED lines=50> */
.L_x_809:
        /* <DEDUP_REMOVED lines=23> */
.L_x_808:
[----:B------:R-:W-:Y:S05]  /*3440*/  BSYNC B1 ;  /* 0x0000000000017941 */ /* 0x000fea0003800000 */
.L_x_807:
        /* <DEDUP_REMOVED lines=12> */
.L_x_810:
        /* <DEDUP_REMOVED lines=84> */
.L_x_806:
[----:B------:R-:W-:Y:S05]  /*3a50*/  BSYNC B0 ;  /* 0x0000000000007941 */ /* 0x000fea0003800000 */
.L_x_805:
        /* <DEDUP_REMOVED lines=36> */
.L_x_813:
        /* <DEDUP_REMOVED lines=11> */
.L_x_812:
[----:B------:R-:W-:Y:S05]  /*3d50*/  BSYNC B0 ;  /* 0x0000000000007941 */ /* 0x000fea0003800000 */
.L_x_811:
        /* <DEDUP_REMOVED lines=14> */
.L_x_823:
[----:B------:R-:W-:-:S04]  /*3e40*/  IADD3 R14, P0, R11, UR12, RZ ;  /* 0x0000000c0b0e7c10 */ /* 0x000fc8000ff1e0ff */
[----:B------:R-:W-:-:S05]  /*3e50*/  IADD3.X R15, R6, UR13, RZ, P0, !PT ;  /* 0x0000000d060f7c10 */ /* 0x000fca00087fe4ff */
[----:B-1----:R-:W1:Y:S02]  /*3e60*/  LDG.E.U8.CONSTANT R13, desc[UR8][R14.64] ;  /* 0x000000080e0d7981 */ /* 0x002e64000c1e9100 */
[----:B-1----:R-:W-:-:S06]  /*3e70*/  IMAD.WIDE.U32 R12, R13, 0x4, R20 ;  /* 0x000000040d0c7825 */ /* 0x002fcc00078e0014 */
        /* <DEDUP_REMOVED lines=21> */
[----:B01-3--:R-:W-:Y:S05]  /*3fd0*/  CALL.REL.NOINC `($__internal_14_$__cuda_sm20_div_u64) ;  /* 0x0000000c00807944 */ /* 0x00bfea0003c00000 */
[----:B------:R-:W-:Y:S02]  /*3fe0*/  IMAD.MOV.U32 R12, RZ, RZ, R16 ;  /* 0x000000ffff0c7224 */ /* 0x000fe400078e0010 */
[----:B------:R-:W-:Y:S01]  /*3ff0*/  IMAD.MOV.U32 R13, RZ, RZ, R7 ;  /* 0x000000ffff0d7224 */ /* 0x000fe200078e0007 */
[----:B------:R-:W-:Y:S06]  /*4000*/  BRA `(.L_x_822) ;  /* 0x00000000004c7947 */ /* 0x000fec0003800000 */
.L_x_821:
        /* <DEDUP_REMOVED lines=19> */
.L_x_822:
[----:B------:R-:W-:Y:S05]  /*4140*/  BSYNC B3 ;  /* 0x0000000000037941 */ /* 0x000fea0003800000 */
.L_x_820:
        /* <DEDUP_REMOVED lines=8> */
.L_x_819:
[----:B------:R-:W-:Y:S05]  /*41d0*/  BSYNC B2 ;  /* 0x0000000000027941 */ /* 0x000fea0003800000 */
.L_x_818:
[----:B-1-3--:R-:W-:Y:S01]  /*41e0*/  IADD3 R13, R22, UR7, R23 ;  /* 0x00000007160d7c10 */ /* 0x00afe2000fffe017 */
[----:B------:R-:W-:-:S04]  /*41f0*/  VIADD R10, R23, 0x1 ;  /* 0x00000001170a7836 */ /* 0x000fc80000000000 */
[----:B0-----:R-:W-:Y:S01]  /*4200*/  IMAD.WIDE R12, R13, 0x4, R18 ;  /* 0x000000040d0c7825 */ /* 0x001fe200078e0212 */
[----:B------:R2:W-:Y:S04]  /*4210*/  STS [R17], R10 ;  /* 0x0000000a11007388 */ /* 0x0005e80000000800 */
[----:B------:R2:W-:Y:S02]  /*4220*/  STG.E desc[UR8][R12.64], R11 ;  /* 0x0000000b0c007986 */ /* 0x0005e4000c101908 */
.L_x_817:
[----:B------:R-:W-:Y:S05]  /*4230*/  BSYNC B1 ;  /* 0x0000000000017941 */ /* 0x000fea0003800000 */
.L_x_816:
[----:B--2---:R-:W-:-:S05]  /*4240*/  IADD3 R11, P0, R2, R11, RZ ;  /* 0x0000000b020b7210 */ /* 0x004fca0007f1e0ff */
[----:B------:R-:W-:Y:S01]  /*4250*/  IMAD.X R6, RZ, RZ, R6, P0 ;  /* 0x000000ffff067224 */ /* 0x000fe200000e0606 */
[----:B------:R-:W-:-:S04]  /*4260*/  ISETP.GE.U32.AND P0, PT, R11, UR16, PT ;  /* 0x000000100b007c0c */ /* 0x000fc8000bf06070 */
[----:B------:R-:W-:-:S13]  /*4270*/  ISETP.GE.U32.AND.EX P0, PT, R6, UR17, PT, P0 ;  /* 0x0000001106007c0c */ /* 0x000fda000bf06100 */
[----:B------:R-:W-:Y:S05]  /*4280*/  @!P0 BRA `(.L_x_823) ;  /* 0xfffffff800ec8947 */ /* 0x000fea000383ffff */
[----:B------:R-:W-:Y:S05]  /*4290*/  BSYNC B0 ;  /* 0x0000000000007941 */ /* 0x000fea0003800000 */
.L_x_815:
[----:B------:R-:W-:Y:S05]  /*42a0*/  WARPSYNC.ALL ;  /* 0x0000000000007948 */ /* 0x000fea0003800000 */
[----:B------:R-:W-:Y:S05]  /*42b0*/  EXIT ;  /* 0x000000000000794d */ /* 0x000fea0003800000 */
.L_x_814:
        /* <DEDUP_REMOVED lines=12> */
.L_x_831:
        /* <DEDUP_REMOVED lines=11> */
[----:B01---5:R-:W-:Y:S05]  /*4430*/  CALL.REL.NOINC `($__internal_14_$__cuda_sm20_div_u64) ;  /* 0x0000000800687944 */ /* 0x023fea0003c00000 */
[----:B------:R-:W-:Y:S01]  /*4440*/  IMAD.MOV.U32 R17, RZ, RZ, R7 ;  /* 0x000000ffff117224 */ /* 0x000fe200078e0007 */
[----:B------:R-:W-:Y:S06]  /*4450*/  BRA `(.L_x_828) ;  /* 0x00000000004c7947 */ /* 0x000fec0003800000 */
.L_x_827:
        /* <DEDUP_REMOVED lines=19> */
.L_x_828:
[----:B------:R-:W-:Y:S05]  /*4590*/  BSYNC B1 ;  /* 0x0000000000017941 */ /* 0x000fea0003800000 */
.L_x_826:
        /* <DEDUP_REMOVED lines=18> */
.L_x_830:
[----:B------:R-:W-:Y:S05]  /*46c0*/  BSYNC B1 ;  /* 0x0000000000017941 */ /* 0x000fea0003800000 */
.L_x_829:
[----:B--2---:R-:W-:-:S05]  /*46d0*/  IADD3 R11, P0, R2, R11, RZ ;  /* 0x0000000b020b7210 */ /* 0x004fca0007f1e0ff */
[----:B------:R-:W-:Y:S01]  /*46e0*/  IMAD.X R6, RZ, RZ, R6, P0 ;  /* 0x000000ffff067224 */ /* 0x000fe200000e0606 */
[----:B------:R-:W-:-:S04]  /*46f0*/  ISETP.GE.U32.AND P0, PT, R11, UR16, PT ;  /* 0x000000100b007c0c */ /* 0x000fc8000bf06070 */
[----:B------:R-:W-:-:S13]  /*4700*/  ISETP.GE.U32.AND.EX P0, PT, R6, UR17, PT, P0 ;  /* 0x0000001106007c0c */ /* 0x000fda000bf06100 */
[----:B------:R-:W-:Y:S05]  /*4710*/  @!P0 BRA `(.L_x_831) ;  /* 0xfffffffc00188947 */ /* 0x000fea000383ffff */
[----:B------:R-:W-:Y:S05]  /*4720*/  BSYNC B0 ;  /* 0x0000000000007941 */ /* 0x000fea0003800000 */
.L_x_825:
[----:B------:R-:W-:Y:S05]  /*4730*/  EXIT ;  /* 0x000000000000794d */ /* 0x000fea0003800000 */
.L_x_824:
[----:B------:R-:W-:Y:S01]  /*4740*/  BSSY B0, `(.L_x_832) ;  /* 0x0000013000007945 */ /* 0x000fe20003800000 */
.L_x_833:
[----:B------:R-:W-:-:S04]  /*4750*/  IADD3 R14, P0, R11, UR18, RZ ;  /* 0x000000120b0e7c10 */ /* 0x000fc8000ff1e0ff */
[----:B------:R-:W-:-:S06]  /*4760*/  IADD3.X R15, R6, UR19, RZ, P0, !PT ;  /* 0x00000013060f7c10 */ /* 0x000fcc00087fe4ff */
[----:B------:R-:W3:Y:S02]  /*4770*/  LDG.E.U8.CONSTANT R15, desc[UR8][R14.64] ;  /* 0x000000080e0f7981 */ /* 0x000ee4000c1e9100 */
        /* <DEDUP_REMOVED lines=16> */
.L_x_832:
[----:B------:R-:W-:Y:S05]  /*4880*/  EXIT ;  /* 0x000000000000794d */ /* 0x000fea0003800000 */
.L_x_766:
        /* <DEDUP_REMOVED lines=23> */
.L_x_836:
[----:B------:R-:W-:Y:S05]  /*4a00*/  BSYNC B0 ;  /* 0x0000000000007941 */ /* 0x000fea0003800000 */
.L_x_835:
        /* <DEDUP_REMOVED lines=13> */
.L_x_839:
        /* <DEDUP_REMOVED lines=13> */
.L_x_838:
[----:B------:R-:W-:Y:S05]  /*4bb0*/  BSYNC B0 ;  /* 0x0000000000007941 */ /* 0x000fea0003800000 */
.L_x_837:
        /* <DEDUP_REMOVED lines=19> */
.L_x_841:
[----:B------:R-:W-:Y:S05]  /*4cf0*/  BSYNC B0 ;  /* 0x0000000000007941 */ /* 0x000fea0003800000 */
.L_x_840:
        /* <DEDUP_REMOVED lines=9> */
.L_x_834:
[----:B------:R-:W-:Y:S05]  /*4d90*/  WARPSYNC.ALL ;  /* 0x0000000000007948 */ /* 0x000fea0003800000 */
[----:B------:R-:W-:Y:S08]  /*4da0*/  BAR.SYNC.DEFER_BLOCKING 0x0 ;  /* 0x0000000000007b1d */ /* 0x000ff00000010000 */
[----:B------:R-:W-:Y:S08]  /*4db0*/  BAR.SYNC.DEFER_BLOCKING 0x0 ;  /* 0x0000000000007b1d */ /* 0x000ff00000010000 */
[----:B------:R-:W-:Y:S06]  /*4dc0*/  BAR.SYNC.DEFER_BLOCKING 0x0 ;  /* 0x0000000000007b1d */ /* 0x000fec0000010000 */
[----:B------:R-:W-:Y:S05]  /*4dd0*/  EXIT ;  /* 0x000000000000794d */ /* 0x000fea0003800000 */
        .weak           $__internal_14_$__cuda_sm20_div_u64
        .type           $__internal_14_$__cuda_sm20_div_u64,@function
        .size           $__internal_14_$__cuda_sm20_div_u64,(.L_x_1602 - $__internal_14_$__cuda_sm20_div_u64)
$__internal_14_$__cuda_sm20_div_u64:
        /* <DEDUP_REMOVED lines=69> */
[----:B------:R-:W-:Y:S05]  /*5230*/  RET.REL.NODEC R14 `(_ZN4vllm3moe51moe_lora_align_block_size_small_batch_expert_kernelIhLi256EEEvPT_PilS4_iimiiS4_S4_iS4_S4_S4_S4_b) ;  /* 0xffffffac0e707950 */ /* 0x000fea0003c3ffff */
.L_x_842:
        /* <DEDUP_REMOVED lines=12> */
.L_x_1602:


//--------------------- .text._ZN4vllm3moe14moe_sum_kernelIN3c108BFloat16ELi4EEEvPT_PKS4_i --------------------------
	.section	.text._ZN4vllm3moe14moe_sum_kernelIN3c108BFloat16ELi4EEEvPT_PKS4_i,"ax",@progbits
	.align	128
        .global         _ZN4vllm3moe14moe_sum_kernelIN3c108BFloat16ELi4EEEvPT_PKS4_i
        .type           _ZN4vllm3moe14moe_sum_kernelIN3c108BFloat16ELi4EEEvPT_PKS4_i,@function
        .size           _ZN4vllm3moe14moe_sum_kernelIN3c108BFloat16ELi4EEEvPT_PKS4_i,(.L_x_1619 - _ZN4vllm3moe14moe_sum_kernelIN3c108BFloat16ELi4EEEvPT_PKS4_i)
        .other          _ZN4vllm3moe14moe_sum_kernelIN3c108BFloat16ELi4EEEvPT_PKS4_i,@"STO_CUDA_ENTRY STV_DEFAULT"
_ZN4vllm3moe14moe_sum_kernelIN3c108BFloat16ELi4EEEvPT_PKS4_i:
.text._ZN4vllm3moe14moe_sum_kernelIN3c108BFloat16ELi4EEEvPT_PKS4_i:
[----:B------:R-:W-:Y:S01]  /*0000*/  LDC R1, c[0x0][0x28] ;  /* 0x00000a00ff017b82 */ /* 0x000fe20000000800 */
[----:B------:R-:W0:Y:S07]  /*0010*/  S2R R29, SR_TID.X ;  /* 0x00000000001d7919 */ /* 0x000e2e0000002100 */
[----:B------:R-:W1:Y:S02]  /*0020*/  LDC R0, c[0x0][0x220] ;  /* 0x00008800ff007b82 */ /* 0x000e640000000800 */
[----:B-1----:R-:W-:-:S02]  /*0030*/  SHF.R.S32.HI R13, RZ, 0x1f, R0 ;  /* 0x0000001fff0d7819 */ /* 0x002fc40000011400 */
[----:B0-----:R-:W-:-:S04]  /*0040*/  ISETP.GE.U32.AND P0, PT, R29, R0, PT ;  /* 0x000000001d00720c */ /* 0x001fc80003f06070 */
[----:B------:R-:W-:-:S13]  /*0050*/  ISETP.GE.AND.EX P0, PT, RZ, R13, PT, P0 ;  /* 0x0000000dff00720c */ /* 0x000fda0003f06300 */
[----:B------:R-:W-:Y:S05]  /*0060*/  @P0 EXIT ;  /* 0x000000000000094d */ /* 0x000fea0003800000 */
[----:B------:R-:W0:Y:S01]  /*0070*/  S2UR UR4, SR_CTAID.X ;  /* 0x00000000000479c3 */ /* 0x000e220000002500 */
[C---:B------:R-:W-:Y:S01]  /*0080*/  IMAD.SHL.U32 R15, R0.reuse, 0x2, RZ ;  /* 0x00000002000f7824 */ /* 0x040fe200078e00ff */
[C---:B------:R-:W-:Y:S01]  /*0090*/  SHF.L.U64.HI R23, R0.reuse, 0x1, R13 ;  /* 0x0000000100177819 */ /* 0x040fe2000001020d */
[----:B------:R-:W-:Y:S01]  /*00a0*/  IMAD R17, R0, 0x3, RZ ;  /* 0x0000000300117824 */ /* 0x000fe200078e02ff */
[----:B------:R-:W-:Y:S01]  /*00b0*/  ULDC UR5, c[0x0][0x0] ;  /* 0x0000000000057ab9 */ /* 0x000fe20000000800 */
[----:B------:R-:W-:Y:S01]  /*00c0*/  IMAD.MOV.U32 R12, RZ, RZ, RZ ;  /* 0x000000ffff0c7224 */ /* 0x000fe200078e00ff */
[----:B------:R-:W-:Y:S01]  /*00d0*/  SHF.R.S32.HI R4, RZ, 0x1f, R15 ;  /* 0x0000001fff047819 */ /* 0x000fe2000001140f */
[----:B------:R-:W-:Y:S01]  /*00e0*/  ULDC.64 UR6, c[0x0][0x208] ;  /* 0x0000820000067ab9 */ /* 0x000fe20000000a00 */
[----:B------:R-:W-:Y:S01]  /*00f0*/  SHF.R.S32.HI R6, RZ, 0x1f, R17 ;  /* 0x0000001fff067819 */ /* 0x000fe20000011411 */
[----:B------:R-:W-:Y:S01]  /*0100*/  ULDC.64 UR8, c[0x0][0x218] ;  /* 0x0000860000087ab9 */ /* 0x000fe20000000a00 */
[----:B------:R-:W-:Y:S01]  /*0110*/  SHF.L.U64.HI R25, R15, 0x1, R4 ;  /* 0x000000010f197819 */ /* 0x000fe20000010204 */
[----:B------:R-:W-:Y:S01]  /*0120*/  ULDC.64 UR10, c[0x0][0x210] ;  /* 0x00008400000a7ab9 */ /* 0x000fe20000000a00 */
[----:B------:R-:W-:Y:S01]  /*0130*/  SHF.L.U64.HI R27, R17, 0x1, R6 ;  /* 0x00000001111b7819 */ /* 0x000fe20000010206 */
[----:B0-----:R-:W-:-:S02]  /*0140*/  IMAD R21, R13, UR4, RZ ;  /* 0x000000040d157c24 */ /* 0x001fc4000f8e02ff */
[----:B------:R-:W-:-:S04]  /*0150*/  IMAD.WIDE.U32 R2, R0, UR4, RZ ;  /* 0x0000000400027c25 */ /* 0x000fc8000f8e00ff */
[----:B------:R-:W-:-:S05]  /*0160*/  IMAD.IADD R21, R3, 0x1, R21 ;  /* 0x0000000103157824 */ /* 0x000fca00078e0215 */
[----:B------:R-:W-:-:S07]  /*0170*/  SHF.L.U64.HI R19, R2, 0x2, R21 ;  /* 0x0000000202137819 */ /* 0x000fce0000010215 */
.L_x_843:
[----:B------:R-:W-:-:S05]  /*0180*/  LEA R5, P0, R2, R29, 0x2 ;  /* 0x0000001d02057211 */ /* 0x000fca00078010ff */
[----:B------:R-:W-:Y:S01]  /*0190*/  IMAD.X R6, R12, 0x1, R19, P0 ;  /* 0x000000010c067824 */ /* 0x000fe200000e0613 */
[----:B------:R-:W-:-:S04]  /*01a0*/  LEA R4, P0, R5, UR8, 0x1 ;  /* 0x0000000805047c11 */ /* 0x000fc8000f8008ff */
[----:B------:R-:W-:-:S05]  /*01b0*/  LEA.HI.X R5, R5, UR9, R6, 0x1, P0 ;  /* 0x0000000905057c11 */ /* 0x000fca00080f0c06 */
[----:B------:R-:W2:Y:S01]  /*01c0*/  LDG.E.U16.CONSTANT R14, desc[UR6][R4.64] ;  /* 0x00000006040e7981 */ /* 0x000ea2000c1e9500 */
[----:B------:R-:W-:-:S05]  /*01d0*/  IADD3 R6, P0, R15, R4, RZ ;  /* 0x000000040f067210 */ /* 0x000fca0007f1e0ff */
[----:B------:R-:W-:-:S05]  /*01e0*/  IMAD.X R7, R23, 0x1, R5, P0 ;  /* 0x0000000117077824 */ /* 0x000fca00000e0605 */
[----:B------:R-:W3:Y:S01]  /*01f0*/  LDG.E.U16.CONSTANT R6, desc[UR6][R6.64] ;  /* 0x0000000606067981 */ /* 0x000ee2000c1e9500 */
[----:B------:R-:W-:-:S05]  /*0200*/  LEA R8, P0, R15, R4, 0x1 ;  /* 0x000000040f087211 */ /* 0x000fca00078008ff */
[----:B------:R-:W-:-:S05]  /*0210*/  IMAD.X R9, R5, 0x1, R25, P0 ;  /* 0x0000000105097824 */ /* 0x000fca00000e0619 */
[----:B------:R-:W4:Y:S01]  /*0220*/  LDG.E.U16.CONSTANT R8, desc[UR6][R8.64] ;  /* 0x0000000608087981 */ /* 0x000f22000c1e9500 */
[----:B------:R-:W-:-:S05]  /*0230*/  LEA R10, P0, R17, R4, 0x1 ;  /* 0x00000004110a7211 */ /* 0x000fca00078008ff */
[----:B------:R-:W-:-:S05]  /*0240*/  IMAD.X R11, R5, 0x1, R27, P0 ;  /* 0x00000001050b7824 */ /* 0x000fca00000e061b */
[----:B------:R-:W5:Y:S01]  /*0250*/  LDG.E.U16.CONSTANT R10, desc[UR6][R10.64] ;  /* 0x000000060a0a7981 */ /* 0x000f62000c1e9500 */
[----:B--2---:R-:W-:-:S04]  /*0260*/  IMAD.U32 R14, R14, 0x10000, RZ ;  /* 0x000100000e0e7824 */ /* 0x004fc800078e00ff */
[----:B------:R-:W-:-:S06]  /*0270*/  FADD.FTZ R14, RZ, R14 ;  /* 0x0000000eff0e7221 */ /* 0x000fcc0000010000 */
[----:B------:R-:W0:Y:S01]  /*0280*/  F2F.BF16.F32 R14, R14 ;  /* 0x0000000e000e7304 */ /* 0x000e220000202000 */
[----:B---3--:R-:W-:Y:S01]  /*0290*/  SHF.L.U32 R5, R6, 0x10, RZ ;  /* 0x0000001006057819 */ /* 0x008fe200000006ff */
[----:B0-----:R-:W-:-:S04]  /*02a0*/  IMAD.U32 R4, R14, 0x10000, RZ ;  /* 0x000100000e047824 */ /* 0x001fc800078e00ff */
[----:B------:R-:W-:Y:S01]  /*02b0*/  FADD.FTZ R6, R4, R5 ;  /* 0x0000000504067221 */ /* 0x000fe20000010000 */
[----:B----4-:R-:W-:Y:S01]  /*02c0*/  IMAD.U32 R5, R8, 0x10000, RZ ;  /* 0x0001000008057824 */ /* 0x010fe200078e00ff */
[----:B------:R-:W-:-:S04]  /*02d0*/  IADD3 R8, P0, R29, R2, RZ ;  /* 0x000000021d087210 */ /* 0x000fc80007f1e0ff */
[----:B------:R-:W0:Y:S01]  /*02e0*/  F2F.BF16.F32 R6, R6 ;  /* 0x0000000600067304 */ /* 0x000e220000202000 */
[----:B------:R-:W-:Y:S02]  /*02f0*/  IMAD.X R9, R12, 0x1, R21, P0 ;  /* 0x000000010c097824 */ /* 0x000fe400000e0615 */
[----:B0-----:R-:W-:-:S04]  /*0300*/  IMAD.U32 R4, R6, 0x10000, RZ ;  /* 0x0001000006047824 */ /* 0x001fc800078e00ff */
[----:B------:R-:W-:Y:S01]  /*0310*/  FADD.FTZ R7, R4, R5 ;  /* 0x0000000504077221 */ /* 0x000fe20000010000 */
[----:B-----5:R-:W-:-:S05]  /*0320*/  IMAD.U32 R5, R10, 0x10000, RZ ;  /* 0x000100000a057824 */ /* 0x020fca00078e00ff */
[----:B------:R-:W0:Y:S02]  /*0330*/  F2F.BF16.F32 R7, R7 ;  /* 0x0000000700077304 */ /* 0x000e240000202000 */
[----:B0-----:R-:W-:-:S05]  /*0340*/  SHF.L.U32 R4, R7, 0x10, RZ ;  /* 0x0000001007047819 */ /* 0x001fca00000006ff */
[----:B------:R-:W-:Y:S01]  /*0350*/  FADD.FTZ R5, R4, R5 ;  /* 0x0000000504057221 */ /* 0x000fe20000010000 */
[----:B------:R-:W-:-:S04]  /*0360*/  LEA R4, P0, R8, UR10, 0x1 ;  /* 0x0000000a08047c11 */ /* 0x000fc8000f8008ff */
[----:B------:R-:W-:Y:S02]  /*0370*/  F2FP.BF16.F32.PACK_AB R6, RZ, R5 ;  /* 0x00000005ff06723e */ /* 0x000fe400000010ff */
[----:B------:R-:W-:Y:S02]  /*0380*/  LEA.HI.X R5, R8, UR11, R9, 0x1, P0 ;  /* 0x0000000b08057c11 */ /* 0x000fe400080f0c09 */
[----:B------:R-:W-:-:S03]  /*0390*/  IADD3 R29, P0, R29, UR5, RZ ;  /* 0x000000051d1d7c10 */ /* 0x000fc6000ff1e0ff */
[----:B------:R0:W-:Y:S02]  /*03a0*/  STG.E.U16 desc[UR6][R4.64], R6 ;  /* 0x0000000604007986 */ /* 0x0001e4000c101506 */
[----:B------:R-:W-:Y:S01]  /*03b0*/  IMAD.X R12, RZ, RZ, R12, P0 ;  /* 0x000000ffff0c7224 */ /* 0x000fe200000e060c */
[----:B------:R-:W-:-:S04]  /*03c0*/  ISETP.GE.U32.AND P0, PT, R29, R0, PT ;  /* 0x000000001d00720c */ /* 0x000fc80003f06070 */
[----:B------:R-:W-:-:S13]  /*03d0*/  ISETP.GE.AND.EX P0, PT, R12, R13, PT, P0 ;  /* 0x0000000d0c00720c */ /* 0x000fda0003f06300 */
[----:B0-----:R-:W-:Y:S05]  /*03e0*/  @!P0 BRA `(.L_x_843) ;  /* 0xfffffffc00648947 */ /* 0x001fea000383ffff */
[----:B------:R-:W-:Y:S05]  /*03f0*/  EXIT ;  /* 0x000000000000794d */ /* 0x000fea0003800000 */
.L_x_844:
        /* <DEDUP_REMOVED lines=16> */
.L_x_1619:


//--------------------- .text._ZN4vllm3moe14moe_sum_kernelIN3c104HalfELi4EEEvPT_PKS4_i --------------------------
	.section	.text._ZN4vllm3moe14moe_sum_kernelIN3c104HalfELi4EEEvPT_PKS4_i,"ax",@progbits
	.align	128
        .global         _ZN4vllm3moe14moe_sum_kernelIN3c104HalfELi4EEEvPT_PKS4_i
        .type           _ZN4vllm3moe14moe_sum_kernelIN3c104HalfELi4EEEvPT_PKS4_i,@function
        .size           _ZN4vllm3moe14moe_sum_kernelIN3c104HalfELi4EEEvPT_PKS4_i,(.L_x_1620 - _ZN4vllm3moe14moe_sum_kernelIN3c104HalfELi4EEEvPT_PKS4_i)
        .other          _ZN4vllm3moe14moe_sum_kernelIN3c104HalfELi4EEEvPT_PKS4_i,@"STO_CUDA_ENTRY STV_DEFAULT"
_ZN4vllm3moe14moe_sum_kernelIN3c104HalfELi4EEEvPT_PKS4_i:
.text._ZN4vllm3moe14moe_sum_kernelIN3c104HalfELi4EEEvPT_PKS4_i:
        /* <DEDUP_REMOVED lines=24> */
.L_x_845:
[----:B------:R-:W-:-:S05]  /*0180*/  LEA R5, P0, R2, R29, 0x2 ;  /* 0x0000001d02057211 */ /* 0x000fca00078010ff */
[----:B------:R-:W-:Y:S01]  /*0190*/  IMAD.X R6, R12, 0x1, R19, P0 ;  /* 0x000000010c067824 */ /* 0x000fe200000e0613 */
[----:B------:R-:W-:-:S04]  /*01a0*/  LEA R4, P0, R5, UR8, 0x1 ;  /* 0x0000000805047c11 */ /* 0x000fc8000f8008ff */
[----:B------:R-:W-:-:S05]  /*01b0*/  LEA.HI.X R5, R5, UR9, R6, 0x1, P0 ;  /* 0x0000000905057c11 */ /* 0x000fca00080f0c06 */
[----:B------:R-:W2:Y:S01]  /*01c0*/  LDG.E.U16.CONSTANT R14, desc[UR6][R4.64] ;  /* 0x00000006040e7981 */ /* 0x000ea2000c1e9500 */
[----:B------:R-:W-:-:S05]  /*01d0*/  IADD3 R6, P0, R15, R4, RZ ;  /* 0x000000040f067210 */ /* 0x000fca0007f1e0ff */
[----:B------:R-:W-:-:S05]  /*01e0*/  IMAD.X R7, R23, 0x1, R5, P0 ;  /* 0x0000000117077824 */ /* 0x000fca00000e0605 */
[----:B------:R0:W3:Y:S01]  /*01f0*/  LDG.E.U16.CONSTANT R6, desc[UR6][R6.64] ;  /* 0x0000000606067981 */ /* 0x0000e2000c1e9500 */
[----:B------:R-:W-:-:S05]  /*0200*/  LEA R8, P0, R15, R4, 0x1 ;  /* 0x000000040f087211 */ /* 0x000fca00078008ff */
[----:B------:R-:W-:-:S05]  /*0210*/  IMAD.X R9, R5, 0x1, R25, P0 ;  /* 0x0000000105097824 */ /* 0x000fca00000e0619 */
[----:B------:R-:W4:Y:S01]  /*0220*/  LDG.E.U16.CONSTANT R8, desc[UR6][R8.64] ;  /* 0x0000000608087981 */ /* 0x000f22000c1e9500 */
[----:B------:R-:W-:-:S05]  /*0230*/  LEA R10, P0, R17, R4, 0x1 ;  /* 0x00000004110a7211 */ /* 0x000fca00078008ff */
[----:B------:R-:W-:-:S05]  /*0240*/  IMAD.X R11, R5, 0x1, R27, P0 ;  /* 0x00000001050b7824 */ /* 0x000fca00000e061b */
[----:B------:R-:W5:Y:S01]  /*0250*/  LDG.E.U16.CONSTANT R10, desc[UR6][R10.64] ;  /* 0x000000060a0a7981 */ /* 0x000f62000c1e9500 */
[----:B0-----:R-:W-:Y:S01]  /*0260*/  IADD3 R7, P0, R29, R2, RZ ;  /* 0x000000021d077210 */ /* 0x001fe20007f1e0ff */
[----:B--2---:R-:W-:-:S05]  /*0270*/  HADD2.F32 R14, -RZ, R14.H0_H0 ;  /* 0x2000000eff0e7230 */ /* 0x004fca0000004100 */
[----:B------:R-:W-:-:S05]  /*0280*/  FADD.FTZ R14, RZ, R14 ;  /* 0x0000000eff0e7221 */ /* 0x000fca0000010000 */
[----:B------:R-:W-:Y:S01]  /*0290*/  F2FP.F16.F32.PACK_AB R14, RZ, R14 ;  /* 0x0000000eff0e723e */ /* 0x000fe200000000ff */
[----:B---3--:R-:W-:-:S04]  /*02a0*/  HADD2.F32 R5, -RZ, R6.H0_H0 ;  /* 0x20000006ff057230 */ /* 0x008fc80000004100 */
[----:B------:R-:W-:-:S05]  /*02b0*/  HADD2.F32 R14, -RZ, R14.H0_H0 ;  /* 0x2000000eff0e7230 */ /* 0x000fca0000004100 */
[----:B------:R-:W-:Y:S01]  /*02c0*/  FADD.FTZ R5, R14, R5 ;  /* 0x000000050e057221 */ /* 0x000fe20000010000 */
[----:B----4-:R-:W-:-:S04]  /*02d0*/  HADD2.F32 R8, -RZ, R8.H0_H0 ;  /* 0x20000008ff087230 */ /* 0x010fc80000004100 */
[----:B------:R-:W-:-:S05]  /*02e0*/  F2FP.F16.F32.PACK_AB R5, RZ, R5 ;  /* 0x00000005ff05723e */ /* 0x000fca00000000ff */
[----:B------:R-:W-:Y:S02]  /*02f0*/  HADD2.F32 R5, -RZ, R5.H0_H0 ;  /* 0x20000005ff057230 */ /* 0x000fe40000004100 */
[----:B-----5:R-:W-:-:S03]  /*0300*/  HADD2.F32 R10, -RZ, R10.H0_H0 ;  /* 0x2000000aff0a7230 */ /* 0x020fc60000004100 */
[----:B------:R-:W-:Y:S01]  /*0310*/  FADD.FTZ R5, R5, R8 ;  /* 0x0000000805057221 */ /* 0x000fe20000010000 */
[----:B------:R-:W-:Y:S01]  /*0320*/  IMAD.X R8, R12, 0x1, R21, P0 ;  /* 0x000000010c087824 */ /* 0x000fe200000e0615 */
[----:B------:R-:W-:-:S03]  /*0330*/  LEA R4, P0, R7, UR10, 0x1 ;  /* 0x0000000a07047c11 */ /* 0x000fc6000f8008ff */
[----:B------:R-:W-:-:S05]  /*0340*/  F2FP.F16.F32.PACK_AB R5, RZ, R5 ;  /* 0x00000005ff05723e */ /* 0x000fca00000000ff */
[----:B------:R-:W-:-:S05]  /*0350*/  HADD2.F32 R5, -RZ, R5.H0_H0 ;  /* 0x20000005ff057230 */ /* 0x000fca0000004100 */
[----:B------:R-:W-:-:S05]  /*0360*/  FADD.FTZ R5, R5, R10 ;  /* 0x0000000a05057221 */ /* 0x000fca0000010000 */
[----:B------:R-:W-:Y:S02]  /*0370*/  F2FP.F16.F32.PACK_AB R6, RZ, R5 ;  /* 0x00000005ff06723e */ /* 0x000fe400000000ff */
        /* <DEDUP_REMOVED lines=8> */
.L_x_846:
        /* <DEDUP_REMOVED lines=16> */
.L_x_1620:


//--------------------- .text._ZN4vllm3moe14moe_sum_kernelIfLi4EEEvPT_PKS2_i --------------------------
	.section	.text._ZN4vllm3moe14moe_sum_kernelIfLi4EEEvPT_PKS2_i,"ax",@progbits
	.align	128
        .global         _ZN4vllm3moe14moe_sum_kernelIfLi4EEEvPT_PKS2_i
        .type           _ZN4vllm3moe14moe_sum_kernelIfLi4EEEvPT_PKS2_i,@function
        .size           _ZN4vllm3moe14moe_sum_kernelIfLi4EEEvPT_PKS2_i,(.L_x_1621 - _ZN4vllm3moe14moe_sum_kernelIfLi4EEEvPT_PKS2_i)
        .other          _ZN4vllm3moe14moe_sum_kernelIfLi4EEEvPT_PKS2_i,@"STO_CUDA_ENTRY STV_DEFAULT"
_ZN4vllm3moe14moe_sum_kernelIfLi4EEEvPT_PKS2_i:
.text._ZN4vllm3moe14moe_sum_kernelIfLi4EEEvPT_PKS2_i:
        /* <DEDUP_REMOVED lines=24> */
.L_x_847:
[----:B------:R-:W-:-:S05]  /*0180*/  LEA R4, P0, R2, R27, 0x2 ;  /* 0x0000001b02047211 */ /* 0x000fca00078010ff */
[----:B0-----:R-:W-:Y:S01]  /*0190*/  IMAD.X R5, R15, 0x1, R12, P0 ;  /* 0x000000010f057824 */ /* 0x001fe200000e060c */
[----:B------:R-:W-:-:S04]  /*01a0*/  LEA R8, P0, R4, UR8, 0x2 ;  /* 0x0000000804087c11 */ /* 0x000fc8000f8010ff */
[----:B------:R-:W-:Y:S02]  /*01b0*/  LEA.HI.X R9, R4, UR9, R5, 0x2, P0 ;  /* 0x0000000904097c11 */ /* 0x000fe400080f1405 */
[-C--:B------:R-:W-:Y:S02]  /*01c0*/  LEA R4, P1, R13, R8.reuse, 0x2 ;  /* 0x000000080d047211 */ /* 0x080fe400078210ff */
[-C--:B------:R-:W-:Y:S01]  /*01d0*/  LEA R6, P0, R17, R8.reuse, 0x2 ;  /* 0x0000000811067211 */ /* 0x080fe200078010ff */
[----:B------:R0:W2:Y:S02]  /*01e0*/  LDG.E.CONSTANT R16, desc[UR6][R8.64] ;  /* 0x0000000608107981 */ /* 0x0000a4000c1e9900 */
[----:B------:R-:W-:Y:S01]  /*01f0*/  IMAD.X R5, R21, 0x1, R9, P1 ;  /* 0x0000000115057824 */ /* 0x000fe200008e0609 */
[----:B------:R-:W-:Y:S01]  /*0200*/  LEA R10, P1, R19, R8, 0x2 ;  /* 0x00000008130a7211 */ /* 0x000fe200078210ff */
[----:B------:R-:W-:-:S04]  /*0210*/  IMAD.X R7, R9, 0x1, R23, P0 ;  /* 0x0000000109077824 */ /* 0x000fc800000e0617 */
[----:B------:R-:W3:Y:S01]  /*0220*/  LDG.E.CONSTANT R5, desc[UR6][R4.64] ;  /* 0x0000000604057981 */ /* 0x000ee2000c1e9900 */
[----:B------:R-:W-:-:S03]  /*0230*/  IMAD.X R11, R9, 0x1, R25, P1 ;  /* 0x00000001090b7824 */ /* 0x000fc600008e0619 */
[----:B------:R-:W4:Y:S04]  /*0240*/  LDG.E.CONSTANT R7, desc[UR6][R6.64] ;  /* 0x0000000606077981 */ /* 0x000f28000c1e9900 */
[----:B------:R-:W5:Y:S01]  /*0250*/  LDG.E.CONSTANT R11, desc[UR6][R10.64] ;  /* 0x000000060a0b7981 */ /* 0x000f62000c1e9900 */
[----:B------:R-:W-:-:S05]  /*0260*/  IADD3 R18, P0, R27, R2, RZ ;  /* 0x000000021b127210 */ /* 0x000fca0007f1e0ff */
[----:B------:R-:W-:Y:S01]  /*0270*/  IMAD.X R29, R15, 0x1, R14, P0 ;  /* 0x000000010f1d7824 */ /* 0x000fe200000e060e */
[----:B0-----:R-:W-:-:S04]  /*0280*/  LEA R8, P0, R18, UR10, 0x2 ;  /* 0x0000000a12087c11 */ /* 0x001fc8000f8010ff */
[----:B------:R-:W-:Y:S02]  /*0290*/  LEA.HI.X R9, R18, UR11, R29, 0x2, P0 ;  /* 0x0000000b12097c11 */ /* 0x000fe400080f141d */
[----:B------:R-:W-:-:S05]  /*02a0*/  IADD3 R27, P0, R27, UR5, RZ ;  /* 0x000000051b1b7c10 */ /* 0x000fca000ff1e0ff */
[----:B------:R-:W-:Y:S01]  /*02b0*/  IMAD.X R15, RZ, RZ, R15, P0 ;  /* 0x000000ffff0f7224 */ /* 0x000fe200000e060f */
[----:B------:R-:W-:-:S04]  /*02c0*/  ISETP.GE.U32.AND P0, PT, R27, R13, PT ;  /* 0x0000000d1b00720c */ /* 0x000fc80003f06070 */
[----:B------:R-:W-:Y:S01]  /*02d0*/  ISETP.GE.AND.EX P0, PT, R15, R0, PT, P0 ;  /* 0x000000000f00720c */ /* 0x000fe20003f06300 */
[----:B--2---:R-:W-:-:S04]  /*02e0*/  FADD.FTZ R16, RZ, R16 ;  /* 0x00000010ff107221 */ /* 0x004fc80000010000 */
[----:B---3--:R-:W-:-:S04]  /*02f0*/  FADD.FTZ R16, R16, R5 ;  /* 0x0000000510107221 */ /* 0x008fc80000010000 */
[----:B----4-:R-:W-:-:S04]  /*0300*/  FADD.FTZ R16, R16, R7 ;  /* 0x0000000710107221 */ /* 0x010fc80000010000 */
[----:B-----5:R-:W-:-:S05]  /*0310*/  FADD.FTZ R5, R16, R11 ;  /* 0x0000000b10057221 */ /* 0x020fca0000010000 */
[----:B------:R0:W-:Y:S01]  /*0320*/  STG.E desc[UR6][R8.64], R5 ;  /* 0x0000000508007986 */ /* 0x0001e2000c101906 */
[----:B------:R-:W-:Y:S05]  /*0330*/  @!P0 BRA `(.L_x_847) ;  /* 0xfffffffc00908947 */ /* 0x000fea000383ffff */
[----:B------:R-:W-:Y:S05]  /*0340*/  EXIT ;  /* 0x000000000000794d */ /* 0x000fea0003800000 */
.L_x_848:
        /* <DEDUP_REMOVED lines=11> */
.L_x_1621:


//--------------------- .text._ZN4vllm3moe14moe_sum_kernelIN3c108BFloat16ELi3EEEvPT_PKS4_i --------------------------
	.section	.text._ZN4vllm3moe14moe_sum_kernelIN3c108BFloat16ELi3EEEvPT_PKS4_i,"ax",@progbits
	.align	128
        .global         _ZN4vllm3moe14moe_sum_kernelIN3c108BFloat16ELi3EEEvPT_PKS4_i
        .type           _ZN4vllm3moe14moe_sum_kernelIN3c108BFloat16ELi3EEEvPT_PKS4_i,@function
        .size           _ZN4vllm3moe14moe_sum_kernelIN3c108BFloat16ELi3EEEvPT_PKS4_i,(.L_x_1622 - _ZN4vllm3moe14moe_sum_kernelIN3c108BFloat16ELi3EEEvPT_PKS4_i)
        .other          _ZN4vllm3moe14moe_sum_kernelIN3c108BFloat16ELi3EEEvPT_PKS4_i,@"STO_CUDA_ENTRY STV_DEFAULT"
_ZN4vllm3moe14moe_sum_kernelIN3c108BFloat16ELi3EEEvPT_PKS4_i:
.text._ZN4vllm3moe14moe_sum_kernelIN3c108BFloat16ELi3EEEvPT_PKS4_i:
        /* <DEDUP_REMOVED lines=9> */
[----:B------:R-:W-:Y:S01]  /*0090*/  SHF.L.U64.HI R8, R0, 0x1, R5 ;  /* 0x0000000100087819 */ /* 0x000fe20000010205 */
[----:B------:R-:W-:Y:S01]  /*00a0*/  IMAD.MOV.U32 R4, RZ, RZ, RZ ;  /* 0x000000ffff047224 */ /* 0x000fe200078e00ff */
[----:B------:R-:W-:Y:S01]  /*00b0*/  ULDC UR5, c[0x0][0x0] ;  /* 0x0000000000057ab9 */ /* 0x000fe20000000800 */
[----:B------:R-:W-:Y:S01]  /*00c0*/  ULDC.64 UR6, c[0x0][0x208] ;  /* 0x0000820000067ab9 */ /* 0x000fe20000000a00 */
[----:B------:R-:W-:Y:S01]  /*00d0*/  SHF.R.S32.HI R7, RZ, 0x1f, R6 ;  /* 0x0000001fff077819 */ /* 0x000fe20000011406 */
[----:B------:R-:W-:Y:S01]  /*00e0*/  ULDC.64 UR8, c[0x0][0x218] ;  /* 0x0000860000087ab9 */ /* 0x000fe20000000a00 */
[----:B------:R-:W-:Y:S02]  /*00f0*/  ULDC.64 UR10, c[0x0][0x210] ;  /* 0x00008400000a7ab9 */ /* 0x000fe40000000a00 */
[----:B------:R-:W-:Y:S01]  /*0100*/  SHF.L.U64.HI R7, R6, 0x1, R7 ;  /* 0x0000000106077819 */ /* 0x000fe20000010207 */
[----:B0-----:R-:W-:-:S02]  /*0110*/  IMAD R9, R5, UR4, RZ ;  /* 0x0000000405097c24 */ /* 0x001fc4000f8e02ff */
[----:B------:R-:W-:-:S04]  /*0120*/  IMAD.WIDE.U32 R2, R0, UR4, RZ ;  /* 0x0000000400027c25 */ /* 0x000fc8000f8e00ff */
[----:B------:R-:W-:-:S07]  /*0130*/  IMAD.IADD R9, R3, 0x1, R9 ;  /* 0x0000000103097824 */ /* 0x000fce00078e0209 */
.L_x_849:
[----:B------:R-:W-:Y:S01]  /*0140*/  MOV R12, R11 ;  /* 0x0000000b000c7202 */ /* 0x000fe20000000f00 */
[----:B------:R-:W-:Y:S02]  /*0150*/  IMAD.MOV.U32 R13, RZ, RZ, R4 ;  /* 0x000000ffff0d7224 */ /* 0x000fe400078e0004 */
[----:B------:R-:W-:Y:S02]  /*0160*/  IMAD R17, R9, 0x3, RZ ;  /* 0x0000000309117824 */ /* 0x000fe400078e02ff */
[----:B------:R-:W-:-:S04]  /*0170*/  IMAD.WIDE.U32 R14, R2, 0x3, R12 ;  /* 0x00000003020e7825 */ /* 0x000fc800078e000c */
[----:B------:R-:W-:Y:S01]  /*0180*/  IMAD.IADD R13, R15, 0x1, R17 ;  /* 0x000000010f0d7824 */ /* 0x000fe200078e0211 */
[----:B------:R-:W-:-:S04]  /*0190*/  LEA R12, P0, R14, UR8, 0x1 ;  /* 0x000000080e0c7c11 */ /* 0x000fc8000f8008ff */
[----:B------:R-:W-:-:S05]  /*01a0*/  LEA.HI.X R13, R14, UR9, R13, 0x1, P0 ;  /* 0x000000090e0d7c11 */ /* 0x000fca00080f0c0d */
[----:B------:R-:W2:Y:S01]  /*01b0*/  LDG.E.U16.CONSTANT R10, desc[UR6][R12.64] ;  /* 0x000000060c0a7981 */ /* 0x000ea2000c1e9500 */
[----:B------:R-:W-:-:S05]  /*01c0*/  IADD3 R14, P0, R6, R12, RZ ;  /* 0x0000000c060e7210 */ /* 0x000fca0007f1e0ff */
[----:B------:R-:W-:-:S05]  /*01d0*/  IMAD.X R15, R8, 0x1, R13, P0 ;  /* 0x00000001080f7824 */ /* 0x000fca00000e060d */
[----:B------:R-:W3:Y:S01]  /*01e0*/  LDG.E.U16.CONSTANT R14, desc[UR6][R14.64] ;  /* 0x000000060e0e7981 */ /* 0x000ee2000c1e9500 */
[----:B------:R-:W-:-:S04]  /*01f0*/  LEA R16, P0, R6, R12, 0x1 ;  /* 0x0000000c06107211 */ /* 0x000fc800078008ff */
[----:B------:R-:W-:-:S05]  /*0200*/  IADD3.X R17, R13, R7, RZ, P0, !PT ;  /* 0x000000070d117210 */ /* 0x000fca00007fe4ff */
[----:B------:R-:W4:Y:S01]  /*0210*/  LDG.E.U16.CONSTANT R16, desc[UR6][R16.64] ;  /* 0x0000000610107981 */ /* 0x000f22000c1e9500 */
[----:B--2---:R-:W-:-:S04]  /*0220*/  IMAD.U32 R10, R10, 0x10000, RZ ;  /* 0x000100000a0a7824 */ /* 0x004fc800078e00ff */
[----:B------:R-:W-:-:S06]  /*0230*/  FADD.FTZ R10, RZ, R10 ;  /* 0x0000000aff0a7221 */ /* 0x000fcc0000010000 */
[----:B------:R-:W0:Y:S01]  /*0240*/  F2F.BF16.F32 R10, R10 ;  /* 0x0000000a000a7304 */ /* 0x000e220000202000 */
[----:B---3--:R-:W-:Y:S01]  /*0250*/  IMAD.U32 R19, R14, 0x10000, RZ ;  /* 0x000100000e137824 */ /* 0x008fe200078e00ff */
[----:B------:R-:W-:-:S04]  /*0260*/  IADD3 R14, P0, R11, R2, RZ ;  /* 0x000000020b0e7210 */ /* 0x000fc80007f1e0ff */
[----:B------:R-:W-:Y:S01]  /*0270*/  IADD3.X R15, R4, R9, RZ, P0, !PT ;  /* 0x00000009040f7210 */ /* 0x000fe200007fe4ff */
[----:B----4-:R-:W-:Y:S01]  /*0280*/  IMAD.U32 R13, R16, 0x10000, RZ ;  /* 0x00010000100d7824 */ /* 0x010fe200078e00ff */
[----:B0-----:R-:W-:-:S05]  /*0290*/  SHF.L.U32 R12, R10, 0x10, RZ ;  /* 0x000000100a0c7819 */ /* 0x001fca00000006ff */
[----:B------:R-:W-:-:S06]  /*02a0*/  FADD.FTZ R19, R12, R19 ;  /* 0x000000130c137221 */ /* 0x000fcc0000010000 */
[----:B------:R-:W0:Y:S02]  /*02b0*/  F2F.BF16.F32 R19, R19 ;  /* 0x0000001300137304 */ /* 0x000e240000202000 */
[----:B0-----:R-:W-:-:S04]  /*02c0*/  IMAD.U32 R12, R19, 0x10000, RZ ;  /* 0x00010000130c7824 */ /* 0x001fc800078e00ff */
        /* <DEDUP_REMOVED lines=11> */
.L_x_850:
        /* <DEDUP_REMOVED lines=16> */
.L_x_1622:


//--------------------- .text._ZN4vllm3moe14moe_sum_kernelIN3c104HalfELi3EEEvPT_PKS4_i --------------------------
	.section	.text._ZN4vllm3moe14moe_sum_kernelIN3c104HalfELi3EEEvPT_PKS4_i,"ax",@progbits
	.align	128
        .global         _ZN4vllm3moe14moe_sum_kernelIN3c104HalfELi3EEEvPT_PKS4_i
        .type           _ZN4vllm3moe14moe_sum_kernelIN3c104HalfELi3EEEvPT_PKS4_i,@function
        .size           _ZN4vllm3moe14moe_sum_kernelIN3c104HalfELi3EEEvPT_PKS4_i,(.L_x_1623 - _ZN4vllm3moe14moe_sum_kernelIN3c104HalfELi3EEEvPT_PKS4_i)
        .other          _ZN4vllm3moe14moe_sum_kernelIN3c104HalfELi3EEEvPT_PKS4_i,@"STO_CUDA_ENTRY STV_DEFAULT"
_ZN4vllm3moe14moe_sum_kernelIN3c104HalfELi3EEEvPT_PKS4_i:
.text._ZN4vllm3moe14moe_sum_kernelIN3c104HalfELi3EEEvPT_PKS4_i:
        /* <DEDUP_REMOVED lines=20> */
.L_x_851:
        /* <DEDUP_REMOVED lines=8> */
[----:B------:R-:W-:-:S04]  /*01c0*/  IADD3 R14, P0, R6, R12, RZ ;  /* 0x0000000c060e7210 */ /* 0x000fc80007f1e0ff */
[----:B------:R-:W-:-:S05]  /*01d0*/  IADD3.X R15, R8, R13, RZ, P0, !PT ;  /* 0x0000000d080f7210 */ /* 0x000fca00007fe4ff */
[----:B------:R-:W3:Y:S01]  /*01e0*/  LDG.E.U16.CONSTANT R14, desc[UR6][R14.64] ;  /* 0x000000060e0e7981 */ /* 0x000ee2000c1e9500 */
[----:B------:R-:W-:-:S05]  /*01f0*/  LEA R16, P0, R6, R12, 0x1 ;  /* 0x0000000c06107211 */ /* 0x000fca00078008ff */
[----:B------:R-:W-:-:S05]  /*0200*/  IMAD.X R17, R13, 0x1, R7, P0 ;  /* 0x000000010d117824 */ /* 0x000fca00000e0607 */
[----:B------:R-:W4:Y:S01]  /*0210*/  LDG.E.U16.CONSTANT R16, desc[UR6][R16.64] ;  /* 0x0000000610107981 */ /* 0x000f22000c1e9500 */
[----:B--2---:R-:W-:-:S05]  /*0220*/  HADD2.F32 R10, -RZ, R10.H0_H0 ;  /* 0x2000000aff0a7230 */ /* 0x004fca0000004100 */
[----:B------:R-:W-:-:S05]  /*0230*/  FADD.FTZ R10, RZ, R10 ;  /* 0x0000000aff0a7221 */ /* 0x000fca0000010000 */
[----:B------:R-:W-:Y:S01]  /*0240*/  F2FP.F16.F32.PACK_AB R10, RZ, R10 ;  /* 0x0000000aff0a723e */ /* 0x000fe200000000ff */
[----:B---3--:R-:W-:Y:S01]  /*0250*/  HADD2.F32 R19, -RZ, R14.H0_H0 ;  /* 0x2000000eff137230 */ /* 0x008fe20000004100 */
[----:B------:R-:W-:-:S03]  /*0260*/  IADD3 R14, P0, R11, R2, RZ ;  /* 0x000000020b0e7210 */ /* 0x000fc60007f1e0ff */
[----:B------:R-:W-:-:S05]  /*0270*/  HADD2.F32 R10, -RZ, R10.H0_H0 ;  /* 0x2000000aff0a7230 */ /* 0x000fca0000004100 */
[----:B------:R-:W-:Y:S01]  /*0280*/  FADD.FTZ R10, R10, R19 ;  /* 0x000000130a0a7221 */ /* 0x000fe20000010000 */
[----:B----4-:R-:W-:-:S04]  /*0290*/  HADD2.F32 R13, -RZ, R16.H0_H0 ;  /* 0x20000010ff0d7230 */ /* 0x010fc80000004100 */
[----:B------:R-:W-:-:S05]  /*02a0*/  F2FP.F16.F32.PACK_AB R10, RZ, R10 ;  /* 0x0000000aff0a723e */ /* 0x000fca00000000ff */
[----:B------:R-:W-:-:S05]  /*02b0*/  HADD2.F32 R10, -RZ, R10.H0_H0 ;  /* 0x2000000aff0a7230 */ /* 0x000fca0000004100 */
[----:B------:R-:W-:Y:S01]  /*02c0*/  FADD.FTZ R10, R10, R13 ;  /* 0x0000000d0a0a7221 */ /* 0x000fe20000010000 */
[----:B------:R-:W-:Y:S01]  /*02d0*/  IMAD.X R13, R4, 0x1, R9, P0 ;  /* 0x00000001040d7824 */ /* 0x000fe200000e0609 */
[----:B------:R-:W-:-:S03]  /*02e0*/  LEA R12, P0, R14, UR10, 0x1 ;  /* 0x0000000a0e0c7c11 */ /* 0x000fc6000f8008ff */
[----:B------:R-:W-:Y:S02]  /*02f0*/  F2FP.F16.F32.PACK_AB R10, RZ, R10 ;  /* 0x0000000aff0a723e */ /* 0x000fe400000000ff */
[----:B------:R-:W-:Y:S02]  /*0300*/  LEA.HI.X R13, R14, UR11, R13, 0x1, P0 ;  /* 0x0000000b0e0d7c11 */ /* 0x000fe400080f0c0d */
[----:B------:R-:W-:-:S03]  /*0310*/  IADD3 R11, P0, R11, UR5, RZ ;  /* 0x000000050b0b7c10 */ /* 0x000fc6000ff1e0ff */
[----:B------:R0:W-:Y:S01]  /*0320*/  STG.E.U16 desc[UR6][R12.64], R10 ;  /* 0x0000000a0c007986 */ /* 0x0001e2000c101506 */
[----:B------:R-:W-:Y:S02]  /*0330*/  IADD3.X R4, RZ, R4, RZ, P0, !PT ;  /* 0x00000004ff047210 */ /* 0x000fe400007fe4ff */
[----:B------:R-:W-:-:S04]  /*0340*/  ISETP.GE.U32.AND P0, PT, R11, R0, PT ;  /* 0x000000000b00720c */ /* 0x000fc80003f06070 */
[----:B------:R-:W-:-:S13]  /*0350*/  ISETP.GE.AND.EX P0, PT, R4, R5, PT, P0 ;  /* 0x000000050400720c */ /* 0x000fda0003f06300 */
[----:B0-----:R-:W-:Y:S05]  /*0360*/  @!P0 BRA `(.L_x_851) ;  /* 0xfffffffc00748947 */ /* 0x001fea000383ffff */
[----:B------:R-:W-:Y:S05]  /*0370*/  EXIT ;  /* 0x000000000000794d */ /* 0x000fea0003800000 */
.L_x_852:
        /* <DEDUP_REMOVED lines=16> */
.L_x_1623:


//--------------------- .text._ZN4vllm3moe14moe_sum_kernelIfLi3EEEvPT_PKS2_i --------------------------
	.section	.text._ZN4vllm3moe14moe_sum_kernelIfLi3EEEvPT_PKS2_i,"ax",@progbits
	.align	128
        .global         _ZN4vllm3moe14moe_sum_kernelIfLi3EEEvPT_PKS2_i
        .type           _ZN4vllm3moe14moe_sum_kernelIfLi3EEEvPT_PKS2_i,@function
        .size           _ZN4vllm3moe14moe_sum_kernelIfLi3EEEvPT_PKS2_i,(.L_x_1624 - _ZN4vllm3moe14moe_sum_kernelIfLi3EEEvPT_PKS2_i)
        .other          _ZN4vllm3moe14moe_sum_kernelIfLi3EEEvPT_PKS2_i,@"STO_CUDA_ENTRY STV_DEFAULT"
_ZN4vllm3moe14moe_sum_kernelIfLi3EEEvPT_PKS2_i:
.text._ZN4vllm3moe14moe_sum_kernelIfLi3EEEvPT_PKS2_i:
        /* <DEDUP_REMOVED lines=20> */
.L_x_853:
[----:B------:R-:W-:Y:S02]  /*0140*/  IMAD.MOV.U32 R4, RZ, RZ, R13 ;  /* 0x000000ffff047224 */ /* 0x000fe400078e000d */
[----:B------:R-:W-:Y:S02]  /*0150*/  IMAD.MOV.U32 R5, RZ, RZ, R6 ;  /* 0x000000ffff057224 */ /* 0x000fe400078e0006 */
[----:B------:R-:W-:Y:S02]  /*0160*/  IMAD R15, R11, 0x3, RZ ;  /* 0x000000030b0f7824 */ /* 0x000fe400078e02ff */
[----:B------:R-:W-:-:S05]  /*0170*/  IMAD.WIDE.U32 R4, R2, 0x3, R4 ;  /* 0x0000000302047825 */ /* 0x000fca00078e0004 */
[----:B------:R-:W-:Y:S02]  /*0180*/  IADD3 R5, R5, R15, RZ ;  /* 0x0000000f05057210 */ /* 0x000fe40007ffe0ff */
[----:B------:R-:W-:-:S04]  /*0190*/  LEA R14, P0, R4, UR8, 0x2 ;  /* 0x00000008040e7c11 */ /* 0x000fc8000f8010ff */
[----:B------:R-:W-:Y:S02]  /*01a0*/  LEA.HI.X R15, R4, UR9, R5, 0x2, P0 ;  /* 0x00000009040f7c11 */ /* 0x000fe400080f1405 */
[-C--:B------:R-:W-:Y:S02]  /*01b0*/  LEA R16, P0, R0, R14.reuse, 0x2 ;  /* 0x0000000e00107211 */ /* 0x080fe400078010ff */
[----:B------:R-:W-:Y:S01]  /*01c0*/  LEA R18, P1, R8, R14, 0x2 ;  /* 0x0000000e08127211 */ /* 0x000fe200078210ff */
[----:B------:R-:W2:Y:S02]  /*01d0*/  LDG.E.CONSTANT R4, desc[UR6][R14.64] ;  /* 0x000000060e047981 */ /* 0x000ea4000c1e9900 */
[----:B------:R-:W-:Y:S02]  /*01e0*/  IMAD.X R17, R9, 0x1, R15, P0 ;  /* 0x0000000109117824 */ /* 0x000fe400000e060f */
[----:B------:R-:W-:-:S03]  /*01f0*/  IMAD.X R19, R15, 0x1, R10, P1 ;  /* 0x000000010f137824 */ /* 0x000fc600008e060a */
[----:B------:R-:W3:Y:S04]  /*0200*/  LDG.E.CONSTANT R16, desc[UR6][R16.64] ;  /* 0x0000000610107981 */ /* 0x000ee8000c1e9900 */
[----:B------:R-:W4:Y:S01]  /*0210*/  LDG.E.CONSTANT R19, desc[UR6][R18.64] ;  /* 0x0000000612137981 */ /* 0x000f22000c1e9900 */
[----:B------:R-:W-:-:S04]  /*0220*/  IADD3 R20, P0, R13, R2, RZ ;  /* 0x000000020d147210 */ /* 0x000fc80007f1e0ff */
[----:B------:R-:W-:Y:S01]  /*0230*/  IADD3.X R21, R6, R11, RZ, P0, !PT ;  /* 0x0000000b06157210 */ /* 0x000fe200007fe4ff */
[----:B--2---:R-:W-:Y:S01]  /*0240*/  FADD.FTZ R5, RZ, R4 ;  /* 0x00000004ff057221 */ /* 0x004fe20000010000 */
[----:B------:R-:W-:-:S03]  /*0250*/  LEA R4, P0, R20, UR10, 0x2 ;  /* 0x0000000a14047c11 */ /* 0x000fc6000f8010ff */
[----:B---3--:R-:W-:Y:S01]  /*0260*/  FADD.FTZ R12, R5, R16 ;  /* 0x00000010050c7221 */ /* 0x008fe20000010000 */
[----:B------:R-:W-:Y:S02]  /*0270*/  LEA.HI.X R5, R20, UR11, R21, 0x2, P0 ;  /* 0x0000000b14057c11 */ /* 0x000fe400080f1415 */
[----:B------:R-:W-:Y:S01]  /*0280*/  IADD3 R13, P0, R13, UR5, RZ ;  /* 0x000000050d0d7c10 */ /* 0x000fe2000ff1e0ff */
[----:B----4-:R-:W-:-:S04]  /*0290*/  FADD.FTZ R21, R12, R19 ;  /* 0x000000130c157221 */ /* 0x010fc80000010000 */
[----:B------:R-:W-:Y:S01]  /*02a0*/  IMAD.X R6, RZ, RZ, R6, P0 ;  /* 0x000000ffff067224 */ /* 0x000fe200000e0606 */
[----:B------:R0:W-:Y:S01]  /*02b0*/  STG.E desc[UR6][R4.64], R21 ;  /* 0x0000001504007986 */ /* 0x0001e2000c101906 */
[----:B------:R-:W-:-:S04]  /*02c0*/  ISETP.GE.U32.AND P0, PT, R13, R0, PT ;  /* 0x000000000d00720c */ /* 0x000fc80003f06070 */
[----:B------:R-:W-:-:S13]  /*02d0*/  ISETP.GE.AND.EX P0, PT, R6, R7, PT, P0 ;  /* 0x000000070600720c */ /* 0x000fda0003f06300 */
[----:B0-----:R-:W-:Y:S05]  /*02e0*/  @!P0 BRA `(.L_x_853) ;  /* 0xfffffffc00948947 */ /* 0x001fea000383ffff */
[----:B------:R-:W-:Y:S05]  /*02f0*/  EXIT ;  /* 0x000000000000794d */ /* 0x000fea0003800000 */
.L_x_854:
        /* <DEDUP_REMOVED lines=16> */
.L_x_1624:


//--------------------- .text._ZN4vllm3moe14moe_sum_kernelIN3c108BFloat16ELi2EEEvPT_PKS4_i --------------------------
	.section	.text._ZN4vllm3moe14moe_sum_kernelIN3c108BFloat16ELi2EEEvPT_PKS4_i,"ax",@progbits
	.align	128
        .global         _ZN4vllm3moe14moe_sum_kernelIN3c108BFloat16ELi2EEEvPT_PKS4_i
        .type           _ZN4vllm3moe14moe_sum_kernelIN3c108BFloat16ELi2EEEvPT_PKS4_i,@function
        .size           _ZN4vllm3moe14moe_sum_kernelIN3c108BFloat16ELi2EEEvPT_PKS4_i,(.L_x_1625 - _ZN4vllm3moe14moe_sum_kernelIN3c108BFloat16ELi2EEEvPT_PKS4_i)
        .other          _ZN4vllm3moe14moe_sum_kernelIN3c108BFloat16ELi2EEEvPT_PKS4_i,@"STO_CUDA_ENTRY STV_DEFAULT"
_ZN4vllm3moe14moe_sum_kernelIN3c108BFloat16ELi2EEEvPT_PKS4_i:
.text._ZN4vllm3moe14moe_sum_kernelIN3c108BFloat16ELi2EEEvPT_PKS4_i:
        /* <DEDUP_REMOVED lines=8> */
[----:B------:R-:W-:Y:S01]  /*0080*/  IMAD.MOV.U32 R16, RZ, RZ, RZ ;  /* 0x000000ffff107224 */ /* 0x000fe200078e00ff */
[C---:B------:R-:W-:Y:S01]  /*0090*/  SHF.L.U64.HI R15, R0.reuse, 0x1, R5 ;  /* 0x00000001000f7819 */ /* 0x040fe20000010205 */
[----:B------:R-:W-:Y:S01]  /*00a0*/  ULDC.64 UR6, c[0x0][0x208] ;  /* 0x0000820000067ab9 */ /* 0x000fe20000000a00 */
[----:B------:R-:W-:Y:S01]  /*00b0*/  ULDC.64 UR8, c[0x0][0x218] ;  /* 0x0000860000087ab9 */ /* 0x000fe20000000a00 */
[----:B------:R-:W-:Y:S01]  /*00c0*/  ULDC.64 UR10, c[0x0][0x210] ;  /* 0x00008400000a7ab9 */ /* 0x000fe20000000a00 */
[----:B0-----:R-:W-:Y:S02]  /*00d0*/  IMAD R17, R5, UR4, RZ ;  /* 0x0000000405117c24 */ /* 0x001fe4000f8e02ff */
[----:B------:R-:W-:Y:S01]  /*00e0*/  IMAD.WIDE.U32 R2, R0, UR4, RZ ;  /* 0x0000000400027c25 */ /* 0x000fe2000f8e00ff */
[----:B------:R-:W-:-:S03]  /*00f0*/  ULDC UR4, c[0x0][0x0] ;  /* 0x0000000000047ab9 */ /* 0x000fc60000000800 */
[----:B------:R-:W-:-:S05]  /*0100*/  IMAD.IADD R17, R3, 0x1, R17 ;  /* 0x0000000103117824 */ /* 0x000fca00078e0211 */
[----:B------:R-:W-:-:S07]  /*0110*/  SHF.L.U64.HI R14, R2, 0x1, R17 ;  /* 0x00000001020e7819 */ /* 0x000fce0000010211 */
.L_x_855:
[----:B------:R-:W-:-:S05]  /*0120*/  LEA R4, P0, R2, R7, 0x1 ;  /* 0x0000000702047211 */ /* 0x000fca00078008ff */
[----:B0-----:R-:W-:Y:S01]  /*0130*/  IMAD.X R9, R16, 0x1, R14, P0 ;  /* 0x0000000110097824 */ /* 0x001fe200000e060e */
[----:B------:R-:W-:-:S04]  /*0140*/  LEA R8, P0, R4, UR8, 0x1 ;  /* 0x0000000804087c11 */ /* 0x000fc8000f8008ff */
[----:B------:R-:W-:-:S05]  /*0150*/  LEA.HI.X R9, R4, UR9, R9, 0x1, P0 ;  /* 0x0000000904097c11 */ /* 0x000fca00080f0c09 */
[----:B------:R0:W2:Y:S01]  /*0160*/  LDG.E.U16.CONSTANT R4, desc[UR6][R8.64] ;  /* 0x0000000608047981 */ /* 0x0000a2000c1e9500 */
[----:B------:R-:W-:-:S05]  /*0170*/  LEA R10, P0, R0, R8, 0x1 ;  /* 0x00000008000a7211 */ /* 0x000fca00078008ff */
[----:B------:R-:W-:-:S05]  /*0180*/  IMAD.X R11, R15, 0x1, R9, P0 ;  /* 0x000000010f0b7824 */ /* 0x000fca00000e0609 */
[----:B------:R-:W3:Y:S01]  /*0190*/  LDG.E.U16.CONSTANT R10, desc[UR6][R10.64] ;  /* 0x000000060a0a7981 */ /* 0x000ee2000c1e9500 */
[----:B------:R-:W-:-:S05]  /*01a0*/  IADD3 R12, P0, R7, R2, RZ ;  /* 0x00000002070c7210 */ /* 0x000fca0007f1e0ff */
[----:B0-----:R-:W-:Y:S01]  /*01b0*/  IMAD.X R9, R16, 0x1, R17, P0 ;  /* 0x0000000110097824 */ /* 0x001fe200000e0611 */
[----:B------:R-:W-:-:S04]  /*01c0*/  LEA R8, P0, R12, UR10, 0x1 ;  /* 0x0000000a0c087c11 */ /* 0x000fc8000f8008ff */
[----:B------:R-:W-:Y:S02]  /*01d0*/  LEA.HI.X R9, R12, UR11, R9, 0x1, P0 ;  /* 0x0000000b0c097c11 */ /* 0x000fe400080f0c09 */
[----:B------:R-:W-:-:S05]  /*01e0*/  IADD3 R7, P0, R7, UR4, RZ ;  /* 0x0000000407077c10 */ /* 0x000fca000ff1e0ff */
[----:B------:R-:W-:Y:S01]  /*01f0*/  IMAD.X R16, RZ, RZ, R16, P0 ;  /* 0x000000ffff107224 */ /* 0x000fe200000e0610 */
[----:B------:R-:W-:-:S04]  /*0200*/  ISETP.GE.U32.AND P0, PT, R7, R0, PT ;  /* 0x000000000700720c */ /* 0x000fc80003f06070 */
[----:B------:R-:W-:Y:S01]  /*0210*/  ISETP.GE.AND.EX P0, PT, R16, R5, PT, P0 ;  /* 0x000000051000720c */ /* 0x000fe20003f06300 */
[----:B--2---:R-:W-:-:S04]  /*0220*/  IMAD.U32 R4, R4, 0x10000, RZ ;  /* 0x0001000004047824 */ /* 0x004fc800078e00ff */
[----:B------:R-:W-:-:S06]  /*0230*/  FADD.FTZ R4, RZ, R4 ;  /* 0x00000004ff047221 */ /* 0x000fcc0000010000 */
[----:B------:R-:W0:Y:S01]  /*0240*/  F2F.BF16.F32 R4, R4 ;  /* 0x0000000400047304 */ /* 0x000e220000202000 */
[----:B---3--:R-:W-:Y:S02]  /*0250*/  IMAD.U32 R13, R10, 0x10000, RZ ;  /* 0x000100000a0d7824 */ /* 0x008fe400078e00ff */
[----:B0-----:R-:W-:-:S04]  /*0260*/  IMAD.U32 R6, R4, 0x10000, RZ ;  /* 0x0001000004067824 */ /* 0x001fc800078e00ff */
[----:B------:R-:W-:-:S05]  /*0270*/  FADD.FTZ R6, R6, R13 ;  /* 0x0000000d06067221 */ /* 0x000fca0000010000 */
[----:B------:R-:W-:-:S05]  /*0280*/  F2FP.BF16.F32.PACK_AB R6, RZ, R6 ;  /* 0x00000006ff06723e */ /* 0x000fca00000010ff */
[----:B------:R0:W-:Y:S01]  /*0290*/  STG.E.U16 desc[UR6][R8.64], R6 ;  /* 0x0000000608007986 */ /* 0x0001e2000c101506 */
[----:B------:R-:W-:Y:S05]  /*02a0*/  @!P0 BRA `(.L_x_855) ;  /* 0xfffffffc009c8947 */ /* 0x000fea000383ffff */
[----:B------:R-:W-:Y:S05]  /*02b0*/  EXIT ;  /* 0x000000000000794d */ /* 0x000fea0003800000 */
.L_x_856:
        /* <DEDUP_REMOVED lines=12> */
.L_x_1625:


//--------------------- .text._ZN4vllm3moe14moe_sum_kernelIN3c104HalfELi2EEEvPT_PKS4_i --------------------------
	.section	.text._ZN4vllm3moe14moe_sum_kernelIN3c104HalfELi2EEEvPT_PKS4_i,"ax",@progbits
	.align	128
        .global         _ZN4vllm3moe14moe_sum_kernelIN3c104HalfELi2EEEvPT_PKS4_i
        .type           _ZN4vllm3moe14moe_sum_kernelIN3c104HalfELi2EEEvPT_PKS4_i,@function
        .size           _ZN4vllm3moe14moe_sum_kernelIN3c104HalfELi2EEEvPT_PKS4_i,(.L_x_1626 - _ZN4vllm3moe14moe_sum_kernelIN3c104HalfELi2EEEvPT_PKS4_i)
        .other          _ZN4vllm3moe14moe_sum_kernelIN3c104HalfELi2EEEvPT_PKS4_i,@"STO_CUDA_ENTRY STV_DEFAULT"
_ZN4vllm3moe14moe_sum_kernelIN3c104HalfELi2EEEvPT_PKS4_i:
.text._ZN4vllm3moe14moe_sum_kernelIN3c104HalfELi2EEEvPT_PKS4_i:
        /* <DEDUP_REMOVED lines=18> */
.L_x_857:
[----:B0-----:R-:W-:-:S05]  /*0120*/  LEA R4, P0, R2, R7, 0x1 ;  /* 0x0000000702047211 */ /* 0x001fca00078008ff */
[----:B------:R-:W-:Y:S01]  /*0130*/  IMAD.X R9, R14, 0x1, R12, P0 ;  /* 0x000000010e097824 */ /* 0x000fe200000e060c */
        /* <DEDUP_REMOVED lines=14> */
[----:B--2---:R-:W-:-:S05]  /*0220*/  HADD2.F32 R4, -RZ, R4.H0_H0 ;  /* 0x20000004ff047230 */ /* 0x004fca0000004100 */
[----:B------:R-:W-:-:S05]  /*0230*/  FADD.FTZ R4, RZ, R4 ;  /* 0x00000004ff047221 */ /* 0x000fca0000010000 */
[----:B------:R-:W-:Y:S01]  /*0240*/  F2FP.F16.F32.PACK_AB R4, RZ, R4 ;  /* 0x00000004ff04723e */ /* 0x000fe200000000ff */
[----:B---3--:R-:W-:-:S04]  /*0250*/  HADD2.F32 R13, -RZ, R10.H0_H0 ;  /* 0x2000000aff0d7230 */ /* 0x008fc80000004100 */
[----:B------:R-:W-:-:S05]  /*0260*/  HADD2.F32 R4, -RZ, R4.H0_H0 ;  /* 0x20000004ff047230 */ /* 0x000fca0000004100 */
[----:B------:R-:W-:-:S05]  /*0270*/  FADD.FTZ R4, R4, R13 ;  /* 0x0000000d04047221 */ /* 0x000fca0000010000 */
[----:B------:R-:W-:-:S05]  /*0280*/  F2FP.F16.F32.PACK_AB R4, RZ, R4 ;  /* 0x00000004ff04723e */ /* 0x000fca00000000ff */
[----:B------:R0:W-:Y:S01]  /*0290*/  STG.E.U16 desc[UR6][R8.64], R4 ;  /* 0x0000000408007986 */ /* 0x0001e2000c101506 */
[----:B------:R-:W-:Y:S05]  /*02a0*/  @!P0 BRA `(.L_x_857) ;  /* 0xfffffffc009c8947 */ /* 0x000fea000383ffff */
[----:B------:R-:W-:Y:S05]  /*02b0*/  EXIT ;  /* 0x000000000000794d */ /* 0x000fea0003800000 */
.L_x_858:
        /* <DEDUP_REMOVED lines=12> */
.L_x_1626:


//--------------------- .text._ZN4vllm3moe14moe_sum_kernelIfLi2EEEvPT_PKS2_i --------------------------
	.section	.text._ZN4vllm3moe14moe_sum_kernelIfLi2EEEvPT_PKS2_i,"ax",@progbits
	.align	128
        .global         _ZN4vllm3moe14moe_sum_kernelIfLi2EEEvPT_PKS2_i
        .type           _ZN4vllm3moe14moe_sum_kernelIfLi2EEEvPT_PKS2_i,@function
        .size           _ZN4vllm3moe14moe_sum_kernelIfLi2EEEvPT_PKS2_i,(.L_x_1627 - _ZN4vllm3moe14moe_sum_kernelIfLi2EEEvPT_PKS2_i)
        .other          _ZN4vllm3moe14moe_sum_kernelIfLi2EEEvPT_PKS2_i,@"STO_CUDA_ENTRY STV_DEFAULT"
_ZN4vllm3moe14moe_sum_kernelIfLi2EEEvPT_PKS2_i:
.text._ZN4vllm3moe14moe_sum_kernelIfLi2EEEvPT_PKS2_i:
        /* <DEDUP_REMOVED lines=8> */
[----:B------:R-:W-:Y:S01]  /*0080*/  IMAD.MOV.U32 R17, RZ, RZ, R0 ;  /* 0x000000ffff117224 */ /* 0x000fe200078e0000 */
[C---:B------:R-:W-:Y:S01]  /*0090*/  SHF.L.U64.HI R13, R21.reuse, 0x2, R10 ;  /* 0x00000002150d7819 */ /* 0x040fe2000001020a */
[----:B------:R-:W-:Y:S01]  /*00a0*/  IMAD.MOV.U32 R19, RZ, RZ, RZ ;  /* 0x000000ffff137224 */ /* 0x000fe200078e00ff */
        /* <DEDUP_REMOVED lines=8> */
.L_x_859:
[----:B------:R-:W-:-:S05]  /*0130*/  LEA R0, P0, R2, R17, 0x1 ;  /* 0x0000001102007211 */ /* 0x000fca00078008ff */
[----:B0-----:R-:W-:Y:S01]  /*0140*/  IMAD.X R5, R19, 0x1, R14, P0 ;  /* 0x0000000113057824 */ /* 0x001fe200000e060e */
[----:B------:R-:W-:-:S04]  /*0150*/  LEA R6, P0, R0, UR8, 0x2 ;  /* 0x0000000800067c11 */ /* 0x000fc8000f8010ff */
[----:B------:R-:W-:Y:S02]  /*0160*/  LEA.HI.X R7, R0, UR9, R5, 0x2, P0 ;  /* 0x0000000900077c11 */ /* 0x000fe400080f1405 */
[----:B------:R-:W-:-:S03]  /*0170*/  LEA R8, P0, R21, R6, 0x2 ;  /* 0x0000000615087211 */ /* 0x000fc600078010ff */
[----:B------:R-:W2:Y:S02]  /*0180*/  LDG.E.CONSTANT R6, desc[UR6][R6.64] ;  /* 0x0000000606067981 */ /* 0x000ea4000c1e9900 */
[----:B------:R-:W-:-:S06]  /*0190*/  IMAD.X R9, R13, 0x1, R7, P0 ;  /* 0x000000010d097824 */ /* 0x000fcc00000e0607 */
[----:B------:R-:W3:Y:S01]  /*01a0*/  LDG.E.CONSTANT R9, desc[UR6][R8.64] ;  /* 0x0000000608097981 */ /* 0x000ee2000c1e9900 */
[----:B------:R-:W-:-:S05]  /*01b0*/  IADD3 R5, P0, R17, R2, RZ ;  /* 0x0000000211057210 */ /* 0x000fca0007f1e0ff */
[----:B------:R-:W-:Y:S01]  /*01c0*/  IMAD.X R12, R19, 0x1, R15, P0 ;  /* 0x00000001130c7824 */ /* 0x000fe200000e060f */
[----:B------:R-:W-:-:S04]  /*01d0*/  LEA R4, P0, R5, UR10, 0x2 ;  /* 0x0000000a05047c11 */ /* 0x000fc8000f8010ff */
[----:B------:R-:W-:Y:S02]  /*01e0*/  LEA.HI.X R5, R5, UR11, R12, 0x2, P0 ;  /* 0x0000000b05057c11 */ /* 0x000fe400080f140c */
[----:B------:R-:W-:-:S05]  /*01f0*/  IADD3 R17, P0, R17, UR4, RZ ;  /* 0x0000000411117c10 */ /* 0x000fca000ff1e0ff */
[----:B------:R-:W-:Y:S01]  /*0200*/  IMAD.X R19, RZ, RZ, R19, P0 ;  /* 0x000000ffff137224 */ /* 0x000fe200000e0613 */
[----:B------:R-:W-:-:S04]  /*0210*/  ISETP.GE.U32.AND P0, PT, R17, R21, PT ;  /* 0x000000151100720c */ /* 0x000fc80003f06070 */
[----:B------:R-:W-:Y:S01]  /*0220*/  ISETP.GE.AND.EX P0, PT, R19, R10, PT, P0 ;  /* 0x0000000a1300720c */ /* 0x000fe20003f06300 */
[----:B--2---:R-:W-:-:S04]  /*0230*/  FADD.FTZ R0, RZ, R6 ;  /* 0x00000006ff007221 */ /* 0x004fc80000010000 */
[----:B---3--:R-:W-:-:S05]  /*0240*/  FADD.FTZ R11, R0, R9 ;  /* 0x00000009000b7221 */ /* 0x008fca0000010000 */
[----:B------:R0:W-:Y:S03]  /*0250*/  STG.E desc[UR6][R4.64], R11 ;  /* 0x0000000b04007986 */ /* 0x0001e6000c101906 */
[----:B------:R-:W-:Y:S05]  /*0260*/  @!P0 BRA `(.L_x_859) ;  /* 0xfffffffc00b08947 */ /* 0x000fea000383ffff */
[----:B------:R-:W-:Y:S05]  /*0270*/  EXIT ;  /* 0x000000000000794d */ /* 0x000fea0003800000 */
.L_x_860:
        /* <DEDUP_REMOVED lines=16> */
.L_x_1627:


//--------------------- .text._ZN4vllm3moe35count_and_sort_expert_tokens_kernelImEEvPKT_PiS5_S5_miiib --------------------------
	.section	.text._ZN4vllm3moe35count_and_sort_expert_tokens_kernelImEEvPKT_PiS5_S5_miiib,"ax",@progbits
	.align	128
        .global         _ZN4vllm3moe35count_and_sort_expert_tokens_kernelImEEvPKT_PiS5_S5_miiib
        .type           _ZN4vllm3moe35count_and_sort_expert_tokens_kernelImEEvPKT_PiS5_S5_miiib,@function
        .size           _ZN4vllm3moe35count_and_sort_expert_tokens_kernelImEEvPKT_PiS5_S5_miiib,(.L_x_1628 - _ZN4vllm3moe35count_and_sort_expert_tokens_kernelImEEvPKT_PiS5_S5_miiib)
        .other          _ZN4vllm3moe35count_and_sort_expert_tokens_kernelImEEvPKT_PiS5_S5_miiib,@"STO_CUDA_ENTRY STV_DEFAULT"
_ZN4vllm3moe35count_and_sort_expert_tokens_kernelImEEvPKT_PiS5_S5_miiib:
.text._ZN4vllm3moe35count_and_sort_expert_tokens_kernelImEEvPKT_PiS5_S5_miiib:
[----:B------:R-:W-:Y:S01]  /*0000*/  LDC R1, c[0x0][0x28] ;  /* 0x00000a00ff017b82 */ /* 0x000fe20000000800 */
        /* <DEDUP_REMOVED lines=10> */
[----:B------:R-:W-:Y:S01]  /*00b0*/  ULDC.U8 UR5, c[0x0][0x244] ;  /* 0x0000910000057ab9 */ /* 0x000fe20000000000 */
[----:B------:R-:W0:Y:S01]  /*00c0*/  LDC.64 R6, c[0x0][0x218] ;  /* 0x00008600ff067b82 */ /* 0x000e220000000a00 */
[----:B------:R-:W-:Y:S01]  /*00d0*/  UPRMT UR5, UR5, 0x8880, URZ ;  /* 0x0000888005057896 */ /* 0x000fe2000800003f */
[----:B------:R-:W-:Y:S01]  /*00e0*/  IMAD.MOV.U32 R0, RZ, RZ, RZ ;  /* 0x000000ffff007224 */ /* 0x000fe200078e00ff */
[----:B------:R-:W-:Y:S01]  /*00f0*/  ULDC.64 UR6, c[0x0][0x208] ;  /* 0x0000820000067ab9 */ /* 0x000fe20000000a00 */
[----:B------:R-:W-:Y:S01]  /*0100*/  ULDC UR10, c[0x0][0x238] ;  /* 0x00008e00000a7ab9 */ /* 0x000fe20000000800 */
[----:B------:R-:W-:Y:S01]  /*0110*/  ULDC.64 UR20, c[0x0][0x230] ;  /* 0x00008c0000147ab9 */ /* 0x000fe20000000a00 */
[----:B------:R-:W-:Y:S01]  /*0120*/  ULDC.64 UR16, c[0x0][0x230] ;  /* 0x00008c0000107ab9 */ /* 0x000fe20000000a00 */
[----:B------:R-:W-:Y:S01]  /*0130*/  ISETP.NE.AND P0, PT, RZ, UR5, PT ;  /* 0x00000005ff007c0c */ /* 0x000fe2000bf05270 */
[----:B------:R-:W1:Y:S01]  /*0140*/  LDC.64 R8, c[0x0][0x218] ;  /* 0x00008600ff087b82 */ /* 0x000e620000000a00 */
[----:B------:R-:W-:Y:S01]  /*0150*/  ULDC UR5, c[0x0][0x238] ;  /* 0x00008e0000057ab9 */ /* 0x000fe20000000800 */
[----:B------:R-:W-:Y:S01]  /*0160*/  ULDC.64 UR8, c[0x0][0x210] ;  /* 0x0000840000087ab9 */ /* 0x000fe20000000a00 */
[----:B------:R-:W-:Y:S01]  /*0170*/  ULDC.64 UR18, c[0x0][0x210] ;  /* 0x0000840000127ab9 */ /* 0x000fe20000000a00 */
[----:B------:R-:W-:Y:S01]  /*0180*/  ULDC.64 UR12, c[0x0][0x228] ;  /* 0x00008a00000c7ab9 */ /* 0x000fe20000000a00 */
[----:B------:R-:W-:-:S03]  /*0190*/  ULDC.64 UR14, c[0x0][0x220] ;  /* 0x00008800000e7ab9 */ /* 0x000fc60000000a00 */
[----:B------:R-:W2:Y:S04]  /*01a0*/  LDC.64 R4, c[0x0][0x220] ;  /* 0x00008800ff047b82 */ /* 0x000ea80000000a00 */
[----:B------:R-:W-:Y:S05]  /*01b0*/  @!P0 BRA `(.L_x_861) ;  /* 0x0000000000688947 */ /* 0x000fea0003800000 */
[----:B------:R-:W-:Y:S01]  /*01c0*/  BSSY B0, `(.L_x_862) ;  /* 0x0000018000007945 */ /* 0x000fe20003800000 */
.L_x_865:
[----:B-1----:R-:W-:-:S04]  /*01d0*/  LEA R8, P0, R3, UR8, 0x3 ;  /* 0x0000000803087c11 */ /* 0x002fc8000f8018ff */
[----:B------:R-:W-:-:S06]  /*01e0*/  LEA.HI.X R9, R3, UR9, R0, 0x3, P0 ;  /* 0x0000000903097c11 */ /* 0x000fcc00080f1c00 */
[----:B------:R-:W3:Y:S01]  /*01f0*/  LDG.E.CONSTANT R9, desc[UR6][R8.64] ;  /* 0x0000000608097981 */ /* 0x000ee2000c1e9900 */
[----:B------:R-:W-:Y:S01]  /*0200*/  BSSY B1, `(.L_x_863) ;  /* 0x000000e000017945 */ /* 0x000fe20003800000 */
[----:B---3--:R-:W-:-:S13]  /*0210*/  ISETP.GE.AND P0, PT, R9, UR10, PT ;  /* 0x0000000a09007c0c */ /* 0x008fda000bf06270 */
[----:B------:R-:W-:Y:S05]  /*0220*/  @P0 BRA `(.L_x_864) ;  /* 0x00000000002c0947 */ /* 0x000fea0003800000 */
[----:B------:R-:W-:-:S04]  /*0230*/  SHF.R.S64 R8, RZ, 0x1e, R9 ;  /* 0x0000001eff087819 */ /* 0x000fc80000001009 */
[----:B------:R-:W-:-:S04]  /*0240*/  IADD3 R8, P0, R8, UR12, RZ ;  /* 0x0000000c08087c10 */ /* 0x000fc8000ff1e0ff */
[----:B------:R-:W-:-:S06]  /*0250*/  LEA.HI.X.SX32 R9, R9, UR13, 0x2, P0 ;  /* 0x0000000d09097c11 */ /* 0x000fcc00080f16ff */
[----:B------:R-:W3:Y:S02]  /*0260*/  LDG.E.CONSTANT R9, desc[UR6][R8.64] ;  /* 0x0000000608097981 */ /* 0x000ee4000c1e9900 */
[----:B---3--:R-:W-:-:S13]  /*0270*/  ISETP.NE.AND P0, PT, R9, -0x1, PT ;  /* 0xffffffff0900780c */ /* 0x008fda0003f05270 */
[----:B------:R-:W-:Y:S05]  /*0280*/  @!P0 BRA `(.L_x_864) ;  /* 0x0000000000148947 */ /* 0x000fea0003800000 */
[----:B--2---:R-:W-:-:S04]  /*0290*/  IMAD.WIDE R8, R9, 0x4, R4 ;  /* 0x0000000409087825 */ /* 0x004fc800078e0204 */
[----:B------:R-:W-:-:S05]  /*02a0*/  IMAD.MOV.U32 R13, RZ, RZ, 0x1 ;  /* 0x00000001ff0d7424 */ /* 0x000fca00078e00ff */
[----:B------:R-:W0:Y:S02]  /*02b0*/  ATOMG.E.ADD.STRONG.GPU PT, R9, desc[UR6][R8.64], R13 ;  /* 0x0000000d080979a8 */ /* 0x000e2400081ee1c6 */
[----:B0-----:R-:W-:-:S05]  /*02c0*/  IMAD.WIDE R10, R9, 0x4, R6 ;  /* 0x00000004090a7825 */ /* 0x001fca00078e0206 */
[----:B------:R1:W-:Y:S02]  /*02d0*/  STG.E desc[UR6][R10.64], R3 ;  /* 0x000000030a007986 */ /* 0x0003e4000c101906 */
.L_x_864:
[----:B------:R-:W-:Y:S05]  /*02e0*/  BSYNC B1 ;  /* 0x0000000000017941 */ /* 0x000fea0003800000 */
.L_x_863:
[----:B-1----:R-:W-:-:S05]  /*02f0*/  IADD3 R3, P0, R3, UR4, RZ ;  /* 0x0000000403037c10 */ /* 0x002fca000ff1e0ff */
[----:B------:R-:W-:Y:S01]  /*0300*/  IMAD.X R0, RZ, RZ, R0, P0 ;  /* 0x000000ffff007224 */ /* 0x000fe200000e0600 */
[----:B------:R-:W-:-:S04]  /*0310*/  ISETP.GE.U32.AND P0, PT, R3, UR16, PT ;  /* 0x0000001003007c0c */ /* 0x000fc8000bf06070 */
[----:B------:R-:W-:-:S13]  /*0320*/  ISETP.GE.U32.AND.EX P0, PT, R0, UR17, PT, P0 ;  /* 0x0000001100007c0c */ /* 0x000fda000bf06100 */
[----:B------:R-:W-:Y:S05]  /*0330*/  @!P0 BRA `(.L_x_865) ;  /* 0xfffffffc00a48947 */ /* 0x000fea000383ffff */
[----:B------:R-:W-:Y:S05]  /*0340*/  BSYNC B0 ;  /* 0x0000000000007941 */ /* 0x000fea0003800000 */
.L_x_862:
[----:B------:R-:W-:Y:S05]  /*0350*/  EXIT ;  /* 0x000000000000794d */ /* 0x000fea0003800000 */
.L_x_861:
[----:B------:R-:W-:Y:S01]  /*0360*/  BSSY B0, `(.L_x_866) ;  /* 0x0000014000007945 */ /* 0x000fe20003800000 */
.L_x_869:
[----:B--2---:R-:W-:-:S04]  /*0370*/  LEA R4, P0, R3, UR18, 0x3 ;  /* 0x0000001203047c11 */ /* 0x004fc8000f8018ff */
[----:B------:R-:W-:-:S05]  /*0380*/  LEA.HI.X R5, R3, UR19, R0, 0x3, P0 ;  /* 0x0000001303057c11 */ /* 0x000fca00080f1c00 */
[----:B------:R-:W2:Y:S01]  /*0390*/  LDG.E.CONSTANT R4, desc[UR6][R4.64] ;  /* 0x0000000604047981 */ /* 0x000ea2000c1e9900 */
[----:B------:R-:W-:Y:S01]  /*03a0*/  BSSY B1, `(.L_x_867) ;  /* 0x000000a000017945 */ /* 0x000fe20003800000 */
[----:B--2---:R-:W-:-:S13]  /*03b0*/  ISETP.GE.AND P0, PT, R4, UR5, PT ;  /* 0x0000000504007c0c */ /* 0x004fda000bf06270 */
[----:B------:R-:W-:Y:S05]  /*03c0*/  @P0 BRA `(.L_x_868) ;  /* 0x00000000001c0947 */ /* 0x000fea0003800000 */
[----:B0-----:R-:W-:Y:S01]  /*03d0*/  SHF.R.S64 R6, RZ, 0x1e, R4 ;  /* 0x0000001eff067819 */ /* 0x001fe20000001004 */
[----:B------:R-:W-:-:S03]  /*03e0*/  IMAD.MOV.U32 R11, RZ, RZ, 0x1 ;  /* 0x00000001ff0b7424 */ /* 0x000fc600078e00ff */
[----:B------:R-:W-:-:S04]  /*03f0*/  IADD3 R6, P0, R6, UR14, RZ ;  /* 0x0000000e06067c10 */ /* 0x000fc8000ff1e0ff */
[----:B------:R-:W-:-:S05]  /*0400*/  LEA.HI.X.SX32 R7, R4, UR15, 0x2, P0 ;  /* 0x0000000f04077c11 */ /* 0x000fca00080f16ff */
[----:B------:R-:W1:Y:S02]  /*0410*/  ATOMG.E.ADD.STRONG.GPU PT, R5, desc[UR6][R6.64], R11 ;  /* 0x0000000b060579a8 */ /* 0x000e6400081ee1c6 */
[----:B-1----:R-:W-:-:S05]  /*0420*/  IMAD.WIDE R4, R5, 0x4, R8 ;  /* 0x0000000405047825 */ /* 0x002fca00078e0208 */
[----:B------:R2:W-:Y:S02]  /*0430*/  STG.E desc[UR6][R4.64], R3 ;  /* 0x0000000304007986 */ /* 0x0005e4000c101906 */
.L_x_868:
[----:B------:R-:W-:Y:S05]  /*0440*/  BSYNC B1 ;  /* 0x0000000000017941 */ /* 0x000fea0003800000 */
.L_x_867:
[----:B--2---:R-:W-:-:S05]  /*0450*/  IADD3 R3, P0, R3, UR4, RZ ;  /* 0x0000000403037c10 */ /* 0x004fca000ff1e0ff */
[----:B------:R-:W-:Y:S01]  /*0460*/  IMAD.X R0, RZ, RZ, R0, P0 ;  /* 0x000000ffff007224 */ /* 0x000fe200000e0600 */
[----:B------:R-:W-:-:S04]  /*0470*/  ISETP.GE.U32.AND P0, PT, R3, UR20, PT ;  /* 0x0000001403007c0c */ /* 0x000fc8000bf06070 */
[----:B------:R-:W-:-:S13]  /*0480*/  ISETP.GE.U32.AND.EX P0, PT, R0, UR21, PT, P0 ;  /* 0x0000001500007c0c */ /* 0x000fda000bf06100 */
[----:B------:R-:W-:Y:S05]  /*0490*/  @!P0 BRA `(.L_x_869) ;  /* 0xfffffffc00b48947 */ /* 0x000fea000383ffff */
[----:B------:R-:W-:Y:S05]  /*04a0*/  BSYNC B0 ;  /* 0x0000000000007941 */ /* 0x000fea0003800000 */
.L_x_866:
[----:B------:R-:W-:Y:S05]  /*04b0*/  EXIT ;  /* 0x000000000000794d */ /* 0x000fea0003800000 */
.L_x_870:
        /* <DEDUP_REMOVED lines=12> */
.L_x_1628:


//--------------------- .text._ZN4vllm3moe27moe_align_block_size_kernelImEEvPKT_PiS5_S5_S5_iiiimS5_iib --------------------------
	.section	.text._ZN4vllm3moe27moe_align_block_size_kernelImEEvPKT_PiS5_S5_S5_iiiimS5_iib,"ax",@progbits
	.align	128
        .global         _ZN4vllm3moe27moe_align_block_size_kernelImEEvPKT_PiS5_S5_S5_iiiimS5_iib
        .type           _ZN4vllm3moe27moe_align_block_size_kernelImEEvPKT_PiS5_S5_S5_iiiimS5_iib,@function
        .size           _ZN4vllm3moe27moe_align_block_size_kernelImEEvPKT_PiS5_S5_S5_iiiimS5_iib,(.L_x_1629 - _ZN4vllm3moe27moe_align_block_size_kernelImEEvPKT_PiS5_S5_S5_iiiimS5_iib)
        .other          _ZN4vllm3moe27moe_align_block_size_kernelImEEvPKT_PiS5_S5_S5_iiiimS5_iib,@"STO_CUDA_ENTRY STV_DEFAULT"
_ZN4vllm3moe27moe_align_block_size_kernelImEEvPKT_PiS5_S5_S5_iiiimS5_iib:
.text._ZN4vllm3moe27moe_align_block_size_kernelImEEvPKT_PiS5_S5_S5_iiiimS5_iib:
[----:B------:R-:W-:Y:S01]  /*0000*/  LDC R1, c[0x0][0x28] ;  /* 0x00000a00ff017b82 */ /* 0x000fe20000000800 */
[----:B------:R-:W0:Y:S01]  /*0010*/  S2R R0, SR_CTAID.X ;  /* 0x0000000000007919 */ /* 0x000e220000002500 */
[----:B------:R-:W-:Y:S01]  /*0020*/  ULDC.64 UR8, c[0x0][0x208] ;  /* 0x0000820000087ab9 */ /* 0x000fe20000000a00 */
[----:B------:R-:W1:Y:S01]  /*0030*/  S2R R5, SR_TID.X ;  /* 0x0000000000057919 */ /* 0x000e620000002100 */
[----:B0-----:R-:W-:-:S04]  /*0040*/  LOP3.LUT R0, R0, 0x1, RZ, 0xc0, !PT ;  /* 0x0000000100007812 */ /* 0x001fc800078ec0ff */
[----:B------:R-:W-:-:S13]  /*0050*/  ISETP.NE.U32.AND P0, PT, R0, 0x1, PT ;  /* 0x000000010000780c */ /* 0x000fda0003f05070 */
[----:B-1----:R-:W-:Y:S05]  /*0060*/  @P0 BRA `(.L_x_871) ;  /* 0x0000000000480947 */ /* 0x002fea0003800000 */
[----:B------:R-:W-:Y:S02]  /*0070*/  ULDC UR6, c[0x0][0x258] ;  /* 0x0000960000067ab9 */ /* 0x000fe40000000800 */
[----:B------:R-:W-:Y:S02]  /*0080*/  USHF.R.S32.HI UR5, URZ, 0x1f, UR6 ;  /* 0x0000001f3f057899 */ /* 0x000fe40008011406 */
[----:B------:R-:W-:-:S04]  /*0090*/  ISETP.GE.U32.AND P0, PT, R5, UR6, PT ;  /* 0x0000000605007c0c */ /* 0x000fc8000bf06070 */
[----:B------:R-:W-:-:S13]  /*00a0*/  ISETP.GE.U32.AND.EX P0, PT, RZ, UR5, PT, P0 ;  /* 0x00000005ff007c0c */ /* 0x000fda000bf06100 */
[----:B------:R-:W-:Y:S05]  /*00b0*/  @P0 EXIT ;  /* 0x000000000000094d */ /* 0x000fea0003800000 */
[----:B------:R-:W0:Y:S01]  /*00c0*/  LDC R7, c[0x0][0x248] ;  /* 0x00009200ff077b82 */ /* 0x000e220000000800 */
[----:B------:R-:W-:Y:S01]  /*00d0*/  IMAD.MOV.U32 R0, RZ, RZ, RZ ;  /* 0x000000ffff007224 */ /* 0x000fe200078e00ff */
[----:B------:R-:W-:Y:S01]  /*00e0*/  ULDC UR4, c[0x0][0x0] ;  /* 0x0000000000047ab9 */ /* 0x000fe20000000800 */
[----:B------:R-:W-:-:S05]  /*00f0*/  ULDC.64 UR10, c[0x0][0x218] ;  /* 0x00008600000a7ab9 */ /* 0x000fca0000000a00 */
.L_x_872:
[----:B------:R-:W-:-:S04]  /*0100*/  LEA R2, P0, R5, UR10, 0x2 ;  /* 0x0000000a05027c11 */ /* 0x000fc8000f8010ff */
[C---:B------:R-:W-:Y:S02]  /*0110*/  LEA.HI.X R3, R5.reuse, UR11, R0, 0x2, P0 ;  /* 0x0000000b05037c11 */ /* 0x040fe400080f1400 */
[----:B------:R-:W-:-:S03]  /*0120*/  IADD3 R5, P0, R5, UR4, RZ ;  /* 0x0000000405057c10 */ /* 0x000fc6000ff1e0ff */
[----:B0-----:R1:W-:Y:S02]  /*0130*/  STG.E desc[UR8][R2.64], R7 ;  /* 0x0000000702007986 */ /* 0x0013e4000c101908 */
[----:B------:R-:W-:Y:S01]  /*0140*/  IMAD.X R0, RZ, RZ, R0, P0 ;  /* 0x000000ffff007224 */ /* 0x000fe200000e0600 */
[----:B------:R-:W-:-:S04]  /*0150*/  ISETP.GE.U32.AND P0, PT, R5, UR6, PT ;  /* 0x0000000605007c0c */ /* 0x000fc8000bf06070 */
[----:B------:R-:W-:-:S13]  /*0160*/  ISETP.GE.U32.AND.EX P0, PT, R0, UR5, PT, P0 ;  /* 0x0000000500007c0c */ /* 0x000fda000bf06100 */
[----:B-1----:R-:W-:Y:S05]  /*0170*/  @!P0 BRA `(.L_x_872) ;  /* 0xfffffffc00e08947 */ /* 0x002fea000383ffff */
[----:B------:R-:W-:Y:S05]  /*0180*/  EXIT ;  /* 0x000000000000794d */ /* 0x000fea0003800000 */
.L_x_871:
        /* <DEDUP_REMOVED lines=11> */
[----:B------:R-:W0:Y:S01]  /*0240*/  S2UR UR5, SR_CgaCtaId ;  /* 0x00000000000579c3 */ /* 0x000e220000008800 */
[----:B------:R-:W-:Y:S01]  /*0250*/  UMOV UR4, 0x400 ;  /* 0x0000040000047882 */ /* 0x000fe20000000000 */
[----:B------:R-:W-:Y:S01]  /*0260*/  IMAD.IADD R3, R7, 0x1, -R2 ;  /* 0x0000000107037824 */ /* 0x000fe200078e0a02 */
[----:B------:R-:W-:Y:S01]  /*0270*/  UIADD3 UR4, UR4, 0x10a0, URZ ;  /* 0x000010a004047890 */ /* 0x000fe2000fffe03f */
[----:B------:R-:W-:-:S04]  /*0280*/  ULDC UR6, c[0x0][0x23c] ;  /* 0x00008f0000067ab9 */ /* 0x000fc80000000800 */
[----:B------:R-:W1:Y:S01]  /*0290*/  LDC R6, c[0x0][0x240] ;  /* 0x00009000ff067b82 */ /* 0x000e620000000800 */
[----:B0-----:R-:W-:-:S03]  /*02a0*/  ULEA UR5, UR5, UR4, 0x18 ;  /* 0x0000000405057291 */ /* 0x001fc6000f8ec03f */
[----:B------:R-:W-:-:S09]  /*02b0*/  UMOV UR4, URZ ;  /* 0x0000003f00047c82 */ /* 0x000fd20008000000 */
.L_x_875:
[----:B-1----:R-:W-:Y:S01]  /*02c0*/  MOV R7, R6 ;  /* 0x0000000600077202 */ /* 0x002fe20000000f00 */
[----:B------:R-:W-:-:S04]  /*02d0*/  VIADD R3, R3, 0xfffffffc ;  /* 0xfffffffc03037836 */ /* 0x000fc80000000000 */
[----:B0-----:R-:W-:Y:S01]  /*02e0*/  IMAD R4, R0, R7, UR4 ;  /* 0x0000000400047e24 */ /* 0x001fe2000f8e0207 */
[----:B------:R-:W-:-:S03]  /*02f0*/  UIADD3 UR4, UR4, 0x4, URZ ;  /* 0x0000000404047890 */ /* 0x000fc6000fffe03f */
[C---:B------:R-:W-:Y:S01]  /*0300*/  VIADD R8, R4.reuse, 0x1 ;  /* 0x0000000104087836 */ /* 0x040fe20000000000 */
[C---:B------:R-:W-:Y:S01]  /*0310*/  ISETP.GE.AND P0, PT, R4.reuse, UR6, PT ;  /* 0x0000000604007c0c */ /* 0x040fe2000bf06270 */
[C---:B------:R-:W-:Y:S02]  /*0320*/  VIADD R9, R4.reuse, 0x2 ;  /* 0x0000000204097836 */ /* 0x040fe40000000000 */
[----:B------:R-:W-:Y:S01]  /*0330*/  VIADD R10, R4, 0x3 ;  /* 0x00000003040a7836 */ /* 0x000fe20000000000 */
[----:B------:R-:W-:Y:S02]  /*0340*/  ISETP.GE.AND P1, PT, R8, UR6, PT ;  /* 0x0000000608007c0c */ /* 0x000fe4000bf26270 */
[----:B------:R-:W-:Y:S02]  /*0350*/  ISETP.GE.AND P2, PT, R9, UR6, PT ;  /* 0x0000000609007c0c */ /* 0x000fe4000bf46270 */
[----:B------:R-:W-:Y:S02]  /*0360*/  ISETP.GE.AND P3, PT, R10, UR6, PT ;  /* 0x000000060a007c0c */ /* 0x000fe4000bf66270 */
[----:B------:R-:W-:-:S05]  /*0370*/  LEA R4, R4, UR5, 0x2 ;  /* 0x0000000504047c11 */ /* 0x000fca000f8e10ff */
[----:B------:R0:W-:Y:S01]  /*0380*/  @!P0 STS [R4], RZ ;  /* 0x000000ff04008388 */ /* 0x0001e20000000800 */
[----:B------:R-:W-:-:S03]  /*0390*/  ISETP.NE.AND P0, PT, R3, RZ, PT ;  /* 0x000000ff0300720c */ /* 0x000fc60003f05270 */
[----:B------:R0:W-:Y:S04]  /*03a0*/  @!P1 STS [R4+0x4], RZ ;  /* 0x000004ff04009388 */ /* 0x0001e80000000800 */
[----:B------:R0:W-:Y:S04]  /*03b0*/  @!P2 STS [R4+0x8], RZ ;  /* 0x000008ff0400a388 */ /* 0x0001e80000000800 */
[----:B------:R0:W-:Y:S02]  /*03c0*/  @!P3 STS [R4+0xc], RZ ;  /* 0x00000cff0400b388 */ /* 0x0001e40000000800 */
[----:B------:R-:W-:Y:S05]  /*03d0*/  @P0 BRA `(.L_x_875) ;  /* 0xfffffffc00b80947 */ /* 0x000fea000383ffff */
.L_x_874:
[----:B------:R-:W-:Y:S05]  /*03e0*/  @!P4 BRA `(.L_x_873) ;  /* 0x000000000038c947 */ /* 0x000fea0003800000 */
[----:B------:R-:W1:Y:S01]  /*03f0*/  S2UR UR6, SR_CgaCtaId ;  /* 0x00000000000679c3 */ /* 0x000e620000008800 */
[----:B------:R-:W-:Y:S01]  /*0400*/  UMOV UR5, 0x400 ;  /* 0x0000040000057882 */ /* 0x000fe20000000000 */
[----:B------:R-:W-:Y:S01]  /*0410*/  IMAD R3, R0, R7, UR4 ;  /* 0x0000000400037e24 */ /* 0x000fe2000f8e0207 */
[----:B------:R-:W-:Y:S01]  /*0420*/  UIADD3 UR5, UR5, 0x10a0, URZ ;  /* 0x000010a005057890 */ /* 0x000fe2000fffe03f */
[----:B------:R-:W-:-:S03]  /*0430*/  ULDC UR4, c[0x0][0x23c] ;  /* 0x00008f0000047ab9 */ /* 0x000fc60000000800 */
[----:B-1----:R-:W-:-:S06]  /*0440*/  ULEA UR5, UR6, UR5, 0x18 ;  /* 0x0000000506057291 */ /* 0x002fcc000f8ec03f */
[----:B0-----:R-:W-:-:S07]  /*0450*/  LEA R4, R3, UR5, 0x2 ;  /* 0x0000000503047c11 */ /* 0x001fce000f8e10ff */
.L_x_876:
[C---:B------:R-:W-:Y:S01]  /*0460*/  ISETP.GE.AND P0, PT, R3.reuse, UR4, PT ;  /* 0x0000000403007c0c */ /* 0x040fe2000bf06270 */
[----:B------:R-:W-:Y:S01]  /*0470*/  VIADD R2, R2, 0xffffffff ;  /* 0xffffffff02027836 */ /* 0x000fe20000000000 */
[----:B------:R-:W-:-:S11]  /*0480*/  IADD3 R3, R3, 0x1, RZ ;  /* 0x0000000103037810 */ /* 0x000fd60007ffe0ff */
[----:B------:R0:W-:Y:S01]  /*0490*/  @!P0 STS [R4], RZ ;  /* 0x000000ff04008388 */ /* 0x0001e20000000800 */
[----:B------:R-:W-:Y:S01]  /*04a0*/  ISETP.NE.AND P0, PT, R2, RZ, PT ;  /* 0x000000ff0200720c */ /* 0x000fe20003f05270 */
[----:B0-----:R-:W-:-:S12]  /*04b0*/  VIADD R4, R4, 0x4 ;  /* 0x0000000404047836 */ /* 0x001fd80000000000 */
[----:B------:R-:W-:Y:S05]  /*04c0*/  @P0 BRA `(.L_x_876) ;  /* 0xfffffffc00e40947 */ /* 0x000fea000383ffff */
.L_x_873:
[----:B------:R-:W-:Y:S01]  /*04d0*/  ULDC.64 UR4, c[0x0][0x248] ;  /* 0x0000920000047ab9 */ /* 0x000fe20000000a00 */
[----:B------:R-:W-:Y:S01]  /*04e0*/  ULDC UR6, c[0x0][0x0] ;  /* 0x0000000000067ab9 */ /* 0x000fe20000000800 */
[----:B------:R-:W-:Y:S01]  /*04f0*/  ISETP.GE.U32.AND P0, PT, R5, UR4, PT ;  /* 0x0000000405007c0c */ /* 0x000fe2000bf06070 */
[----:B------:R-:W-:Y:S01]  /*0500*/  ULDC UR7, c[0x0][0x238] ;  /* 0x00008e0000077ab9 */ /* 0x000fe20000000800 */
[----:B------:R-:W-:Y:S01]  /*0510*/  ULDC.64 UR18, c[0x0][0x248] ;  /* 0x0000920000127ab9 */ /* 0x000fe20000000a00 */
[----:B------:R-:W-:Y:S01]  /*0520*/  ULDC.64 UR14, c[0x0][0x248] ;  /* 0x00009200000e7ab9 */ /* 0x000fe20000000a00 */
[----:B------:R-:W-:Y:S01]  /*0530*/  BAR.SYNC.DEFER_BLOCKING 0x0 ;  /* 0x0000000000007b1d */ /* 0x000fe20000010000 */
[----:B------:R-:W-:-:S05]  /*0540*/  ISETP.GE.U32.AND.EX P0, PT, RZ, UR5, PT, P0 ;  /* 0x00000005ff007c0c */ /* 0x000fca000bf06100 */
[----:B------:R-:W-:Y:S01]  /*0550*/  ULDC UR5, c[0x0][0x238] ;  /* 0x00008e0000057ab9 */ /* 0x000fe20000000800 */
[----:B------:R-:W-:Y:S01]  /*0560*/  ULDC.64 UR10, c[0x0][0x210] ;  /* 0x00008400000a7ab9 */ /* 0x000fe20000000a00 */
[----:B------:R-:W-:Y:S01]  /*0570*/  ULDC.64 UR16, c[0x0][0x210] ;  /* 0x0000840000107ab9 */ /* 0x000fe20000000a00 */
[----:B------:R-:W-:Y:S01]  /*0580*/  ULDC.64 UR12, c[0x0][0x230] ;  /* 0x00008c00000c7ab9 */ /* 0x000fe20000000a00 */
[----:B------:R-:W-:Y:S04]  /*0590*/  BSSY B0, `(.L_x_877) ;  /* 0x0000037000007945 */ /* 0x000fe80003800000 */
[----:B------:R-:W-:Y:S05]  /*05a0*/  @P0 BRA `(.L_x_878) ;  /* 0x0000000000d40947 */ /* 0x000fea0003800000 */
[----:B------:R-:W-:Y:S02]  /*05b0*/  ULDC.U8 UR4, c[0x0][0x260] ;  /* 0x0000980000047ab9 */ /* 0x000fe40000000000 */
[----:B------:R-:W-:-:S06]  /*05c0*/  UPRMT UR4, UR4, 0x8880, URZ ;  /* 0x0000888004047896 */ /* 0x000fcc000800003f */
[----:B------:R-:W-:-:S13]  /*05d0*/  ISETP.NE.AND P0, PT, RZ, UR4, PT ;  /* 0x00000004ff007c0c */ /* 0x000fda000bf05270 */
[----:B------:R-:W-:Y:S05]  /*05e0*/  @!P0 BRA `(.L_x_879) ;  /* 0x0000000000748947 */ /* 0x000fea0003800000 */
[----:B------:R-:W1:Y:S01]  /*05f0*/  S2R R3, SR_CgaCtaId ;  /* 0x0000000000037919 */ /* 0x000e620000008800 */
[----:B------:R-:W-:Y:S01]  /*0600*/  MOV R2, 0x400 ;  /* 0x0000040000027802 */ /* 0x000fe20000000f00 */
[----:B------:R-:W-:Y:S01]  /*0610*/  BSSY B1, `(.L_x_880) ;  /* 0x0000019000017945 */ /* 0x000fe20003800000 */
[----:B0-----:R-:W-:Y:S02]  /*0620*/  IMAD.MOV.U32 R4, RZ, RZ, R5 ;  /* 0x000000ffff047224 */ /* 0x001fe400078e0005 */
[----:B------:R-:W-:Y:S02]  /*0630*/  IMAD.MOV.U32 R7, RZ, RZ, RZ ;  /* 0x000000ffff077224 */ /* 0x000fe400078e00ff */
[----:B------:R-:W-:-:S05]  /*0640*/  VIADD R2, R2, 0x10a0 ;  /* 0x000010a002027836 */ /* 0x000fca0000000000 */
[----:B-1----:R-:W-:-:S07]  /*0650*/  LEA R9, R3, R2, 0x18 ;  /* 0x0000000203097211 */ /* 0x002fce00078ec0ff */
.L_x_883:
[----:B0-----:R-:W-:-:S04]  /*0660*/  LEA R2, P0, R4, UR10, 0x3 ;  /* 0x0000000a04027c11 */ /* 0x001fc8000f8018ff */
        /* <DEDUP_REMOVED lines=15> */
[----:B------:R-:W-:-:S05]  /*0760*/  LEA R2, R2, R9, 0x2 ;  /* 0x0000000902027211 */ /* 0x000fca00078e10ff */
[----:B------:R0:W-:Y:S02]  /*0770*/  ATOMS.POPC.INC.32 RZ, [R2+URZ] ;  /* 0x0000000002ff7f8c */ /* 0x0001e4000d80003f */
.L_x_882:
[----:B------:R-:W-:Y:S05]  /*0780*/  BSYNC B2 ;  /* 0x0000000000027941 */ /* 0x000fea0003800000 */
.L_x_881:
[----:B------:R-:W-:Y:S05]  /*0790*/  @!P0 BRA `(.L_x_883) ;  /* 0xfffffffc00b08947 */ /* 0x000fea000383ffff */
[----:B------:R-:W-:Y:S05]  /*07a0*/  BSYNC B1 ;  /* 0x0000000000017941 */ /* 0x000fea0003800000 */
.L_x_880:
[----:B------:R-:W-:Y:S05]  /*07b0*/  BRA `(.L_x_878) ;  /* 0x0000000000507947 */ /* 0x000fea0003800000 */
.L_x_879:
[----:B------:R-:W1:Y:S01]  /*07c0*/  S2R R3, SR_CgaCtaId ;  /* 0x0000000000037919 */ /* 0x000e620000008800 */
[----:B------:R-:W-:Y:S01]  /*07d0*/  MOV R2, 0x400 ;  /* 0x0000040000027802 */ /* 0x000fe20000000f00 */
[----:B0-----:R-:W-:Y:S02]  /*07e0*/  IMAD.MOV.U32 R4, RZ, RZ, R5 ;  /* 0x000000ffff047224 */ /* 0x001fe400078e0005 */
[----:B------:R-:W-:Y:S02]  /*07f0*/  IMAD.MOV.U32 R7, RZ, RZ, RZ ;  /* 0x000000ffff077224 */ /* 0x000fe400078e00ff */
[----:B------:R-:W-:-:S05]  /*0800*/  VIADD R2, R2, 0x10a0 ;  /* 0x000010a002027836 */ /* 0x000fca0000000000 */
[----:B-1----:R-:W-:-:S07]  /*0810*/  LEA R6, R3, R2, 0x18 ;  /* 0x0000000203067211 */ /* 0x002fce00078ec0ff */
.L_x_886:
        /* <DEDUP_REMOVED lines=10> */
[----:B------:R-:W-:-:S05]  /*08c0*/  IMAD R2, R3, 0x4, R6 ;  /* 0x0000000403027824 */ /* 0x000fca00078e0206 */
[----:B------:R0:W-:Y:S02]  /*08d0*/  ATOMS.POPC.INC.32 RZ, [R2+URZ] ;  /* 0x0000000002ff7f8c */ /* 0x0001e4000d80003f */
.L_x_885:
[----:B------:R-:W-:Y:S05]  /*08e0*/  BSYNC B1 ;  /* 0x0000000000017941 */ /* 0x000fea0003800000 */
.L_x_884:
[----:B------:R-:W-:Y:S05]  /*08f0*/  @!P0 BRA `(.L_x_886) ;  /* 0xfffffffc00c88947 */ /* 0x000fea000383ffff */
.L_x_878:
[----:B------:R-:W-:Y:S05]  /*0900*/  BSYNC B0 ;  /* 0x0000000000007941 */ /* 0x000fea0003800000 */
.L_x_877:
[----:B------:R-:W1:Y:S01]  /*0910*/  S2R R3, SR_CgaCtaId ;  /* 0x0000000000037919 */ /* 0x000e620000008800 */
[----:B------:R-:W-:Y:S01]  /*0920*/  ULDC UR7, c[0x0][0x238] ;  /* 0x00008e0000077ab9 */ /* 0x000fe20000000800 */
[----:B------:R-:W-:Y:S01]  /*0930*/  MOV R10, 0x400 ;  /* 0x00000400000a7802 */ /* 0x000fe20000000f00 */
[----:B------:R-:W-:Y:S01]  /*0940*/  ULDC UR4, c[0x0][0x244] ;  /* 0x0000910000047ab9 */ /* 0x000fe20000000800 */
[----:B------:R-:W-:Y:S01]  /*0950*/  BAR.SYNC.DEFER_BLOCKING 0x0 ;  /* 0x0000000000007b1d */ /* 0x000fe20000010000 */
[----:B------:R-:W-:Y:S01]  /*0960*/  ISETP.GE.AND P0, PT, R5, UR7, PT ;  /* 0x0000000705007c0c */ /* 0x000fe2000bf06270 */
[----:B------:R-:W-:Y:S01]  /*0970*/  IMAD.MOV.U32 R7, RZ, RZ, RZ ;  /* 0x000000ffff077224 */ /* 0x000fe200078e00ff */
[----:B0-----:R-:W-:Y:S01]  /*0980*/  IADD3 R2, R0, R5, RZ ;  /* 0x0000000500027210 */ /* 0x001fe20007ffe0ff */
[----:B------:R-:W-:Y:S02]  /*0990*/  IMAD.U32 R0, RZ, RZ, UR4 ;  /* 0x00000004ff007e24 */ /* 0x000fe4000f8e00ff */
[----:B------:R-:W-:Y:S01]  /*09a0*/  BSSY B0, `(.L_x_887) ;  /* 0x0000022000007945 */ /* 0x000fe20003800000 */
[----:B-1----:R-:W-:Y:S01]  /*09b0*/  LEA R10, R3, R10, 0x18 ;  /* 0x0000000a030a7211 */ /* 0x002fe200078ec0ff */
[----:B------:R-:W-:-:S04]  /*09c0*/  VIADD R3, R0, 0xffffffff ;  /* 0xffffffff00037836 */ /* 0x000fc80000000000 */
[----:B------:R-:W-:Y:S02]  /*09d0*/  IMAD R2, R2, 0x4, R10 ;  /* 0x0000000402027824 */ /* 0x000fe400078e020a */
[----:B------:R-:W-:Y:S05]  /*09e0*/  @P0 BRA `(.L_x_888) ;  /* 0x0000000000740947 */ /* 0x000fea0003800000 */
[----:B------:R-:W0:Y:S01]  /*09f0*/  S2UR UR5, SR_CgaCtaId ;  /* 0x00000000000579c3 */ /* 0x000e220000008800 */
[----:B------:R-:W-:Y:S01]  /*0a00*/  IABS R11, R0 ;  /* 0x00000000000b7213 */ /* 0x000fe20000000000 */
[----:B------:R-:W-:Y:S02]  /*0a10*/  UMOV UR4, 0x400 ;  /* 0x0000040000047882 */ /* 0x000fe40000000000 */
[----:B------:R-:W-:Y:S01]  /*0a20*/  UIADD3 UR4, UR4, 0x10a0, URZ ;  /* 0x000010a004047890 */ /* 0x000fe2000fffe03f */
[----:B------:R-:W1:Y:S08]  /*0a30*/  I2F.RP R9, R11 ;  /* 0x0000000b00097306 */ /* 0x000e700000209400 */
[----:B-1----:R-:W1:Y:S01]  /*0a40*/  MUFU.RCP R9, R9 ;  /* 0x0000000900097308 */ /* 0x002e620000001000 */
[----:B0-----:R-:W-:-:S06]  /*0a50*/  ULEA UR4, UR5, UR4, 0x18 ;  /* 0x0000000405047291 */ /* 0x001fcc000f8ec03f */
[----:B------:R-:W-:-:S06]  /*0a60*/  LEA R4, R5, UR4, 0x2 ;  /* 0x0000000405047c11 */ /* 0x000fcc000f8e10ff */
[----:B------:R-:W0:Y:S01]  /*0a70*/  LDS R4, [R4] ;  /* 0x0000000004047984 */ /* 0x000e220000000800 */
[----:B-1----:R-:W-:-:S04]  /*0a80*/  VIADD R6, R9, 0xffffffe ;  /* 0x0ffffffe09067836 */ /* 0x002fc80000000000 */
[----:B------:R1:W2:Y:S02]  /*0a90*/  F2I.FTZ.U32.TRUNC.NTZ R7, R6 ;  /* 0x0000000600077305 */ /* 0x0002a4000021f000 */
[----:B-1----:R-:W-:Y:S01]  /*0aa0*/  IMAD.MOV.U32 R6, RZ, RZ, RZ ;  /* 0x000000ffff067224 */ /* 0x002fe200078e00ff */
[----:B--2---:R-:W-:-:S05]  /*0ab0*/  IADD3 R12, RZ, -R7, RZ ;  /* 0x80000007ff0c7210 */ /* 0x004fca0007ffe0ff */
[----:B------:R-:W-:-:S04]  /*0ac0*/  IMAD R13, R12, R11, RZ ;  /* 0x0000000b0c0d7224 */ /* 0x000fc800078e02ff */
[----:B------:R-:W-:-:S04]  /*0ad0*/  IMAD.HI.U32 R7, R7, R13, R6 ;  /* 0x0000000d07077227 */ /* 0x000fc800078e0006 */
[----:B0-----:R-:W-:-:S05]  /*0ae0*/  IMAD.IADD R8, R4, 0x1, R3 ;  /* 0x0000000104087824 */ /* 0x001fca00078e0203 */
        /* <DEDUP_REMOVED lines=13> */
.L_x_888:
[----:B------:R-:W-:Y:S05]  /*0bc0*/  BSYNC B0 ;  /* 0x0000000000007941 */ /* 0x000fea0003800000 */
.L_x_887:
        /* <DEDUP_REMOVED lines=63> */
[----:B0-----:R-:W-:-:S05]  /*0fc0*/  @P0 IADD3 R32, R41, R32, RZ ;  /* 0x0000002029200210 */ /* 0x001fca0007ffe0ff */
[----:B------:R0:W1:Y:S02]  /*0fd0*/  SHFL.UP P0, R43, R32, 0x10, RZ ;  /* 0x06000000202b7989 */ /* 0x00006400000000ff */
.L_x_903:
[----:B-1----:R-:W-:-:S04]  /*0fe0*/  @P0 IMAD.IADD R43, R32, 0x1, R43 ;  /* 0x00000001202b0824 */ /* 0x002fc800078e022b */
[----:B------:R-:W-:-:S04]  /*0ff0*/  IMAD.IADD R26, R43, 0x1, -R26 ;  /* 0x000000012b1a7824 */ /* 0x000fc800078e0a1a */
[----:B------:R-:W-:Y:S01]  /*1000*/  IMAD.IADD R28, R37, 0x1, R26 ;  /* 0x00000001251c7824 */ /* 0x000fe200078e021a */
[----:B------:R1:W-:Y:S03]  /*1010*/  STS [R5+0x10], R26 ;  /* 0x0000101a05007388 */ /* 0x0003e60000000800 */
[----:B------:R-:W-:Y:S01]  /*1020*/  IMAD.IADD R30, R30, 0x1, R28 ;  /* 0x000000011e1e7824 */ /* 0x000fe200078e021c */
[----:B------:R2:W-:Y:S03]  /*1030*/  STS [R5+0x14], R28 ;  /* 0x0000141c05007388 */ /* 0x0005e60000000800 */
[----:B0-----:R-:W-:Y:S01]  /*1040*/  IMAD.IADD R32, R35, 0x1, R30 ;  /* 0x0000000123207824 */ /* 0x001fe200078e021e */
        /* <DEDUP_REMOVED lines=43> */
[----:B-1----:R-:W-:Y:S01]  /*1300*/  IMAD.IADD R26, R23, 0x1, R24 ;  /* 0x00000001171a7824 */ /* 0x002fe200078e0218 */
        /* <DEDUP_REMOVED lines=12> */
[----:B------:R2:W-:Y:S04]  /*13d0*/  STS [R5+0x88], R11 ;  /* 0x0000880b05007388 */ /* 0x0005e80000000800 */
[----:B------:R2:W-:Y:S02]  /*13e0*/  STS [R5+0x8c], R8 ;  /* 0x00008c0805007388 */ /* 0x0005e40000000800 */
.L_x_889:
[----:B--2---:R-:W0:Y:S01]  /*13f0*/  S2R R4, SR_TID.X ;  /* 0x0000000000047919 */ /* 0x004e220000002100 */
[----:B------:R-:W-:Y:S05]  /*1400*/  WARPSYNC.ALL ;  /* 0x0000000000007948 */ /* 0x000fea0003800000 */
[----:B------:R-:W-:Y:S06]  /*1410*/  BAR.SYNC.DEFER_BLOCKING 0x0 ;  /* 0x0000000000007b1d */ /* 0x000fec0000010000 */
[----:B------:R-:W-:Y:S01]  /*1420*/  BSSY B0, `(.L_x_891) ;  /* 0x00000ab000007945 */ /* 0x000fe20003800000 */
[----:B------:R-:W1:Y:S01]  /*1430*/  LDS R5, [R2+0x10] ;  /* 0x0000100002057984 */ /* 0x000e620000000800 */
[----:B0-----:R-:W-:-:S02]  /*1440*/  ISETP.GT.AND P0, PT, R4, UR7, PT ;  /* 0x0000000704007c0c */ /* 0x001fc4000bf04270 */
[----:B------:R-:W-:-:S11]  /*1450*/  ISETP.NE.AND P1, PT, R4, UR7, PT ;  /* 0x0000000704007c0c */ /* 0x000fd6000bf25270 */
[----:B------:R-:W0:Y:S08]  /*1460*/  @!P0 LDC.64 R6, c[0x0][0x250] ;  /* 0x00009400ff068b82 */ /* 0x000e300000000a00 */
[----:B------:R-:W2:Y:S01]  /*1470*/  @!P1 LDC.64 R8, c[0x0][0x228] ;  /* 0x00008a00ff089b82 */ /* 0x000ea20000000a00 */
[----:B0-----:R-:W-:-:S05]  /*1480*/  @!P0 IMAD.WIDE R6, R4, 0x4, R6 ;  /* 0x0000000404068825 */ /* 0x001fca00078e0206 */
[----:B-1----:R0:W-:Y:S01]  /*1490*/  @!P0 STG.E desc[UR8][R6.64], R5 ;  /* 0x0000000506008986 */ /* 0x0021e2000c101908 */
[----:B------:R-:W-:-:S03]  /*14a0*/  ISETP.GE.U32.AND P0, PT, R4, UR7, PT ;  /* 0x0000000704007c0c */ /* 0x000fc6000bf06070 */
[----:B--2---:R0:W-:Y:S01]  /*14b0*/  @!P1 STG.E desc[UR8][R8.64], R5 ;  /* 0x0000000508009986 */ /* 0x0041e2000c101908 */
[----:B------:R-:W-:Y:S09]  /*14c0*/  BAR.SYNC.DEFER_BLOCKING 0x0 ;  /* 0x0000000000007b1d */ /* 0x000ff20000010000 */
[----:B------:R-:W-:Y:S05]  /*14d0*/  @P0 BRA `(.L_x_892) ;  /* 0x00000008007c0947 */ /* 0x000fea0003800000 */
[----:B------:R-:W-:Y:S02]  /*14e0*/  ULDC.64 UR4, c[0x0][0x250] ;  /* 0x0000940000047ab9 */ /* 0x000fe40000000a00 */
[----:B0-----:R-:W-:-:S04]  /*14f0*/  LEA R6, P0, R4, UR4, 0x2 ;  /* 0x0000000404067c11 */ /* 0x001fc8000f8010ff */
[----:B------:R-:W-:-:S05]  /*1500*/  LEA.HI.X R7, R4, UR5, RZ, 0x2, P0 ;  /* 0x0000000504077c11 */ /* 0x000fca00080f14ff */
[----:B------:R-:W2:Y:S04]  /*1510*/  LDG.E R5, desc[UR8][R6.64+0x4] ;  /* 0x0000040806057981 */ /* 0x000ea8000c1e1900 */
[----:B------:R-:W2:Y:S02]  /*1520*/  LDG.E R9, desc[UR8][R6.64] ;  /* 0x0000000806097981 */ /* 0x000ea4000c1e1900 */
[----:B--2---:R-:W-:-:S13]  /*1530*/  ISETP.GE.AND P0, PT, R9, R5, PT ;  /* 0x000000050900720c */ /* 0x004fda0003f06270 */
[----:B------:R-:W-:Y:S05]  /*1540*/  @P0 BRA `(.L_x_892) ;  /* 0x0000000800600947 */ /* 0x000fea0003800000 */
[----:B------:R-:W0:Y:S01]  /*1550*/  I2F.U32.RP R8, R0 ;  /* 0x0000000000087306 */ /* 0x000e220000209000 */
[----:B------:R-:W-:Y:S01]  /*1560*/  VIADDMNMX R2, R9, R0, R5, !PT ;  /* 0x0000000009027246 */ /* 0x000fe20007800105 */
[----:B------:R-:W-:Y:S01]  /*1570*/  BSSY B1, `(.L_x_893) ;  /* 0x0000039000017945 */ /* 0x000fe20003800000 */
[----:B------:R-:W-:-:S05]  /*1580*/  LOP3.LUT R11, RZ, R9, RZ, 0x33, !PT ;  /* 0x00000009ff0b7212 */ /* 0x000fca00078e33ff */
[----:B------:R-:W-:Y:S01]  /*1590*/  IMAD.IADD R11, R2, 0x1, R11 ;  /* 0x00000001020b7824 */ /* 0x000fe200078e020b */
[----:B0-----:R-:W0:Y:S02]  /*15a0*/  MUFU.RCP R8, R8 ;  /* 0x0000000800087308 */ /* 0x001e240000001000 */
[----:B0-----:R-:W-:-:S06]  /*15b0*/  VIADD R6, R8, 0xffffffe ;  /* 0x0ffffffe08067836 */ /* 0x001fcc0000000000 */
[----:B------:R0:W1:Y:S02]  /*15c0*/  F2I.FTZ.U32.TRUNC.NTZ R7, R6 ;  /* 0x0000000600077305 */ /* 0x000064000021f000 */
[----:B0-----:R-:W-:Y:S01]  /*15d0*/  HFMA2.MMA R6, -RZ, RZ, 0, 0 ;  /* 0x00000000ff067435 */ /* 0x001fe200000001ff */
[----:B-1----:R-:W-:-:S04]  /*15e0*/  IMAD.MOV R13, RZ, RZ, -R7 ;  /* 0x000000ffff0d7224 */ /* 0x002fc800078e0a07 */
[----:B------:R-:W-:-:S05]  /*15f0*/  IMAD R13, R13, R0, RZ ;  /* 0x000000000d0d7224 */ /* 0x000fca00078e02ff */
[----:B------:R-:W-:Y:S01]  /*1600*/  IMAD.HI.U32 R10, R7, R13, R6 ;  /* 0x0000000d070a7227 */ /* 0x000fe200078e0006 */
[----:B------:R-:W-:-:S05]  /*1610*/  LOP3.LUT R13, RZ, R0, RZ, 0x33, !PT ;  /* 0x00000000ff0d7212 */ /* 0x000fca00078e33ff */
[----:B------:R-:W-:-:S04]  /*1620*/  IMAD.HI.U32 R10, R10, R11, RZ ;  /* 0x0000000b0a0a7227 */ /* 0x000fc800078e00ff */
[----:B------:R-:W-:-:S04]  /*1630*/  IMAD.MOV R2, RZ, RZ, -R10 ;  /* 0x000000ffff027224 */ /* 0x000fc800078e0a0a */
[----:B------:R-:W-:-:S05]  /*1640*/  IMAD R11, R0, R2, R11 ;  /* 0x00000002000b7224 */ /* 0x000fca00078e020b */
[----:B------:R-:W-:-:S13]  /*1650*/  ISETP.GE.U32.AND P0, PT, R11, R0, PT ;  /* 0x000000000b00720c */ /* 0x000fda0003f06070 */
[----:B------:R-:W-:Y:S02]  /*1660*/  @P0 IMAD.IADD R11, R11, 0x1, -R0 ;  /* 0x000000010b0b0824 */ /* 0x000fe400078e0a00 */
[----:B------:R-:W-:Y:S01]  /*1670*/  @P0 VIADD R10, R10, 0x1 ;  /* 0x000000010a0a0836 */ /* 0x000fe20000000000 */
[----:B------:R-:W-:Y:S02]  /*1680*/  ISETP.NE.U32.AND P0, PT, R0, RZ, PT ;  /* 0x000000ff0000720c */ /* 0x000fe40003f05070 */
[----:B------:R-:W-:-:S13]  /*1690*/  ISETP.GE.U32.AND P1, PT, R11, R0, PT ;  /* 0x000000000b00720c */ /* 0x000fda0003f26070 */
[----:B------:R-:W-:-:S05]  /*16a0*/  @P1 VIADD R10, R10, 0x1 ;  /* 0x000000010a0a1836 */ /* 0x000fca0000000000 */
[----:B------:R-:W-:-:S04]  /*16b0*/  SEL R10, R13, R10, !P0 ;  /* 0x0000000a0d0a7207 */ /* 0x000fc80004000000 */
[C---:B------:R-:W-:Y:S02]  /*16c0*/  IADD3 R2, R10.reuse, 0x1, RZ ;  /* 0x000000010a027810 */ /* 0x040fe40007ffe0ff */
[----:B------:R-:W-:Y:S02]  /*16d0*/  ISETP.GE.U32.AND P3, PT, R10, 0x3, PT ;  /* 0x000000030a00780c */ /* 0x000fe40003f66070 */
[----:B------:R-:W-:-:S13]  /*16e0*/  LOP3.LUT P0, R2, R2, 0x3, RZ, 0xc0, !PT ;  /* 0x0000000302027812 */ /* 0x000fda000780c0ff */
[----:B------:R-:W-:Y:S05]  /*16f0*/  @!P0 BRA `(.L_x_894) ;  /* 0x0000000000808947 */ /* 0x000fea0003800000 */
[----:B------:R-:W-:Y:S01]  /*1700*/  IABS R15, R0 ;  /* 0x00000000000f7213 */ /* 0x000fe20000000000 */
[----:B------:R-:W0:Y:S01]  /*1710*/  LDC.64 R6, c[0x0][0x220] ;  /* 0x00008800ff067b82 */ /* 0x000e220000000a00 */
[----:B------:R-:W-:Y:S02]  /*1720*/  ISETP.NE.AND P4, PT, R0, RZ, PT ;  /* 0x000000ff0000720c */ /* 0x000fe40003f85270 */
[----:B------:R-:W1:Y:S08]  /*1730*/  I2F.RP R8, R15 ;  /* 0x0000000f00087306 */ /* 0x000e700000209400 */
[----:B-1----:R-:W1:Y:S02]  /*1740*/  MUFU.RCP R8, R8 ;  /* 0x0000000800087308 */ /* 0x002e640000001000 */
[----:B-1----:R-:W-:-:S06]  /*1750*/  VIADD R10, R8, 0xffffffe ;  /* 0x0ffffffe080a7836 */ /* 0x002fcc0000000000 */
[----:B------:R1:W2:Y:S02]  /*1760*/  F2I.FTZ.U32.TRUNC.NTZ R11, R10 ;  /* 0x0000000a000b7305 */ /* 0x0002a4000021f000 */
[----:B-1----:R-:W-:Y:S02]  /*1770*/  IMAD.MOV.U32 R10, RZ, RZ, RZ ;  /* 0x000000ffff0a7224 */ /* 0x002fe400078e00ff */
[----:B--2---:R-:W-:-:S04]  /*1780*/  IMAD.MOV R12, RZ, RZ, -R11 ;  /* 0x000000ffff0c7224 */ /* 0x004fc800078e0a0b */
[----:B------:R-:W-:-:S04]  /*1790*/  IMAD R17, R12, R15, RZ ;  /* 0x0000000f0c117224 */ /* 0x000fc800078e02ff */
[----:B0-----:R-:W-:-:S07]  /*17a0*/  IMAD.HI.U32 R17, R11, R17, R10 ;  /* 0x000000110b117227 */ /* 0x001fce00078e000a */
.L_x_895:
        /* <DEDUP_REMOVED lines=8> */
[----:B------:R-:W-:Y:S01]  /*1830*/  @!P1 IADD3 R10, R10, -R19, RZ ;  /* 0x800000130a0a9210 */ /* 0x000fe20007ffe0ff */
[----:B------:R-:W-:-:S03]  /*1840*/  @!P1 VIADD R8, R8, 0x1 ;  /* 0x0000000108089836 */ /* 0x000fc60000000000 */
        /* <DEDUP_REMOVED lines=8> */
[----:B------:R-:W-:-:S05]  /*18d0*/  IMAD.WIDE R10, R11, 0x4, R6 ;  /* 0x000000040b0a7825 */ /* 0x000fca00078e0206 */
[----:B------:R0:W-:Y:S01]  /*18e0*/  STG.E desc[UR8][R10.64], R4 ;  /* 0x000000040a007986 */ /* 0x0001e2000c101908 */
[----:B------:R-:W-:Y:S05]  /*18f0*/  @P0 BRA `(.L_x_895) ;  /* 0xfffffffc00ac0947 */ /* 0x000fea000383ffff */
.L_x_894:
[----:B------:R-:W-:Y:S05]  /*1900*/  BSYNC B1 ;  /* 0x0000000000017941 */ /* 0x000fea0003800000 */
.L_x_893:
[----:B------:R-:W-:Y:S05]  /*1910*/  @!P3 BRA `(.L_x_892) ;  /* 0x00000004006cb947 */ /* 0x000fea0003800000 */
[----:B------:R-:W-:Y:S01]  /*1920*/  IABS R2, R0 ;  /* 0x0000000000027213 */ /* 0x000fe20000000000 */
[----:B------:R-:W1:Y:S03]  /*1930*/  LDC.64 R6, c[0x0][0x220] ;  /* 0x00008800ff067b82 */ /* 0x000e660000000a00 */
[----:B------:R-:W2:Y:S08]  /*1940*/  I2F.RP R0, R2 ;  /* 0x0000000200007306 */ /* 0x000eb00000209400 */
[----:B--2---:R-:W0:Y:S02]  /*1950*/  MUFU.RCP R0, R0 ;  /* 0x0000000000007308 */ /* 0x004e240000001000 */
[----:B0-----:R-:W-:-:S06]  /*1960*/  VIADD R10, R0, 0xffffffe ;  /* 0x0ffffffe000a7836 */ /* 0x001fcc0000000000 */
[----:B------:R0:W2:Y:S02]  /*1970*/  F2I.FTZ.U32.TRUNC.NTZ R11, R10 ;  /* 0x0000000a000b7305 */ /* 0x0000a4000021f000 */
[----:B0-----:R-:W-:Y:S02]  /*1980*/  IMAD.MOV.U32 R10, RZ, RZ, RZ ;  /* 0x000000ffff0a7224 */ /* 0x001fe400078e00ff */
[----:B--2---:R-:W-:-:S04]  /*1990*/  IMAD.MOV R13, RZ, RZ, -R11 ;  /* 0x000000ffff0d7224 */ /* 0x004fc800078e0a0b */
[----:B------:R-:W-:-:S04]  /*19a0*/  IMAD R13, R13, R2, RZ ;  /* 0x000000020d0d7224 */ /* 0x000fc800078e02ff */
[----:B-1----:R-:W-:-:S07]  /*19b0*/  IMAD.HI.U32 R8, R11, R13, R10 ;  /* 0x0000000d0b087227 */ /* 0x002fce00078e000a */
.L_x_896:
[----:B------:R-:W-:Y:S01]  /*19c0*/  ULDC UR4, c[0x0][0x244] ;  /* 0x0000910000047ab9 */ /* 0x000fe20000000800 */
[----:B-1----:R-:W-:Y:S01]  /*19d0*/  IABS R13, R9 ;  /* 0x00000009000d7213 */ /* 0x002fe20000000000 */
[----:B------:R-:W-:-:S04]  /*19e0*/  IMAD.U32 R0, RZ, RZ, UR4 ;  /* 0x00000004ff007e24 */ /* 0x000fc8000f8e00ff */
[----:B------:R-:W-:Y:S01]  /*19f0*/  IMAD.HI.U32 R12, R8, R13, RZ ;  /* 0x0000000d080c7227 */ /* 0x000fe200078e00ff */
[----:B------:R-:W-:-:S03]  /*1a00*/  IABS R22, R0 ;  /* 0x0000000000167213 */ /* 0x000fc60000000000 */
[----:B------:R-:W-:Y:S01]  /*1a10*/  IMAD.MOV R8, RZ, RZ, -R12 ;  /* 0x000000ffff087224 */ /* 0x000fe200078e0a0c */
[----:B------:R-:W0:Y:S01]  /*1a20*/  I2F.RP R14, R22 ;  /* 0x00000016000e7306 */ /* 0x000e220000209400 */
[C-C-:B------:R-:W-:Y:S01]  /*1a30*/  IMAD.IADD R21, R9.reuse, 0x1, R0.reuse ;  /* 0x0000000109157824 */ /* 0x140fe200078e0200 */
[----:B------:R-:W-:Y:S01]  /*1a40*/  LOP3.LUT R9, R9, R0, RZ, 0x3c, !PT ;  /* 0x0000000009097212 */ /* 0x000fe200078e3cff */
[----:B------:R-:W-:Y:S02]  /*1a50*/  IMAD R13, R22, R8, R13 ;  /* 0x00000008160d7224 */ /* 0x000fe400078e020d */
[----:B------:R-:W-:Y:S01]  /*1a60*/  IMAD.IADD R23, R21, 0x1, R0 ;  /* 0x0000000115177824 */ /* 0x000fe200078e0200 */
[----:B------:R-:W-:Y:S02]  /*1a70*/  ISETP.GE.AND P3, PT, R9, RZ, PT ;  /* 0x000000ff0900720c */ /* 0x000fe40003f66270 */
[----:B------:R-:W-:Y:S02]  /*1a80*/  ISETP.GT.U32.AND P2, PT, R2, R13, PT ;  /* 0x0000000d0200720c */ /* 0x000fe40003f44070 */
[----:B------:R-:W-:-:S02]  /*1a90*/  IABS R17, R23 ;  /* 0x0000001700117213 */ /* 0x000fc40000000000 */
[----:B------:R-:W-:Y:S01]  /*1aa0*/  LOP3.LUT R9, R21, R0, RZ, 0x3c, !PT ;  /* 0x0000000015097212 */ /* 0x000fe200078e3cff */
[----:B0-----:R-:W0:Y:S08]  /*1ab0*/  MUFU.RCP R14, R14 ;  /* 0x0000000e000e7308 */ /* 0x001e300000001000 */
[----:B------:R-:W-:Y:S01]  /*1ac0*/  @!P2 IMAD.IADD R13, R13, 0x1, -R22 ;  /* 0x000000010d0da824 */ /* 0x000fe200078e0a16 */
[----:B------:R-:W-:-:S04]  /*1ad0*/  @!P2 IADD3 R12, R12, 0x1, RZ ;  /* 0x000000010c0ca810 */ /* 0x000fc80007ffe0ff */
[----:B------:R-:W-:Y:S01]  /*1ae0*/  ISETP.GE.U32.AND P0, PT, R13, R2, PT ;  /* 0x000000020d00720c */ /* 0x000fe20003f06070 */
[----:B------:R-:W-:Y:S01]  /*1af0*/  IMAD.MOV.U32 R2, RZ, RZ, R22 ;  /* 0x000000ffff027224 */ /* 0x000fe200078e0016 */
[----:B0-----:R-:W-:Y:S02]  /*1b00*/  IADD3 R10, R14, 0xffffffe, RZ ;  /* 0x0ffffffe0e0a7810 */ /* 0x001fe40007ffe0ff */
[----:B------:R-:W-:Y:S02]  /*1b10*/  IABS R14, R21 ;  /* 0x00000015000e7213 */ /* 0x000fe40000000000 */
[----:B------:R0:W1:Y:S07]  /*1b20*/  F2I.FTZ.U32.TRUNC.NTZ R11, R10 ;  /* 0x0000000a000b7305 */ /* 0x00006e000021f000 */
[----:B------:R-:W-:-:S04]  /*1b30*/  @P0 VIADD R12, R12, 0x1 ;  /* 0x000000010c0c0836 */ /* 0x000fc80000000000 */
[----:B------:R-:W-:Y:S01]  /*1b40*/  @!P3 IMAD.MOV R12, RZ, RZ, -R12 ;  /* 0x000000ffff0cb224 */ /* 0x000fe200078e0a0c */
[----:B0-----:R-:W-:Y:S01]  /*1b50*/  MOV R10, RZ ;  /* 0x000000ff000a7202 */ /* 0x001fe20000000f00 */
[----:B-1----:R-:W-:-:S04]  /*1b60*/  IMAD.MOV R15, RZ, RZ, -R11 ;  /* 0x000000ffff0f7224 */ /* 0x002fc800078e0a0b */
[----:B------:R-:W-:-:S04]  /*1b70*/  IMAD R15, R15, R22, RZ ;  /* 0x000000160f0f7224 */ /* 0x000fc800078e02ff */
[----:B------:R-:W-:-:S04]  /*1b80*/  IMAD.HI.U32 R8, R11, R15, R10 ;  /* 0x0000000f0b087227 */ /* 0x000fc800078e000a */
[----:B------:R-:W-:Y:S02]  /*1b90*/  IMAD.MOV.U32 R15, RZ, RZ, R14 ;  /* 0x000000ffff0f7224 */ /* 0x000fe400078e000e */
[----:B------:R-:W-:Y:S02]  /*1ba0*/  IMAD.IADD R11, R23, 0x1, R0 ;  /* 0x00000001170b7824 */ /* 0x000fe400078e0200 */
[----:B------:R-:W-:-:S03]  /*1bb0*/  IMAD.HI.U32 R10, R8, R15, RZ ;  /* 0x0000000f080a7227 */ /* 0x000fc600078e00ff */
[----:B------:R-:W-:Y:S01]  /*1bc0*/  IABS R19, R11 ;  /* 0x0000000b00137213 */ /* 0x000fe20000000000 */
[----:B------:R-:W-:Y:S02]  /*1bd0*/  IMAD.MOV R18, RZ, RZ, -R10 ;  /* 0x000000ffff127224 */ /* 0x000fe400078e0a0a */
[----:B------:R-:W-:-:S04]  /*1be0*/  IMAD.HI.U32 R14, R8, R17, RZ ;  /* 0x00000011080e7227 */ /* 0x000fc800078e00ff */
[----:B------:R-:W-:Y:S01]  /*1bf0*/  IMAD R13, R22, R18, R15 ;  /* 0x00000012160d7224 */ /* 0x000fe200078e020f */
[----:B------:R-:W-:Y:S01]  /*1c00*/  IADD3 R20, -R14, RZ, RZ ;  /* 0x000000ff0e147210 */ /* 0x000fe20007ffe1ff */
[----:B------:R-:W-:-:S03]  /*1c10*/  IMAD.HI.U32 R16, R8, R19, RZ ;  /* 0x0000001308107227 */ /* 0x000fc600078e00ff */
[----:B------:R-:W-:Y:S01]  /*1c20*/  ISETP.GT.U32.AND P6, PT, R2, R13, PT ;  /* 0x0000000d0200720c */ /* 0x000fe20003fc4070 */
[----:B------:R-:W-:Y:S02]  /*1c30*/  IMAD.MOV R18, RZ, RZ, -R16 ;  /* 0x000000ffff127224 */ /* 0x000fe400078e0a10 */
[C---:B------:R-:W-:Y:S02]  /*1c40*/  IMAD R15, R22.reuse, R20, R17 ;  /* 0x00000014160f7224 */ /* 0x040fe400078e0211 */
[----:B------:R-:W-:Y:S01]  /*1c50*/  IMAD R17, R22, R18, R19 ;  /* 0x0000001216117224 */ /* 0x000fe200078e0213 */
[----:B------:R-:W-:Y:S02]  /*1c60*/  LOP3.LUT R19, RZ, R0, RZ, 0x33, !PT ;  /* 0x00000000ff137212 */ /* 0x000fe400078e33ff */
[C---:B------:R-:W-:Y:S02]  /*1c70*/  ISETP.GT.U32.AND P5, PT, R2.reuse, R15, PT ;  /* 0x0000000f0200720c */ /* 0x040fe40003fa4070 */
[----:B------:R-:W-:-:S03]  /*1c80*/  ISETP.GT.U32.AND P1, PT, R2, R17, PT ;  /* 0x000000110200720c */ /* 0x000fc60003f24070 */
[--C-:B------:R-:W-:Y:S02]  /*1c90*/  @!P6 IMAD.IADD R13, R13, 0x1, -R22.reuse ;  /* 0x000000010d0de824 */ /* 0x100fe400078e0a16 */
[----:B------:R-:W-:Y:S01]  /*1ca0*/  @!P6 VIADD R10, R10, 0x1 ;  /* 0x000000010a0ae836 */ /* 0x000fe20000000000 */
[----:B------:R-:W-:Y:S02]  /*1cb0*/  ISETP.GE.AND P6, PT, R9, RZ, PT ;  /* 0x000000ff0900720c */ /* 0x000fe40003fc6270 */
[----:B------:R-:W-:Y:S02]  /*1cc0*/  ISETP.GE.U32.AND P4, PT, R13, R2, PT ;  /* 0x000000020d00720c */ /* 0x000fe40003f86070 */
[-C--:B------:R-:W-:Y:S01]  /*1cd0*/  LOP3.LUT R9, R23, R0.reuse, RZ, 0x3c, !PT ;  /* 0x0000000017097212 */ /* 0x080fe200078e3cff */
[--C-:B------:R-:W-:Y:S01]  /*1ce0*/  @!P5 IMAD.IADD R15, R15, 0x1, -R22.reuse ;  /* 0x000000010f0fd824 */ /* 0x100fe200078e0a16 */
[----:B------:R-:W-:Y:S01]  /*1cf0*/  LOP3.LUT R13, R11, R0, RZ, 0x3c, !PT ;  /* 0x000000000b0d7212 */ /* 0x000fe200078e3cff */
[----:B------:R-:W-:-:S02]  /*1d00*/  @!P1 IMAD.IADD R17, R17, 0x1, -R22 ;  /* 0x0000000111119824 */ /* 0x000fc400078e0a16 */
[----:B------:R-:W-:Y:S01]  /*1d10*/  @!P5 VIADD R14, R14, 0x1 ;  /* 0x000000010e0ed836 */ /* 0x000fe20000000000 */
[-C--:B------:R-:W-:Y:S01]  /*1d20*/  ISETP.GE.U32.AND P2, PT, R15, R2.reuse, PT ;  /* 0x000000020f00720c */ /* 0x080fe20003f46070 */
[----:B------:R-:W-:Y:S01]  /*1d30*/  @!P1 VIADD R16, R16, 0x1 ;  /* 0x0000000110109836 */ /* 0x000fe20000000000 */
[----:B------:R-:W-:Y:S02]  /*1d40*/  ISETP.GE.U32.AND P0, PT, R17, R2, PT ;  /* 0x000000021100720c */ /* 0x000fe40003f06070 */
[----:B------:R-:W-:Y:S01]  /*1d50*/  ISETP.GE.AND P5, PT, R9, RZ, PT ;  /* 0x000000ff0900720c */ /* 0x000fe20003fa6270 */
[----:B------:R-:W-:Y:S01]  /*1d60*/  IMAD.IADD R9, R11, 0x1, R0 ;  /* 0x000000010b097824 */ /* 0x000fe200078e0200 */
[----:B------:R-:W-:Y:S02]  /*1d70*/  @P4 IADD3 R10, R10, 0x1, RZ ;  /* 0x000000010a0a4810 */ /* 0x000fe40007ffe0ff */
[----:B------:R-:W-:Y:S02]  /*1d80*/  ISETP.GE.AND P4, PT, R13, RZ, PT ;  /* 0x000000ff0d00720c */ /* 0x000fe40003f86270 */
[----:B------:R-:W-:-:S02]  /*1d90*/  ISETP.NE.AND P1, PT, R0, RZ, PT ;  /* 0x000000ff0000720c */ /* 0x000fc40003f25270 */
[----:B------:R-:W-:Y:S01]  /*1da0*/  @!P6 IADD3 R10, -R10, RZ, RZ ;  /* 0x000000ff0a0ae210 */ /* 0x000fe20007ffe1ff */
[----:B------:R-:W-:Y:S01]  /*1db0*/  @P2 VIADD R14, R14, 0x1 ;  /* 0x000000010e0e2836 */ /* 0x000fe20000000000 */
[C---:B------:R-:W-:Y:S01]  /*1dc0*/  SEL R13, R19.reuse, R12, !P1 ;  /* 0x0000000c130d7207 */ /* 0x040fe20004800000 */
[----:B------:R-:W-:Y:S01]  /*1dd0*/  @P0 VIADD R16, R16, 0x1 ;  /* 0x0000000110100836 */ /* 0x000fe20000000000 */
[----:B------:R-:W-:Y:S01]  /*1de0*/  SEL R15, R19, R10, !P1 ;  /* 0x0000000a130f7207 */ /* 0x000fe20004800000 */
[----:B------:R-:W-:Y:S01]  /*1df0*/  @!P5 IMAD.MOV R14, RZ, RZ, -R14 ;  /* 0x000000ffff0ed224 */ /* 0x000fe200078e0a0e */
[----:B------:R-:W-:Y:S01]  /*1e00*/  ISETP.GE.AND P0, PT, R9, R5, PT ;  /* 0x000000050900720c */ /* 0x000fe20003f06270 */
[----:B------:R-:W-:-:S03]  /*1e10*/  IMAD.WIDE R12, R13, 0x4, R6 ;  /* 0x000000040d0c7825 */ /* 0x000fc600078e0206 */
[----:B------:R-:W-:Y:S01]  /*1e20*/  SEL R17, R19, R14, !P1 ;  /* 0x0000000e13117207 */ /* 0x000fe20004800000 */
[----:B------:R-:W-:Y:S01]  /*1e30*/  @!P4 IMAD.MOV R16, RZ, RZ, -R16 ;  /* 0x000000ffff10c224 */ /* 0x000fe200078e0a10 */
[----:B------:R1:W-:Y:S01]  /*1e40*/  STG.E desc[UR8][R12.64], R4 ;  /* 0x000000040c007986 */ /* 0x0003e2000c101908 */
[----:B------:R-:W-:-:S03]  /*1e50*/  IMAD.WIDE R14, R15, 0x4, R6 ;  /* 0x000000040f0e7825 */ /* 0x000fc600078e0206 */
[----:B------:R-:W-:Y:S01]  /*1e60*/  SEL R19, R19, R16, !P1 ;  /* 0x0000001013137207 */ /* 0x000fe20004800000 */
[--C-:B------:R-:W-:Y:S01]  /*1e70*/  IMAD.WIDE R16, R17, 0x4, R6.reuse ;  /* 0x0000000411107825 */ /* 0x100fe200078e0206 */
[----:B------:R1:W-:Y:S03]  /*1e80*/  STG.E desc[UR8][R14.64], R4 ;  /* 0x000000040e007986 */ /* 0x0003e6000c101908 */
[----:B------:R-:W-:Y:S01]  /*1e90*/  IMAD.WIDE R18, R19, 0x4, R6 ;  /* 0x0000000413127825 */ /* 0x000fe200078e0206 */
[----:B------:R1:W-:Y:S04]  /*1ea0*/  STG.E desc[UR8][R16.64], R4 ;  /* 0x0000000410007986 */ /* 0x0003e8000c101908 */
[----:B------:R1:W-:Y:S01]  /*1eb0*/  STG.E desc[UR8][R18.64], R4 ;  /* 0x0000000412007986 */ /* 0x0003e2000c101908 */
[----:B------:R-:W-:Y:S05]  /*1ec0*/  @!P0 BRA `(.L_x_896) ;  /* 0xfffffff800bc8947 */ /* 0x000fea000383ffff */
.L_x_892:
[----:B------:R-:W-:Y:S05]  /*1ed0*/  BSYNC B0 ;  /* 0x0000000000007941 */ /* 0x000fea0003800000 */
.L_x_891:
[----:B0-----:R-:W0:Y:S08]  /*1ee0*/  LDC R5, c[0x0][0x238] ;  /* 0x00008e00ff057b82 */ /* 0x001e300000000800 */
[----:B------:R-:W0:Y:S01]  /*1ef0*/  LDC.64 R6, c[0x0][0x250] ;  /* 0x00009400ff067b82 */ /* 0x000e220000000a00 */
[----:B------:R-:W-:Y:S01]  /*1f00*/  IABS R11, R0 ;  /* 0x00000000000b7213 */ /* 0x000fe20000000000 */
[----:B------:R-:W-:Y:S01]  /*1f10*/  ULDC UR4, c[0x0][0x258] ;  /* 0x0000960000047ab9 */ /* 0x000fe20000000800 */
[----:B0-----:R-:W-:-:S06]  /*1f20*/  IMAD.WIDE R6, R5, 0x4, R6 ;  /* 0x0000000405067825 */ /* 0x001fcc00078e0206 */
[----:B------:R0:W2:Y:S01]  /*1f30*/  LDG.E R7, desc[UR8][R6.64] ;  /* 0x0000000806077981 */ /* 0x0000a2000c1e1900 */
[----:B------:R-:W3:Y:S01]  /*1f40*/  I2F.RP R2, R11 ;  /* 0x0000000b00027306 */ /* 0x000ee20000209400 */
[----:B------:R-:W-:-:S05]  /*1f50*/  VIADD R5, R3, UR4 ;  /* 0x0000000403057c36 */ /* 0x000fca0008000000 */
[----:B-1----:R-:W-:Y:S02]  /*1f60*/  IABS R12, R5 ;  /* 0x00000005000c7213 */ /* 0x002fe40000000000 */
[----:B------:R-:W-:Y:S01]  /*1f70*/  LOP3.LUT R5, R5, R0, RZ, 0x3c, !PT ;  /* 0x0000000005057212 */ /* 0x000fe200078e3cff */
[----:B---3--:R-:W1:Y:S02]  /*1f80*/  MUFU.RCP R2, R2 ;  /* 0x0000000200027308 */ /* 0x008e640000001000 */
[----:B-1----:R-:W-:-:S06]  /*1f90*/  VIADD R8, R2, 0xffffffe ;  /* 0x0ffffffe02087836 */ /* 0x002fcc0000000000 */
[----:B------:R1:W3:Y:S02]  /*1fa0*/  F2I.FTZ.U32.TRUNC.NTZ R9, R8 ;  /* 0x0000000800097305 */ /* 0x0002e4000021f000 */
[----:B-1----:R-:W-:Y:S01]  /*1fb0*/  IMAD.MOV.U32 R8, RZ, RZ, RZ ;  /* 0x000000ffff087224 */ /* 0x002fe200078e00ff */
[----:B---3--:R-:W-:-:S05]  /*1fc0*/  IADD3 R10, RZ, -R9, RZ ;  /* 0x80000009ff0a7210 */ /* 0x008fca0007ffe0ff */
[----:B------:R-:W-:-:S04]  /*1fd0*/  IMAD R3, R10, R11, RZ ;  /* 0x0000000b0a037224 */ /* 0x000fc800078e02ff */
[----:B0-----:R-:W-:-:S04]  /*1fe0*/  IMAD.HI.U32 R6, R9, R3, R8 ;  /* 0x0000000309067227 */ /* 0x001fc800078e0008 */
[----:B------:R-:W-:Y:S01]  /*1ff0*/  IMAD.MOV.U32 R9, RZ, RZ, R12 ;  /* 0x000000ffff097224 */ /* 0x000fe200078e000c */
[----:B--2---:R-:W-:Y:S02]  /*2000*/  IABS R10, R7 ;  /* 0x00000007000a7213 */ /* 0x004fe40000000000 */
[----:B------:R-:W-:-:S03]  /*2010*/  LOP3.LUT R7, R7, R0, RZ, 0x3c, !PT ;  /* 0x0000000007077212 */ /* 0x000fc600078e3cff */
[----:B------:R-:W-:Y:S01]  /*2020*/  IMAD.MOV.U32 R3, RZ, RZ, R10 ;  /* 0x000000ffff037224 */ /* 0x000fe200078e000a */
[----:B------:R-:W-:-:S03]  /*2030*/  ISETP.GE.AND P3, PT, R7, RZ, PT ;  /* 0x000000ff0700720c */ /* 0x000fc60003f66270 */
[----:B------:R-:W-:-:S04]  /*2040*/  IMAD.HI.U32 R2, R6, R3, RZ ;  /* 0x0000000306027227 */ /* 0x000fc800078e00ff */
[----:B------:R-:W-:Y:S01]  /*2050*/  IMAD.HI.U32 R6, R6, R9, RZ ;  /* 0x0000000906067227 */ /* 0x000fe200078e00ff */
[----:B------:R-:W-:-:S03]  /*2060*/  IADD3 R8, -R2, RZ, RZ ;  /* 0x000000ff02087210 */ /* 0x000fc60007ffe1ff */
[----:B------:R-:W-:Y:S02]  /*2070*/  IMAD.MOV R10, RZ, RZ, -R6 ;  /* 0x000000ffff0a7224 */ /* 0x000fe400078e0a06 */
[C---:B------:R-:W-:Y:S02]  /*2080*/  IMAD R3, R11.reuse, R8, R3 ;  /* 0x000000080b037224 */ /* 0x040fe400078e0203 */
[C---:B------:R-:W-:Y:S01]  /*2090*/  IMAD R8, R11.reuse, R10, R9 ;  /* 0x0000000a0b087224 */ /* 0x040fe200078e0209 */
[----:B------:R-:W-:Y:S02]  /*20a0*/  LOP3.LUT R9, RZ, R0, RZ, 0x33, !PT ;  /* 0x00000000ff097212 */ /* 0x000fe400078e33ff */
[C---:B------:R-:W-:Y:S02]  /*20b0*/  ISETP.GT.U32.AND P2, PT, R11.reuse, R3, PT ;  /* 0x000000030b00720c */ /* 0x040fe40003f44070 */
[----:B------:R-:W-:-:S11]  /*20c0*/  ISETP.GT.U32.AND P4, PT, R11, R8, PT ;  /* 0x000000080b00720c */ /* 0x000fd60003f84070 */
[--C-:B------:R-:W-:Y:S02]  /*20d0*/  @!P2 IMAD.IADD R3, R3, 0x1, -R11.reuse ;  /* 0x000000010303a824 */ /* 0x100fe400078e0a0b */
[----:B------:R-:W-:Y:S01]  /*20e0*/  @!P4 IMAD.IADD R8, R8, 0x1, -R11 ;  /* 0x000000010808c824 */ /* 0x000fe200078e0a0b */
[----:B------:R-:W-:Y:S01]  /*20f0*/  @!P4 IADD3 R6, R6, 0x1, RZ ;  /* 0x000000010606c810 */ /* 0x000fe20007ffe0ff */
[----:B------:R-:W-:Y:S01]  /*2100*/  @!P2 VIADD R2, R2, 0x1 ;  /* 0x000000010202a836 */ /* 0x000fe20000000000 */
[-C--:B------:R-:W-:Y:S02]  /*2110*/  ISETP.GE.U32.AND P0, PT, R3, R11.reuse, PT ;  /* 0x0000000b0300720c */ /* 0x080fe40003f06070 */
[----:B------:R-:W-:Y:S02]  /*2120*/  ISETP.GE.U32.AND P1, PT, R8, R11, PT ;  /* 0x0000000b0800720c */ /* 0x000fe40003f26070 */
[----:B------:R-:W-:Y:S01]  /*2130*/  ISETP.GE.AND P2, PT, R5, RZ, PT ;  /* 0x000000ff0500720c */ /* 0x000fe20003f46270 */
[----:B------:R-:W-:-:S08]  /*2140*/  IMAD.MOV.U32 R5, RZ, RZ, RZ ;  /* 0x000000ffff057224 */ /* 0x000fd000078e00ff */
[----:B------:R-:W-:Y:S01]  /*2150*/  @P0 VIADD R2, R2, 0x1 ;  /* 0x0000000102020836 */ /* 0x000fe20000000000 */
[----:B------:R-:W-:Y:S01]  /*2160*/  ISETP.NE.AND P0, PT, R0, RZ, PT ;  /* 0x000000ff0000720c */ /* 0x000fe20003f05270 */
[----:B------:R-:W-:Y:S02]  /*2170*/  @P1 VIADD R6, R6, 0x1 ;  /* 0x0000000106061836 */ /* 0x000fe40000000000 */
[----:B------:R-:W-:Y:S02]  /*2180*/  @!P3 IMAD.MOV R2, RZ, RZ, -R2 ;  /* 0x000000ffff02b224 */ /* 0x000fe400078e0a02 */
[----:B------:R-:W-:-:S03]  /*2190*/  @!P2 IMAD.MOV R6, RZ, RZ, -R6 ;  /* 0x000000ffff06a224 */ /* 0x000fc600078e0a06 */
[C---:B------:R-:W-:Y:S02]  /*21a0*/  SEL R3, R9.reuse, R2, !P0 ;  /* 0x0000000209037207 */ /* 0x040fe40004000000 */
[----:B------:R-:W-:Y:S02]  /*21b0*/  SEL R9, R9, R6, !P0 ;  /* 0x0000000609097207 */ /* 0x000fe40004000000 */
[----:B------:R-:W-:Y:S02]  /*21c0*/  IADD3 R4, R3, R4, RZ ;  /* 0x0000000403047210 */ /* 0x000fe40007ffe0ff */
[----:B------:R-:W-:Y:S02]  /*21d0*/  SHF.R.S32.HI R0, RZ, 0x1f, R9 ;  /* 0x0000001fff007819 */ /* 0x000fe40000011409 */
[----:B------:R-:W-:-:S04]  /*21e0*/  ISETP.GE.U32.AND P0, PT, R4, R9, PT ;  /* 0x000000090400720c */ /* 0x000fc80003f06070 */
[----:B------:R-:W-:-:S13]  /*21f0*/  ISETP.GE.U32.AND.EX P0, PT, R5, R0, PT, P0 ;  /* 0x000000000500720c */ /* 0x000fda0003f06100 */
[----:B------:R-:W-:Y:S05]  /*2200*/  @P0 EXIT ;  /* 0x000000000000094d */ /* 0x000fea0003800000 */
[----:B------:R-:W-:Y:S01]  /*2210*/  IMAD.MOV.U32 R7, RZ, RZ, -0x1 ;  /* 0xffffffffff077424 */ /* 0x000fe200078e00ff */
[----:B------:R-:W-:-:S06]  /*2220*/  ULDC.64 UR4, c[0x0][0x220] ;  /* 0x0000880000047ab9 */ /* 0x000fcc0000000a00 */
.L_x_897:
[----:B------:R-:W-:-:S04]  /*2230*/  LEA R2, P0, R4, UR4, 0x2 ;  /* 0x0000000404027c11 */ /* 0x000fc8000f8010ff */
[C---:B------:R-:W-:Y:S02]  /*2240*/  LEA.HI.X R3, R4.reuse, UR5, R5, 0x2, P0 ;  /* 0x0000000504037c11 */ /* 0x040fe400080f1405 */
[----:B------:R-:W-:-:S03]  /*2250*/  IADD3 R4, P0, R4, UR6, RZ ;  /* 0x0000000604047c10 */ /* 0x000fc6000ff1e0ff */
[----:B------:R0:W-:Y:S02]  /*2260*/  STG.E desc[UR8][R2.64], R7 ;  /* 0x0000000702007986 */ /* 0x0001e4000c101908 */
[----:B------:R-:W-:Y:S01]  /*2270*/  IMAD.X R5, RZ, RZ, R5, P0 ;  /* 0x000000ffff057224 */ /* 0x000fe200000e0605 */
[----:B------:R-:W-:-:S04]  /*2280*/  ISETP.GE.U32.AND P0, PT, R4, R9, PT ;  /* 0x000000090400720c */ /* 0x000fc80003f06070 */
[----:B------:R-:W-:-:S13]  /*2290*/  ISETP.GE.U32.AND.EX P0, PT, R5, R0, PT, P0 ;  /* 0x000000000500720c */ /* 0x000fda0003f06100 */
[----:B0-----:R-:W-:Y:S05]  /*22a0*/  @!P0 BRA `(.L_x_897) ;  /* 0xfffffffc00e08947 */ /* 0x001fea000383ffff */
[----:B------:R-:W-:Y:S05]  /*22b0*/  EXIT ;  /* 0x000000000000794d */ /* 0x000fea0003800000 */
.L_x_890:
[----:B------:R-:W-:Y:S01]  /*22c0*/  HFMA2.MMA R40, -RZ, RZ, 0, 5.9604644775390625e-08 ;  /* 0x00000001ff287435 */ /* 0x000fe200000001ff */
[----:B------:R-:W-:Y:S02]  /*22d0*/  IMAD.MOV.U32 R45, RZ, RZ, R26 ;  /* 0x000000ffff2d7224 */ /* 0x000fe400078e001a */
[----:B------:R-:W-:Y:S02]  /*22e0*/  IMAD.MOV.U32 R44, RZ, RZ, RZ ;  /* 0x000000ffff2c7224 */ /* 0x000fe400078e00ff */
[----:B------:R-:W-:-:S07]  /*22f0*/  IMAD.MOV.U32 R36, RZ, RZ, -0x1 ;  /* 0xffffffffff247424 */ /* 0x000fce00078e00ff */
[----:B------:R-:W-:Y:S05]  /*2300*/  WARPSYNC.COLLECTIVE R36, `(.L_x_898) ;  /* 0x0000000024087348 */ /* 0x000fea0003c00000 */
[----:B------:R0:W1:Y:S02]  /*2310*/  SHFL.UP P0, R43, R45, R40, R44 ;  /* 0x040000282d2b7389 */ /* 0x000064000000002c */
[----:B01----:R-:W-:Y:S01]  /*2320*/  ENDCOLLECTIVE ;  /* 0x000000000000791b */ /* 0x003fe20003800000 */
.L_x_898:
[----:B------:R-:W-:Y:S02]  /*2330*/  IMAD.MOV.U32 R40, RZ, RZ, 0x2 ;  /* 0x00000002ff287424 */ /* 0x000fe400078e00ff */
[----:B------:R-:W-:-:S04]  /*2340*/  IMAD.MOV.U32 R39, RZ, RZ, R43 ;  /* 0x000000ffff277224 */ /* 0x000fc800078e002b */
[----:B------:R-:W-:-:S05]  /*2350*/  @P0 IMAD.IADD R39, R26, 0x1, R39 ;  /* 0x000000011a270824 */ /* 0x000fca00078e0227 */
[----:B------:R-:W-:-:S07]  /*2360*/  MOV R45, R39 ;  /* 0x00000027002d7202 */ /* 0x000fce0000000f00 */
[----:B------:R-:W-:Y:S05]  /*2370*/  WARPSYNC.COLLECTIVE R36, `(.L_x_899) ;  /* 0x0000000024087348 */ /* 0x000fea0003c00000 */
[----:B------:R0:W1:Y:S02]  /*2380*/  SHFL.UP P0, R43, R45, R40, R44 ;  /* 0x040000282d2b7389 */ /* 0x000064000000002c */
[----:B01----:R-:W-:Y:S01]  /*2390*/  ENDCOLLECTIVE ;  /* 0x000000000000791b */ /* 0x003fe20003800000 */
.L_x_899:
[----:B------:R-:W-:Y:S01]  /*23a0*/  HFMA2.MMA R40, -RZ, RZ, 0, 2.384185791015625e-07 ;  /* 0x00000004ff287435 */ /* 0x000fe200000001ff */
[----:B------:R-:W-:-:S04]  /*23b0*/  IMAD.MOV.U32 R28, RZ, RZ, R43 ;  /* 0x000000ffff1c7224 */ /* 0x000fc800078e002b */
[----:B------:R-:W-:-:S04]  /*23c0*/  @P0 IMAD.IADD R28, R39, 0x1, R28 ;  /* 0x00000001271c0824 */ /* 0x000fc800078e021c */
[----:B------:R-:W-:-:S07]  /*23d0*/  IMAD.MOV.U32 R45, RZ, RZ, R28 ;  /* 0x000000ffff2d7224 */ /* 0x000fce00078e001c */
[----:B------:R-:W-:Y:S05]  /*23e0*/  WARPSYNC.COLLECTIVE R36, `(.L_x_900) ;  /* 0x0000000024087348 */ /* 0x000fea0003c00000 */
[----:B------:R0:W1:Y:S02]  /*23f0*/  SHFL.UP P0, R43, R45, R40, R44 ;  /* 0x040000282d2b7389 */ /* 0x000064000000002c */
[----:B01----:R-:W-:Y:S01]  /*2400*/  ENDCOLLECTIVE ;  /* 0x000000000000791b */ /* 0x003fe20003800000 */
.L_x_900:
[----:B------:R-:W-:Y:S02]  /*2410*/  IMAD.MOV.U32 R40, RZ, RZ, 0x8 ;  /* 0x00000008ff287424 */ /* 0x000fe400078e00ff */
[----:B------:R-:W-:-:S04]  /*2420*/  IMAD.MOV.U32 R41, RZ, RZ, R43 ;  /* 0x000000ffff297224 */ /* 0x000fc800078e002b */
[----:B------:R-:W-:-:S04]  /*2430*/  @P0 IMAD.IADD R41, R28, 0x1, R41 ;  /* 0x000000011c290824 */ /* 0x000fc800078e0229 */
[----:B------:R-:W-:-:S07]  /*2440*/  IMAD.MOV.U32 R45, RZ, RZ, R41 ;  /* 0x000000ffff2d7224 */ /* 0x000fce00078e0029 */
[----:B------:R-:W-:Y:S05]  /*2450*/  WARPSYNC.COLLECTIVE R36, `(.L_x_901) ;  /* 0x0000000024087348 */ /* 0x000fea0003c00000 */
[----:B------:R0:W1:Y:S02]  /*2460*/  SHFL.UP P0, R43, R45, R40, R44 ;  /* 0x040000282d2b7389 */ /* 0x000064000000002c */
[----:B01----:R-:W-:Y:S01]  /*2470*/  ENDCOLLECTIVE ;  /* 0x000000000000791b */ /* 0x003fe20003800000 */
.L_x_901:
[----:B------:R-:W-:Y:S01]  /*2480*/  IMAD.MOV.U32 R40, RZ, RZ, 0x10 ;  /* 0x00000010ff287424 */ /* 0x000fe200078e00ff */
[----:B------:R-:W-:-:S05]  /*2490*/  MOV R32, R43 ;  /* 0x0000002b00207202 */ /* 0x000fca0000000f00 */
[----:B------:R-:W-:-:S04]  /*24a0*/  @P0 IMAD.IADD R32, R41, 0x1, R32 ;  /* 0x0000000129200824 */ /* 0x000fc800078e0220 */
[----:B------:R-:W-:-:S07]  /*24b0*/  IMAD.MOV.U32 R45, RZ, RZ, R32 ;  /* 0x000000ffff2d7224 */ /* 0x000fce00078e0020 */
[----:B------:R-:W-:Y:S05]  /*24c0*/  WARPSYNC.COLLECTIVE R36, `(.L_x_902) ;  /* 0x0000000024087348 */ /* 0x000fea0003c00000 */
[----:B------:R0:W1:Y:S02]  /*24d0*/  SHFL.UP P0, R43, R45, R40, R44 ;  /* 0x040000282d2b7389 */ /* 0x000064000000002c */
[----:B01----:R-:W-:Y:S01]  /*24e0*/  ENDCOLLECTIVE ;  /* 0x000000000000791b */ /* 0x003fe20003800000 */
.L_x_902:
[----:B------:R-:W-:Y:S05]  /*24f0*/  BRA `(.L_x_903) ;  /* 0xffffffe800b87947 */ /* 0x000fea000383ffff */
.L_x_904:
        /* <DEDUP_REMOVED lines=16> */
.L_x_1629:


//--------------------- .text._ZN4vllm3moe46moe_align_block_size_small_batch_expert_kernelImLi256EEEvPKT_PiS5_S5_S5_iimiib --------------------------
	.section	.text._ZN4vllm3moe46moe_align_block_size_small_batch_expert_kernelImLi256EEEvPKT_PiS5_S5_S5_iimiib,"ax",@progbits
	.align	128
        .global         _ZN4vllm3moe46moe_align_block_size_small_batch_expert_kernelImLi256EEEvPKT_PiS5_S5_S5_iimiib
        .type           _ZN4vllm3moe46moe_align_block_size_small_batch_expert_kernelImLi256EEEvPKT_PiS5_S5_S5_iimiib,@function
        .size           _ZN4vllm3moe46moe_align_block_size_small_batch_expert_kernelImLi256EEEvPKT_PiS5_S5_S5_iimiib,(.L_x_1630 - _ZN4vllm3moe46moe_align_block_size_small_batch_expert_kernelImLi256EEEvPKT_PiS5_S5_S5_iimiib)
        .other          _ZN4vllm3moe46moe_align_block_size_small_batch_expert_kernelImLi256EEEvPKT_PiS5_S5_S5_iimiib,@"STO_CUDA_ENTRY STV_DEFAULT"
_ZN4vllm3moe46moe_align_block_size_small_batch_expert_kernelImLi256EEEvPKT_PiS5_S5_S5_iimiib:
.text._ZN4vllm3moe46moe_align_block_size_small_batch_expert_kernelImLi256EEEvPKT_PiS5_S5_S5_iimiib:
[----:B------:R-:W-:Y:S01]  /*0000*/  LDC R1, c[0x0][0x28] ;  /* 0x00000a00ff017b82 */ /* 0x000fe20000000800 */
[----:B------:R-:W0:Y:S01]  /*0010*/  S2R R19, SR_TID.X ;  /* 0x0000000000137919 */ /* 0x000e220000002100 */
[----:B------:R-:W-:Y:S01]  /*0020*/  ULDC.64 UR8, c[0x0][0x208] ;  /* 0x0000820000087ab9 */ /* 0x000fe20000000a00 */
[----:B------:R-:W-:Y:S01]  /*0030*/  ULDC.64 UR10, c[0x0][0x210] ;  /* 0x00008400000a7ab9 */ /* 0x000fe20000000a00 */
[----:B------:R-:W-:Y:S01]  /*0040*/  ULDC.64 UR16, c[0x0][0x210] ;  /* 0x0000840000107ab9 */ /* 0x000fe20000000a00 */
[----:B------:R-:W-:Y:S01]  /*0050*/  ULDC.64 UR14, c[0x0][0x240] ;  /* 0x00009000000e7ab9 */ /* 0x000fe20000000a00 */
[----:B------:R-:W-:Y:S01]  /*0060*/  ULDC.64 UR12, c[0x0][0x230] ;  /* 0x00008c00000c7ab9 */ /* 0x000fe20000000a00 */
[----:B0-----:R-:W-:-:S13]  /*0070*/  ISETP.GE.U32.AND P0, PT, R19, 0x100, PT ;  /* 0x000001001300780c */ /* 0x001fda0003f06070 */
[----:B------:R-:W-:Y:S05]  /*0080*/  @!P0 BRA `(.L_x_905) ;  /* 0x0000003000308947 */ /* 0x000fea0003800000 */
[----:B------:R-:W0:Y:S01]  /*0090*/  LDC R9, c[0x0][0x238] ;  /* 0x00008e00ff097b82 */ /* 0x000e220000000800 */
[----:B------:R-:W-:Y:S02]  /*00a0*/  VIADD R17, R19, 0xffffff00 ;  /* 0xffffff0013117836 */ /* 0x000fe40000000000 */
[----:B------:R-:W-:-:S05]  /*00b0*/  IMAD.MOV.U32 R18, RZ, RZ, RZ ;  /* 0x000000ffff127224 */ /* 0x000fca00078e00ff */
[----:B------:R-:W1:Y:S01]  /*00c0*/  LDC R4, c[0x0][RZ] ;  /* 0x00000000ff047b82 */ /* 0x000e620000000800 */
[C---:B0-----:R-:W-:Y:S01]  /*00d0*/  ISETP.GE.AND P3, PT, R9.reuse, 0x1, PT ;  /* 0x000000010900780c */ /* 0x041fe20003f66270 */
[----:B------:R-:W-:Y:S01]  /*00e0*/  VIADD R16, R9, 0x1 ;  /* 0x0000000109107836 */ /* 0x000fe20000000000 */
[----:B------:R-:W-:-:S11]  /*00f0*/  SHF.R.S32.HI R3, RZ, 0x1f, R9 ;  /* 0x0000001fff037819 */ /* 0x000fd60000011409 */
[----:B-1----:R-:W-:Y:S05]  /*0100*/  @!P3 BRA `(.L_x_906) ;  /* 0x000000040038b947 */ /* 0x002fea0003800000 */
[----:B------:R-:W-:Y:S01]  /*0110*/  VIADD R0, R9, 0xffffffff ;  /* 0xffffffff09007836 */ /* 0x000fe20000000000 */
[----:B------:R-:W-:Y:S01]  /*0120*/  UMOV UR4, URZ ;  /* 0x0000003f00047c82 */ /* 0x000fe20008000000 */
[----:B------:R-:W-:-:S03]  /*0130*/  VIADD R5, R17, 0x1 ;  /* 0x0000000111057836 */ /* 0x000fc60000000000 */
[----:B------:R-:W-:Y:S01]  /*0140*/  ISETP.GE.U32.AND P0, PT, R0, 0x3, PT ;  /* 0x000000030000780c */ /* 0x000fe20003f06070 */
[----:B------:R-:W-:Y:S01]  /*0150*/  IMAD R6, R5, R9, R16 ;  /* 0x0000000905067224 */ /* 0x000fe200078e0210 */
[----:B------:R-:W-:-:S11]  /*0160*/  LOP3.LUT R0, R9, 0x3, RZ, 0xc0, !PT ;  /* 0x0000000309007812 */ /* 0x000fd600078ec0ff */
[----:B------:R-:W-:Y:S05]  /*0170*/  @!P0 BRA `(.L_x_907) ;  /* 0x0000000000ec8947 */ /* 0x000fea0003800000 */
[----:B------:R-:W0:Y:S01]  /*0180*/  S2UR UR5, SR_CgaCtaId ;  /* 0x00000000000579c3 */ /* 0x000e220000008800 */
[----:B------:R-:W-:Y:S01]  /*0190*/  IADD3 R5, -R0, R9, RZ ;  /* 0x0000000900057210 */ /* 0x000fe20007ffe1ff */
[----:B------:R-:W-:-:S03]  /*01a0*/  UMOV UR4, 0x400 ;  /* 0x0000040000047882 */ /* 0x000fc60000000000 */
[----:B------:R-:W-:Y:S01]  /*01b0*/  ISETP.GT.AND P0, PT, R5, RZ, PT ;  /* 0x000000ff0500720c */ /* 0x000fe20003f04270 */
[----:B0-----:R-:W-:-:S06]  /*01c0*/  ULEA UR4, UR5, UR4, 0x18 ;  /* 0x0000000405047291 */ /* 0x001fcc000f8ec03f */
[----:B------:R-:W-:Y:S01]  /*01d0*/  LEA R2, R6, UR4, 0x2 ;  /* 0x0000000406027c11 */ /* 0x000fe2000f8e10ff */
[----:B------:R-:W-:-:S04]  /*01e0*/  UMOV UR4, URZ ;  /* 0x0000003f00047c82 */ /* 0x000fc80008000000 */
[----:B------:R-:W-:Y:S01]  /*01f0*/  VIADD R2, R2, 0xc ;  /* 0x0000000c02027836 */ /* 0x000fe20000000000 */
[----:B------:R-:W-:Y:S06]  /*0200*/  @!P0 BRA `(.L_x_908) ;  /* 0x0000000000a48947 */ /* 0x000fec0003800000 */
[----:B------:R-:W-:Y:S02]  /*0210*/  ISETP.GT.AND P1, PT, R5, 0xc, PT ;  /* 0x0000000c0500780c */ /* 0x000fe40003f24270 */
[----:B------:R-:W-:-:S11]  /*0220*/  PLOP3.LUT P0, PT, PT, PT, PT, 0x80, 0x0 ;  /* 0x000000000000781c */ /* 0x000fd60003f0f070 */
[----:B------:R-:W-:Y:S05]  /*0230*/  @!P1 BRA `(.L_x_909) ;  /* 0x0000000000589947 */ /* 0x000fea0003800000 */
[----:B------:R-:W-:-:S13]  /*0240*/  PLOP3.LUT P0, PT, PT, PT, PT, 0x8, 0x0 ;  /* 0x000000000000781c */ /* 0x000fda0003f0e170 */
.L_x_910:
[----:B------:R-:W-:Y:S01]  /*0250*/  VIADD R5, R5, 0xfffffff0 ;  /* 0xfffffff005057836 */ /* 0x000fe20000000000 */
[----:B------:R-:W-:Y:S01]  /*0260*/  UIADD3 UR4, UR4, 0x10, URZ ;  /* 0x0000001004047890 */ /* 0x000fe2000fffe03f */
[----:B------:R-:W-:Y:S03]  /*0270*/  STS [R2+-0xc], RZ ;  /* 0xfffff4ff02007388 */ /* 0x000fe60000000800 */
[----:B------:R-:W-:Y:S01]  /*0280*/  ISETP.GT.AND P1, PT, R5, 0xc, PT ;  /* 0x0000000c0500780c */ /* 0x000fe20003f24270 */
[----:B------:R-:W-:Y:S04]  /*0290*/  STS [R2+-0x8], RZ ;  /* 0xfffff8ff02007388 */ /* 0x000fe80000000800 */
[----:B------:R-:W-:Y:S04]  /*02a0*/  STS [R2+-0x4], RZ ;  /* 0xfffffcff02007388 */ /* 0x000fe80000000800 */
[----:B------:R-:W-:Y:S04]  /*02b0*/  STS [R2], RZ ;  /* 0x000000ff02007388 */ /* 0x000fe80000000800 */
[----:B------:R-:W-:Y:S04]  /*02c0*/  STS [R2+0x4], RZ ;  /* 0x000004ff02007388 */ /* 0x000fe80000000800 */
        /* <DEDUP_REMOVED lines=10> */
[----:B------:R0:W-:Y:S02]  /*0370*/  STS [R2+0x30], RZ ;  /* 0x000030ff02007388 */ /* 0x0001e40000000800 */
[----:B0-----:R-:W-:Y:S01]  /*0380*/  VIADD R2, R2, 0x40 ;  /* 0x0000004002027836 */ /* 0x001fe20000000000 */
[----:B------:R-:W-:Y:S06]  /*0390*/  @P1 BRA `(.L_x_910) ;  /* 0xfffffffc00ac1947 */ /* 0x000fec000383ffff */
.L_x_909:
[----:B------:R-:W-:-:S13]  /*03a0*/  ISETP.GT.AND P1, PT, R5, 0x4, PT ;  /* 0x000000040500780c */ /* 0x000fda0003f24270 */
[----:B------:R-:W-:Y:S05]  /*03b0*/  @!P1 BRA `(.L_x_911) ;  /* 0x0000000000309947 */ /* 0x000fea0003800000 */
[----:B------:R-:W-:Y:S01]  /*03c0*/  STS [R2+-0xc], RZ ;  /* 0xfffff4ff02007388 */ /* 0x000fe20000000800 */
[----:B------:R-:W-:Y:S01]  /*03d0*/  PLOP3.LUT P0, PT, PT, PT, PT, 0x8, 0x0 ;  /* 0x000000000000781c */ /* 0x000fe20003f0e170 */
[----:B------:R-:W-:Y:S01]  /*03e0*/  VIADD R5, R5, 0xfffffff8 ;  /* 0xfffffff805057836 */ /* 0x000fe20000000000 */
[----:B------:R-:W-:Y:S01]  /*03f0*/  UIADD3 UR4, UR4, 0x8, URZ ;  /* 0x0000000804047890 */ /* 0x000fe2000fffe03f */
[----:B------:R-:W-:Y:S04]  /*0400*/  STS [R2+-0x8], RZ ;  /* 0xfffff8ff02007388 */ /* 0x000fe80000000800 */
[----:B------:R-:W-:Y:S04]  /*0410*/  STS [R2+-0x4], RZ ;  /* 0xfffffcff02007388 */ /* 0x000fe80000000800 */
[----:B------:R-:W-:Y:S04]  /*0420*/  STS [R2], RZ ;  /* 0x000000ff02007388 */ /* 0x000fe80000000800 */
[----:B------:R-:W-:Y:S04]  /*0430*/  STS [R2+0x4], RZ ;  /* 0x000004ff02007388 */ /* 0x000fe80000000800 */
[----:B------:R-:W-:Y:S04]  /*0440*/  STS [R2+0x8], RZ ;  /* 0x000008ff02007388 */ /* 0x000fe80000000800 */
[----:B------:R-:W-:Y:S04]  /*0450*/  STS [R2+0xc], RZ ;  /* 0x00000cff02007388 */ /* 0x000fe80000000800 */
[----:B------:R0:W-:Y:S02]  /*0460*/  STS [R2+0x10], RZ ;  /* 0x000010ff02007388 */ /* 0x0001e40000000800 */
[----:B0-----:R-:W-:-:S07]  /*0470*/  VIADD R2, R2, 0x20 ;  /* 0x0000002002027836 */ /* 0x001fce0000000000 */
.L_x_911:
[----:B------:R-:W-:-:S13]  /*0480*/  ISETP.NE.OR P0, PT, R5, RZ, P0 ;  /* 0x000000ff0500720c */ /* 0x000fda0000705670 */
[----:B------:R-:W-:Y:S05]  /*0490*/  @!P0 BRA `(.L_x_907) ;  /* 0x0000000000248947 */ /* 0x000fea0003800000 */
.L_x_908:
[----:B------:R-:W-:Y:S01]  /*04a0*/  IADD3 R5, R5, -0x4, RZ ;  /* 0xfffffffc05057810 */ /* 0x000fe20007ffe0ff */
[----:B------:R-:W-:Y:S01]  /*04b0*/  UIADD3 UR4, UR4, 0x4, URZ ;  /* 0x0000000404047890 */ /* 0x000fe2000fffe03f */
[----:B------:R-:W-:Y:S02]  /*04c0*/  STS [R2+-0xc], RZ ;  /* 0xfffff4ff02007388 */ /* 0x000fe40000000800 */
[----:B------:R-:W-:Y:S02]  /*04d0*/  ISETP.NE.AND P0, PT, R5, RZ, PT ;  /* 0x000000ff0500720c */ /* 0x000fe40003f05270 */
[----:B------:R-:W-:Y:S04]  /*04e0*/  STS [R2+-0x8], RZ ;  /* 0xfffff8ff02007388 */ /* 0x000fe80000000800 */
[----:B------:R-:W-:Y:S04]  /*04f0*/  STS [R2+-0x4], RZ ;  /* 0xfffffcff02007388 */ /* 0x000fe80000000800 */
[----:B------:R0:W-:Y:S02]  /*0500*/  STS [R2], RZ ;  /* 0x000000ff02007388 */ /* 0x0001e40000000800 */
[----:B0-----:R-:W-:Y:S01]  /*0510*/  VIADD R2, R2, 0x10 ;  /* 0x0000001002027836 */ /* 0x001fe20000000000 */
[----:B------:R-:W-:Y:S06]  /*0520*/  @P0 BRA `(.L_x_908) ;  /* 0xfffffffc00dc0947 */ /* 0x000fec000383ffff */
.L_x_907:
[----:B------:R-:W-:-:S13]  /*0530*/  ISETP.NE.AND P0, PT, R0, RZ, PT ;  /* 0x000000ff0000720c */ /* 0x000fda0003f05270 */
[----:B------:R-:W-:Y:S05]  /*0540*/  @!P0 BRA `(.L_x_906) ;  /* 0x0000000000288947 */ /* 0x000fea0003800000 */
[----:B------:R-:W0:Y:S01]  /*0550*/  S2UR UR6, SR_CgaCtaId ;  /* 0x00000000000679c3 */ /* 0x000e220000008800 */
[----:B------:R-:W-:Y:S01]  /*0560*/  UMOV UR5, 0x400 ;  /* 0x0000040000057882 */ /* 0x000fe20000000000 */
[----:B------:R-:W-:Y:S01]  /*0570*/  VIADD R2, R6, UR4 ;  /* 0x0000000406027c36 */ /* 0x000fe20008000000 */
[----:B0-----:R-:W-:-:S06]  /*0580*/  ULEA UR5, UR6, UR5, 0x18 ;  /* 0x0000000506057291 */ /* 0x001fcc000f8ec03f */
[----:B------:R-:W-:-:S07]  /*0590*/  LEA R2, R2, UR5, 0x2 ;  /* 0x0000000502027c11 */ /* 0x000fce000f8e10ff */
.L_x_912:
[----:B------:R-:W-:Y:S01]  /*05a0*/  VIADD R0, R0, 0xffffffff ;  /* 0xffffffff00007836 */ /* 0x000fe20000000000 */
[----:B------:R0:W-:Y:S04]  /*05b0*/  STS [R2], RZ ;  /* 0x000000ff02007388 */ /* 0x0001e80000000800 */
[----:B------:R-:W-:Y:S01]  /*05c0*/  ISETP.NE.AND P0, PT, R0, RZ, PT ;  /* 0x000000ff0000720c */ /* 0x000fe20003f05270 */
[----:B0-----:R-:W-:-:S12]  /*05d0*/  VIADD R2, R2, 0x4 ;  /* 0x0000000402027836 */ /* 0x001fd80000000000 */
[----:B------:R-:W-:Y:S05]  /*05e0*/  @P0 BRA `(.L_x_912) ;  /* 0xfffffffc00ec0947 */ /* 0x000fea000383ffff */
.L_x_906:
[----:B------:R-:W0:Y:S01]  /*05f0*/  LDC.64 R6, c[0x0][0x240] ;  /* 0x00009000ff067b82 */ /* 0x000e220000000a00 */
[----:B------:R-:W-:Y:S01]  /*0600*/  VIADD R15, R4, 0xffffff00 ;  /* 0xffffff00040f7836 */ /* 0x000fe20000000000 */
[----:B0-----:R-:W-:-:S04]  /*0610*/  ISETP.GE.U32.AND P1, PT, R17, R6, PT ;  /* 0x000000061100720c */ /* 0x001fc80003f26070 */
[----:B------:R-:W-:-:S13]  /*0620*/  ISETP.GE.U32.AND.EX P1, PT, R18, R7, PT, P1 ;  /* 0x000000071200720c */ /* 0x000fda0003f26110 */
[----:B------:R-:W-:Y:S05]  /*0630*/  @P1 BRA `(.L_x_913) ;  /* 0x0000000000c01947 */ /* 0x000fea0003800000 */
[----:B------:R-:W-:Y:S01]  /*0640*/  ULDC.U8 UR4, c[0x0][0x250] ;  /* 0x0000940000047ab9 */ /* 0x000fe20000000000 */
[----:B------:R-:W-:Y:S01]  /*0650*/  IADD3 R0, R17, 0x1, RZ ;  /* 0x0000000111007810 */ /* 0x000fe20007ffe0ff */
[----:B------:R-:W-:-:S04]  /*0660*/  UPRMT UR4, UR4, 0x8880, URZ ;  /* 0x0000888004047896 */ /* 0x000fc8000800003f */
[----:B------:R-:W-:Y:S02]  /*0670*/  IMAD R0, R0, R9, R16 ;  /* 0x0000000900007224 */ /* 0x000fe400078e0210 */
[----:B------:R-:W-:-:S13]  /*0680*/  ISETP.NE.AND P0, PT, RZ, UR4, PT ;  /* 0x00000004ff007c0c */ /* 0x000fda000bf05270 */
[----:B------:R-:W-:Y:S05]  /*0690*/  @!P0 BRA `(.L_x_914) ;  /* 0x0000000000608947 */ /* 0x000fea0003800000 */
[----:B------:R-:W0:Y:S01]  /*06a0*/  S2R R5, SR_CgaCtaId ;  /* 0x0000000000057919 */ /* 0x000e220000008800 */
[----:B------:R-:W-:Y:S01]  /*06b0*/  MOV R2, 0x400 ;  /* 0x0000040000027802 */ /* 0x000fe20000000f00 */
[----:B------:R-:W-:Y:S02]  /*06c0*/  IMAD.MOV.U32 R10, RZ, RZ, R17 ;  /* 0x000000ffff0a7224 */ /* 0x000fe400078e0011 */
[----:B------:R-:W-:Y:S01]  /*06d0*/  IMAD.MOV.U32 R11, RZ, RZ, R18 ;  /* 0x000000ffff0b7224 */ /* 0x000fe200078e0012 */
[----:B0-----:R-:W-:-:S07]  /*06e0*/  LEA R13, R5, R2, 0x18 ;  /* 0x00000002050d7211 */ /* 0x001fce00078ec0ff */
.L_x_915:
[----:B------:R-:W-:-:S04]  /*06f0*/  LEA R6, P0, R10, UR10, 0x3 ;  /* 0x0000000a0a067c11 */ /* 0x000fc8000f8018ff */
[----:B------:R-:W-:-:S05]  /*0700*/  LEA.HI.X R7, R10, UR11, R11, 0x3, P0 ;  /* 0x0000000b0a077c11 */ /* 0x000fca00080f1c0b */
[----:B------:R-:W2:Y:S02]  /*0710*/  LDG.E.CONSTANT R6, desc[UR8][R6.64] ;  /* 0x0000000806067981 */ /* 0x000ea4000c1e9900 */
[----:B--2---:R-:W-:-:S04]  /*0720*/  SHF.R.S64 R8, RZ, 0x1e, R6 ;  /* 0x0000001eff087819 */ /* 0x004fc80000001006 */
[----:B------:R-:W-:-:S04]  /*0730*/  IADD3 R8, P0, R8, UR12, RZ ;  /* 0x0000000c08087c10 */ /* 0x000fc8000ff1e0ff */
[----:B------:R-:W-:-:S06]  /*0740*/  LEA.HI.X.SX32 R9, R6, UR13, 0x2, P0 ;  /* 0x0000000d06097c11 */ /* 0x000fcc00080f16ff */
[----:B------:R-:W2:Y:S02]  /*0750*/  LDG.E.CONSTANT R9, desc[UR8][R8.64] ;  /* 0x0000000808097981 */ /* 0x000ea4000c1e9900 */
[----:B--2---:R-:W-:-:S13]  /*0760*/  ISETP.NE.AND P0, PT, R9, -0x1, PT ;  /* 0xffffffff0900780c */ /* 0x004fda0003f05270 */
[----:B------:R-:W-:-:S04]  /*0770*/  @P0 IMAD.IADD R2, R9, 0x1, R0 ;  /* 0x0000000109020824 */ /* 0x000fc800078e0200 */
[----:B------:R-:W-:-:S05]  /*0780*/  @P0 IMAD R2, R2, 0x4, R13 ;  /* 0x0000000402020824 */ /* 0x000fca00078e020d */
[----:B------:R-:W0:Y:S02]  /*0790*/  @P0 LDS R5, [R2] ;  /* 0x0000000002050984 */ /* 0x000e240000000800 */
[----:B0-----:R-:W-:-:S05]  /*07a0*/  @P0 VIADD R5, R5, 0x1 ;  /* 0x0000000105050836 */ /* 0x001fca0000000000 */
[----:B------:R0:W-:Y:S01]  /*07b0*/  @P0 STS [R2], R5 ;  /* 0x0000000502000388 */ /* 0x0001e20000000800 */
[----:B------:R-:W-:-:S04]  /*07c0*/  IADD3 R10, P0, R15, R10, RZ ;  /* 0x0000000a0f0a7210 */ /* 0x000fc80007f1e0ff */
[----:B------:R-:W-:Y:S02]  /*07d0*/  IADD3.X R11, RZ, R11, RZ, P0, !PT ;  /* 0x0000000bff0b7210 */ /* 0x000fe400007fe4ff */
[----:B------:R-:W-:-:S04]  /*07e0*/  ISETP.GE.U32.AND P0, PT, R10, UR14, PT ;  /* 0x0000000e0a007c0c */ /* 0x000fc8000bf06070 */
[----:B------:R-:W-:-:S13]  /*07f0*/  ISETP.GE.U32.AND.EX P0, PT, R11, UR15, PT, P0 ;  /* 0x0000000f0b007c0c */ /* 0x000fda000bf06100 */
[----:B0-----:R-:W-:Y:S05]  /*0800*/  @!P0 BRA `(.L_x_915) ;  /* 0xfffffffc00b88947 */ /* 0x001fea000383ffff */
[----:B------:R-:W-:Y:S05]  /*0810*/  BRA `(.L_x_913) ;  /* 0x0000000000487947 */ /* 0x000fea0003800000 */
.L_x_914:
[----:B------:R-:W0:Y:S01]  /*0820*/  S2R R5, SR_CgaCtaId ;  /* 0x0000000000057919 */ /* 0x000e220000008800 */
[----:B------:R-:W-:Y:S01]  /*0830*/  MOV R2, 0x400 ;  /* 0x0000040000027802 */ /* 0x000fe20000000f00 */
[----:B------:R-:W-:Y:S02]  /*0840*/  IMAD.MOV.U32 R10, RZ, RZ, R17 ;  /* 0x000000ffff0a7224 */ /* 0x000fe400078e0011 */
[----:B------:R-:W-:Y:S01]  /*0850*/  IMAD.MOV.U32 R11, RZ, RZ, R18 ;  /* 0x000000ffff0b7224 */ /* 0x000fe200078e0012 */
[----:B0-----:R-:W-:-:S07]  /*0860*/  LEA R13, R5, R2, 0x18 ;  /* 0x00000002050d7211 */ /* 0x001fce00078ec0ff */
.L_x_916:
[----:B------:R-:W-:-:S04]  /*0870*/  LEA R8, P0, R10, UR16, 0x3 ;  /* 0x000000100a087c11 */ /* 0x000fc8000f8018ff */
[----:B------:R-:W-:-:S06]  /*0880*/  LEA.HI.X R9, R10, UR17, R11, 0x3, P0 ;  /* 0x000000110a097c11 */ /* 0x000fcc00080f1c0b */
[----:B------:R-:W2:Y:S01]  /*0890*/  LDG.E.CONSTANT R9, desc[UR8][R8.64] ;  /* 0x0000000808097981 */ /* 0x000ea2000c1e9900 */
[----:B------:R-:W-:-:S04]  /*08a0*/  IADD3 R10, P0, R15, R10, RZ ;  /* 0x0000000a0f0a7210 */ /* 0x000fc80007f1e0ff */
[----:B------:R-:W-:Y:S02]  /*08b0*/  IADD3.X R11, RZ, R11, RZ, P0, !PT ;  /* 0x0000000bff0b7210 */ /* 0x000fe400007fe4ff */
[----:B------:R-:W-:-:S04]  /*08c0*/  ISETP.GE.U32.AND P0, PT, R10, R6, PT ;  /* 0x000000060a00720c */ /* 0x000fc80003f06070 */
[----:B------:R-:W-:Y:S01]  /*08d0*/  ISETP.GE.U32.AND.EX P0, PT, R11, R7, PT, P0 ;  /* 0x000000070b00720c */ /* 0x000fe20003f06100 */
[----:B0-2---:R-:W-:-:S04]  /*08e0*/  IMAD.IADD R2, R9, 0x1, R0 ;  /* 0x0000000109027824 */ /* 0x005fc800078e0200 */
[----:B------:R-:W-:-:S05]  /*08f0*/  IMAD R2, R2, 0x4, R13 ;  /* 0x0000000402027824 */ /* 0x000fca00078e020d */
[----:B------:R-:W0:Y:S02]  /*0900*/  LDS R5, [R2] ;  /* 0x0000000002057984 */ /* 0x000e240000000800 */
[----:B0-----:R-:W-:-:S05]  /*0910*/  VIADD R5, R5, 0x1 ;  /* 0x0000000105057836 */ /* 0x001fca0000000000 */
[----:B------:R0:W-:Y:S01]  /*0920*/  STS [R2], R5 ;  /* 0x0000000502007388 */ /* 0x0001e20000000800 */
[----:B------:R-:W-:Y:S05]  /*0930*/  @!P0 BRA `(.L_x_916) ;  /* 0xfffffffc00cc8947 */ /* 0x000fea000383ffff */
.L_x_913:
[----:B------:R-:W-:Y:S05]  /*0940*/  WARPSYNC.ALL ;  /* 0x0000000000007948 */ /* 0x000fea0003800000 */
[----:B0-----:R-:W0:Y:S01]  /*0950*/  LDC R2, c[0x0][0x238] ;  /* 0x00008e00ff027b82 */ /* 0x001e220000000800 */
[----:B------:R-:W-:Y:S07]  /*0960*/  BSSY B0, `(.L_x_917) ;  /* 0x00000bb000007945 */ /* 0x000fee0003800000 */
[----:B------:R-:W-:Y:S01]  /*0970*/  BAR.SYNC.DEFER_BLOCKING 0x0 ;  /* 0x0000000000007b1d */ /* 0x000fe20000010000 */
[----:B0-----:R-:W-:-:S04]  /*0980*/  ISETP.GE.U32.AND P2, PT, R17, R2, PT ;  /* 0x000000021100720c */ /* 0x001fc80003f46070 */
[----:B------:R-:W-:-:S13]  /*0990*/  ISETP.GE.U32.AND.EX P2, PT, R18, R3, PT, P2 ;  /* 0x000000031200720c */ /* 0x000fda0003f46120 */
[----:B------:R-:W-:Y:S05]  /*09a0*/  @P2 BRA `(.L_x_918) ;  /* 0x0000000800d82947 */ /* 0x000fea0003800000 */
[----:B------:R-:W0:Y:S01]  /*09b0*/  S2UR UR5, SR_CgaCtaId ;  /* 0x00000000000579c3 */ /* 0x000e220000008800 */
[----:B------:R-:W-:Y:S01]  /*09c0*/  UMOV UR4, 0x400 ;  /* 0x0000040000047882 */ /* 0x000fe20000000000 */
[----:B------:R-:W-:Y:S01]  /*09d0*/  IMAD.IADD R0, R17, 0x1, R16 ;  /* 0x0000000111007824 */ /* 0x000fe200078e0210 */
[----:B------:R-:W-:Y:S01]  /*09e0*/  ISETP.NE.AND P0, PT, R15, RZ, PT ;  /* 0x000000ff0f00720c */ /* 0x000fe20003f05270 */
[----:B0-----:R-:W-:-:S06]  /*09f0*/  ULEA UR4, UR5, UR4, 0x18 ;  /* 0x0000000405047291 */ /* 0x001fcc000f8ec03f */
[----:B------:R-:W-:-:S05]  /*0a00*/  LEA R5, R0, UR4, 0x2 ;  /* 0x0000000400057c11 */ /* 0x000fca000f8e10ff */
[----:B------:R0:W-:Y:S01]  /*0a10*/  STS [R5], RZ ;  /* 0x000000ff05007388 */ /* 0x0001e20000000800 */
[----:B------:R-:W-:Y:S05]  /*0a20*/  @!P0 BRA `(.L_x_918) ;  /* 0x0000000800b88947 */ /* 0x000fea0003800000 */
[----:B------:R-:W-:Y:S01]  /*0a30*/  VIADD R0, R4, 0xfffffeff ;  /* 0xfffffeff04007836 */ /* 0x000fe20000000000 */
[----:B------:R-:W-:Y:S01]  /*0a40*/  UMOV UR5, 0x1 ;  /* 0x0000000100057882 */ /* 0x000fe20000000000 */
[----:B------:R-:W-:-:S03]  /*0a50*/  LOP3.LUT R3, R15, 0x3, RZ, 0xc0, !PT ;  /* 0x000000030f037812 */ /* 0x000fc600078ec0ff */
[----:B------:R-:W-:-:S13]  /*0a60*/  ISETP.GE.U32.AND P0, PT, R0, 0x3, PT ;  /* 0x000000030000780c */ /* 0x000fda0003f06070 */
[----:B------:R-:W-:Y:S05]  /*0a70*/  @!P0 BRA `(.L_x_919) ;  /* 0x00000008005c8947 */ /* 0x000fea0003800000 */
[----:B------:R-:W-:Y:S01]  /*0a80*/  IMAD.IADD R0, R4, 0x1, -R3 ;  /* 0x0000000104007824 */ /* 0x000fe200078e0a03 */
[----:B------:R-:W-:-:S04]  /*0a90*/  UMOV UR5, 0x1 ;  /* 0x0000000100057882 */ /* 0x000fc80000000000 */
[----:B------:R-:W-:-:S13]  /*0aa0*/  ISETP.GT.AND P0, PT, R0, 0x100, PT ;  /* 0x000001000000780c */ /* 0x000fda0003f04270 */
[----:B------:R-:W-:Y:S05]  /*0ab0*/  @!P0 BRA `(.L_x_920) ;  /* 0x0000000400f48947 */ /* 0x000fea0003800000 */
[----:B------:R-:W-:Y:S01]  /*0ac0*/  VIADD R6, R0, 0xffffff00 ;  /* 0xffffff0000067836 */ /* 0x000fe20000000000 */
[----:B------:R-:W-:-:S04]  /*0ad0*/  PLOP3.LUT P0, PT, PT, PT, PT, 0x80, 0x0 ;  /* 0x000000000000781c */ /* 0x000fc80003f0f070 */
[----:B------:R-:W-:-:S13]  /*0ae0*/  ISETP.GT.AND P4, PT, R6, 0xc, PT ;  /* 0x0000000c0600780c */ /* 0x000fda0003f84270 */
[----:B------:R-:W-:Y:S05]  /*0af0*/  @!P4 BRA `(.L_x_921) ;  /* 0x000000040034c947 */ /* 0x000fea0003800000 */
[----:B------:R-:W-:-:S13]  /*0b00*/  PLOP3.LUT P0, PT, PT, PT, PT, 0x8, 0x0 ;  /* 0x000000000000781c */ /* 0x000fda0003f0e170 */
.L_x_922:
[----:B------:R-:W-:Y:S01]  /*0b10*/  IMAD R7, R2, 0x4, R5 ;  /* 0x0000000402077824 */ /* 0x000fe200078e0205 */
[----:B------:R0:W-:Y:S01]  /*0b20*/  LDS R9, [R5] ;  /* 0x0000000005097984 */ /* 0x0001e20000000800 */
[----:B------:R-:W-:Y:S01]  /*0b30*/  VIADD R0, R0, 0xfffffff0 ;  /* 0xfffffff000007836 */ /* 0x000fe20000000000 */
[----:B------:R-:W-:Y:S02]  /*0b40*/  UIADD3 UR5, UR5, 0x10, URZ ;  /* 0x0000001005057890 */ /* 0x000fe4000fffe03f */
[----:B-1----:R-:W1:Y:S02]  /*0b50*/  LDS R6, [R7] ;  /* 0x0000000007067984 */ /* 0x002e640000000800 */
[----:B------:R-:W-:Y:S02]  /*0b60*/  ISETP.GT.AND P4, PT, R0, 0x10c, PT ;  /* 0x0000010c0000780c */ /* 0x000fe40003f84270 */
[----:B0-----:R-:W-:Y:S02]  /*0b70*/  LEA R5, R2, R5, 0x4 ;  /* 0x0000000502057211 */ /* 0x001fe400078e20ff */
[----:B-1----:R-:W-:Y:S01]  /*0b80*/  IADD3 R6, R6, R9, RZ ;  /* 0x0000000906067210 */ /* 0x002fe20007ffe0ff */
[----:B------:R-:W-:-:S04]  /*0b90*/  IMAD R9, R2, 0x4, R7 ;  /* 0x0000000402097824 */ /* 0x000fc800078e0207 */
[----:B------:R0:W-:Y:S04]  /*0ba0*/  STS [R7], R6 ;  /* 0x0000000607007388 */ /* 0x0001e80000000800 */
[----:B------:R-:W1:Y:S01]  /*0bb0*/  LDS R11, [R9] ;  /* 0x00000000090b7984 */ /* 0x000e620000000800 */
[----:B0-----:R-:W-:Y:S02]  /*0bc0*/  IMAD R7, R2, 0x4, R5 ;  /* 0x0000000402077824 */ /* 0x001fe400078e0205 */
[----:B-1----:R-:W-:Y:S02]  /*0bd0*/  IMAD.IADD R8, R6, 0x1, R11 ;  /* 0x0000000106087824 */ /* 0x002fe400078e020b */
        /* <DEDUP_REMOVED lines=8> */
[----:B------:R-:W-:Y:S04]  /*0c60*/  STS [R12], R13 ;  /* 0x0000000d0c007388 */ /* 0x000fe80000000800 */
[----:B------:R-:W-:Y:S04]  /*0c70*/  LDS R6, [R7] ;  /* 0x0000000007067984 */ /* 0x000fe80000000800 */
[----:B------:R0:W1:Y:S02]  /*0c80*/  LDS R9, [R5] ;  /* 0x0000000005097984 */ /* 0x0000640000000800 */
[----:B0-----:R-:W-:-:S02]  /*0c90*/  IMAD R5, R2, 0x10, R5 ;  /* 0x0000001002057824 */ /* 0x001fc400078e0205 */
[----:B-1----:R-:W-:Y:S02]  /*0ca0*/  IMAD.IADD R6, R6, 0x1, R9 ;  /* 0x0000000106067824 */ /* 0x002fe400078e0209 */
[----:B------:R-:W-:-:S03]  /*0cb0*/  IMAD R9, R2, 0x4, R7 ;  /* 0x0000000402097824 */ /* 0x000fc600078e0207 */
[----:B------:R0:W-:Y:S04]  /*0cc0*/  STS [R7], R6 ;  /* 0x0000000607007388 */ /* 0x0001e80000000800 */
[----:B------:R-:W1:Y:S01]  /*0cd0*/  LDS R11, [R9] ;  /* 0x00000000090b7984 */ /* 0x000e620000000800 */
[----:B0-----:R-:W-:Y:S01]  /*0ce0*/  LEA R7, R2, R5, 0x2 ;  /* 0x0000000502077211 */ /* 0x001fe200078e10ff */
[----:B-1----:R-:W-:Y:S01]  /*0cf0*/  IMAD.IADD R8, R6, 0x1, R11 ;  /* 0x0000000106087824 */ /* 0x002fe200078e020b */
        /* <DEDUP_REMOVED lines=22> */
[----:B0-----:R-:W-:-:S05]  /*0e60*/  IADD3 R10, R8, R21, RZ ;  /* 0x00000015080a7210 */ /* 0x001fca0007ffe0ff */
[----:B------:R-:W-:Y:S04]  /*0e70*/  STS [R11], R10 ;  /* 0x0000000a0b007388 */ /* 0x000fe80000000800 */
[----:B------:R-:W0:Y:S02]  /*0e80*/  LDS R13, [R12] ;  /* 0x000000000c0d7984 */ /* 0x000e240000000800 */
[----:B0-----:R-:W-:-:S05]  /*0e90*/  IMAD.IADD R13, R10, 0x1, R13 ;  /* 0x000000010a0d7824 */ /* 0x001fca00078e020d */
[----:B------:R-:W-:Y:S04]  /*0ea0*/  STS [R12], R13 ;  /* 0x0000000d0c007388 */ /* 0x000fe80000000800 */
[----:B------:R-:W-:Y:S04]  /*0eb0*/  LDS R6, [R7] ;  /* 0x0000000007067984 */ /* 0x000fe80000000800 */
[----:B------:R0:W1:Y:S02]  /*0ec0*/  LDS R9, [R5] ;  /* 0x0000000005097984 */ /* 0x0000640000000800 */
[----:B0-----:R-:W-:Y:S01]  /*0ed0*/  IMAD R5, R2, 0x10, R5 ;  /* 0x0000001002057824 */ /* 0x001fe200078e0205 */
[----:B-1----:R-:W-:Y:S01]  /*0ee0*/  IADD3 R6, R6, R9, RZ ;  /* 0x0000000906067210 */ /* 0x002fe20007ffe0ff */
[----:B------:R-:W-:-:S04]  /*0ef0*/  IMAD R9, R2, 0x4, R7 ;  /* 0x0000000402097824 */ /* 0x000fc800078e0207 */
[----:B------:R-:W-:Y:S04]  /*0f00*/  STS [R7], R6 ;  /* 0x0000000607007388 */ /* 0x000fe80000000800 */
[----:B------:R-:W0:Y:S02]  /*0f10*/  LDS R11, [R9] ;  /* 0x00000000090b7984 */ /* 0x000e240000000800 */
[----:B0-----:R-:W-:Y:S02]  /*0f20*/  IMAD.IADD R8, R6, 0x1, R11 ;  /* 0x0000000106087824 */ /* 0x001fe400078e020b */
[----:B------:R-:W-:-:S03]  /*0f30*/  IMAD R11, R2, 0x4, R9 ;  /* 0x00000004020b7824 */ /* 0x000fc600078e0209 */
[----:B------:R-:W-:Y:S02]  /*0f40*/  STS [R9], R8 ;  /* 0x0000000809007388 */ /* 0x000fe40000000800 */
[----:B------:R-:W-:Y:S02]  /*0f50*/  LEA R12, R2, R11, 0x2 ;  /* 0x0000000b020c7211 */ /* 0x000fe400078e10ff */
[----:B------:R-:W0:Y:S02]  /*0f60*/  LDS R21, [R11] ;  /* 0x000000000b157984 */ /* 0x000e240000000800 */
[----:B0-----:R-:W-:-:S05]  /*0f70*/  IMAD.IADD R10, R8, 0x1, R21 ;  /* 0x00000001080a7824 */ /* 0x001fca00078e0215 */
[----:B------:R-:W-:Y:S04]  /*0f80*/  STS [R11], R10 ;  /* 0x0000000a0b007388 */ /* 0x000fe80000000800 */
[----:B------:R-:W0:Y:S02]  /*0f90*/  LDS R13, [R12] ;  /* 0x000000000c0d7984 */ /* 0x000e240000000800 */
[----:B0-----:R-:W-:-:S05]  /*0fa0*/  IMAD.IADD R13, R10, 0x1, R13 ;  /* 0x000000010a0d7824 */ /* 0x001fca00078e020d */
[----:B------:R1:W-:Y:S01]  /*0fb0*/  STS [R12], R13 ;  /* 0x0000000d0c007388 */ /* 0x0003e20000000800 */
[----:B------:R-:W-:Y:S05]  /*0fc0*/  @P4 BRA `(.L_x_922) ;  /* 0xfffffff800d04947 */ /* 0x000fea000383ffff */
.L_x_921:
[----:B------:R-:W-:-:S05]  /*0fd0*/  VIADD R6, R0, 0xffffff00 ;  /* 0xffffff0000067836 */ /* 0x000fca0000000000 */
[----:B------:R-:W-:-:S13]  /*0fe0*/  ISETP.GT.AND P4, PT, R6, 0x4, PT ;  /* 0x000000040600780c */ /* 0x000fda0003f84270 */
[----:B------:R-:W-:Y:S05]  /*0ff0*/  @!P4 BRA `(.L_x_923) ;  /* 0x00000000009cc947 */ /* 0x000fea0003800000 */
[----:B------:R-:W-:Y:S01]  /*1000*/  LEA R7, R2, R5, 0x2 ;  /* 0x0000000502077211 */ /* 0x000fe200078e10ff */
[----:B------:R0:W-:Y:S01]  /*1010*/  LDS R9, [R5] ;  /* 0x0000000005097984 */ /* 0x0001e20000000800 */
[----:B------:R-:W-:Y:S01]  /*1020*/  PLOP3.LUT P0, PT, PT, PT, PT, 0x8, 0x0 ;  /* 0x000000000000781c */ /* 0x000fe20003f0e170 */
[----:B------:R-:W-:Y:S01]  /*1030*/  VIADD R0, R0, 0xfffffff8 ;  /* 0xfffffff800007836 */ /* 0x000fe20000000000 */
[----:B------:R-:W-:Y:S01]  /*1040*/  UIADD3 UR5, UR5, 0x8, URZ ;  /* 0x0000000805057890 */ /* 0x000fe2000fffe03f */
[----:B------:R-:W2:Y:S01]  /*1050*/  LDS R6, [R7] ;  /* 0x0000000007067984 */ /* 0x000ea20000000800 */
[----:B0-----:R-:W-:Y:S02]  /*1060*/  IMAD R5, R2, 0x10, R5 ;  /* 0x0000001002057824 */ /* 0x001fe400078e0205 */
[----:B--2---:R-:W-:Y:S02]  /*1070*/  IMAD.IADD R6, R6, 0x1, R9 ;  /* 0x0000000106067824 */ /* 0x004fe400078e0209 */
[----:B------:R-:W-:-:S03]  /*1080*/  IMAD R9, R2, 0x4, R7 ;  /* 0x0000000402097824 */ /* 0x000fc600078e0207 */
[----:B------:R0:W-:Y:S04]  /*1090*/  STS [R7], R6 ;  /* 0x0000000607007388 */ /* 0x0001e80000000800 */
[----:B------:R-:W2:Y:S01]  /*10a0*/  LDS R11, [R9] ;  /* 0x00000000090b7984 */ /* 0x000ea20000000800 */
[----:B0-----:R-:W-:Y:S02]  /*10b0*/  IMAD R7, R2, 0x4, R5 ;  /* 0x0000000402077824 */ /* 0x001fe400078e0205 */
[----:B--2---:R-:W-:Y:S02]  /*10c0*/  IMAD.IADD R8, R6, 0x1, R11 ;  /* 0x0000000106087824 */ /* 0x004fe400078e020b */
[----:B------:R-:W-:-:S03]  /*10d0*/  IMAD R11, R2, 0x4, R9 ;  /* 0x00000004020b7824 */ /* 0x000fc600078e0209 */
[----:B------:R-:W-:Y:S01]  /*10e0*/  STS [R9], R8 ;  /* 0x0000000809007388 */ /* 0x000fe20000000800 */
[----:B-1----:R-:W-:-:S03]  /*10f0*/  IMAD R12, R2, 0x4, R11 ;  /* 0x00000004020c7824 */ /* 0x002fc600078e020b */
        /* <DEDUP_REMOVED lines=22> */
[----:B------:R2:W-:Y:S02]  /*1260*/  STS [R12], R13 ;  /* 0x0000000d0c007388 */ /* 0x0005e40000000800 */
.L_x_923:
[----:B------:R-:W-:-:S13]  /*1270*/  ISETP.NE.OR P0, PT, R0, 0x100, P0 ;  /* 0x000001000000780c */ /* 0x000fda0000705670 */
[----:B------:R-:W-:Y:S05]  /*1280*/  @!P0 BRA `(.L_x_919) ;  /* 0x0000000000588947 */ /* 0x000fea0003800000 */
.L_x_920:
[----:B------:R-:W-:Y:S01]  /*1290*/  IMAD R11, R2, 0x4, R5 ;  /* 0x00000004020b7824 */ /* 0x000fe200078e0205 */
[----:B------:R0:W-:Y:S01]  /*12a0*/  LDS R7, [R5] ;  /* 0x0000000005077984 */ /* 0x0001e20000000800 */
[----:B------:R-:W-:Y:S01]  /*12b0*/  VIADD R0, R0, 0xfffffffc ;  /* 0xfffffffc00007836 */ /* 0x000fe20000000000 */
[----:B------:R-:W-:Y:S01]  /*12c0*/  UIADD3 UR5, UR5, 0x4, URZ ;  /* 0x0000000405057890 */ /* 0x000fe2000fffe03f */
[----:B------:R-:W-:Y:S01]  /*12d0*/  IMAD R10, R2, 0x4, R11 ;  /* 0x00000004020a7824 */ /* 0x000fe200078e020b */
[----:B---3--:R-:W3:Y:S02]  /*12e0*/  LDS R6, [R11] ;  /* 0x000000000b067984 */ /* 0x008ee40000000800 */
[----:B------:R-:W-:Y:S01]  /*12f0*/  ISETP.NE.AND P0, PT, R0, 0x100, PT ;  /* 0x000001000000780c */ /* 0x000fe20003f05270 */
[C---:B-12---:R-:W-:Y:S02]  /*1300*/  IMAD R13, R2.reuse, 0x4, R10 ;  /* 0x00000004020d7824 */ /* 0x046fe400078e020a */
[----:B0-----:R-:W-:-:S03]  /*1310*/  IMAD R5, R2, 0x10, R5 ;  /* 0x0000001002057824 */ /* 0x001fc600078e0205 */
[----:B------:R-:W-:Y:S02]  /*1320*/  LEA R12, R2, R13, 0x2 ;  /* 0x0000000d020c7211 */ /* 0x000fe400078e10ff */
[----:B---3--:R-:W-:-:S05]  /*1330*/  IADD3 R6, R6, R7, RZ ;  /* 0x0000000706067210 */ /* 0x008fca0007ffe0ff */
        /* <DEDUP_REMOVED lines=11> */
.L_x_919:
[----:B------:R-:W-:-:S13]  /*13f0*/  ISETP.NE.AND P0, PT, R3, RZ, PT ;  /* 0x000000ff0300720c */ /* 0x000fda0003f05270 */
[----:B------:R-:W-:Y:S05]  /*1400*/  @!P0 BRA `(.L_x_918) ;  /* 0x0000000000408947 */ /* 0x000fea0003800000 */
[----:B------:R-:W-:Y:S02]  /*1410*/  UIADD3 UR6, UR5, 0x1, URZ ;  /* 0x0000000105067890 */ /* 0x000fe4000fffe03f */
[----:B0-----:R-:W-:-:S04]  /*1420*/  IMAD R5, R2, UR5, R19 ;  /* 0x0000000502057c24 */ /* 0x001fc8000f8e0213 */
[----:B------:R-:W-:Y:S01]  /*1430*/  IMAD R0, R2, UR6, R19 ;  /* 0x0000000602007c24 */ /* 0x000fe2000f8e0213 */
[----:B------:R-:W-:-:S04]  /*1440*/  LEA R5, R5, UR4, 0x2 ;  /* 0x0000000405057c11 */ /* 0x000fc8000f8e10ff */
[----:B------:R-:W-:Y:S01]  /*1450*/  LEA R0, R0, UR4, 0x2 ;  /* 0x0000000400007c11 */ /* 0x000fe2000f8e10ff */
[----:B------:R-:W-:-:S03]  /*1460*/  VIADD R7, R5, 0xfffffc04 ;  /* 0xfffffc0405077836 */ /* 0x000fc60000000000 */
[----:B------:R-:W-:-:S07]  /*1470*/  IADD3 R5, R0, -0x3fc, RZ ;  /* 0xfffffc0400057810 */ /* 0x000fce0007ffe0ff */
.L_x_924:
[----:B------:R-:W-:Y:S01]  /*1480*/  LDS R0, [R5] ;  /* 0x0000000005007984 */ /* 0x000fe20000000800 */
[----:B------:R-:W-:-:S03]  /*1490*/  VIADD R3, R3, 0xffffffff ;  /* 0xffffffff03037836 */ /* 0x000fc60000000000 */
[----:B---3--:R0:W3:Y:S02]  /*14a0*/  LDS R9, [R7] ;  /* 0x0000000007097984 */ /* 0x0080e40000000800 */
[----:B------:R-:W-:Y:S01]  /*14b0*/  ISETP.NE.AND P0, PT, R3, RZ, PT ;  /* 0x000000ff0300720c */ /* 0x000fe20003f05270 */
[----:B0-----:R-:W-:Y:S02]  /*14c0*/  IMAD R7, R2, 0x4, R7 ;  /* 0x0000000402077824 */ /* 0x001fe400078e0207 */
[----:B---3--:R-:W-:-:S05]  /*14d0*/  IMAD.IADD R0, R0, 0x1, R9 ;  /* 0x0000000100007824 */ /* 0x008fca00078e0209 */
[----:B------:R0:W-:Y:S02]  /*14e0*/  STS [R5], R0 ;  /* 0x0000000005007388 */ /* 0x0001e40000000800 */
[----:B0-----:R-:W-:-:S03]  /*14f0*/  IMAD R5, R2, 0x4, R5 ;  /* 0x0000000402057824 */ /* 0x001fc600078e0205 */
[----:B------:R-:W-:Y:S05]  /*1500*/  @P0 BRA `(.L_x_924) ;  /* 0xfffffffc00dc0947 */ /* 0x000fea000383ffff */
.L_x_918:
[----:B------:R-:W-:Y:S05]  /*1510*/  BSYNC B0 ;  /* 0x0000000000007941 */ /* 0x000fea0003800000 */
.L_x_917:
[----:B------:R-:W4:Y:S01]  /*1520*/  S2R R3, SR_CgaCtaId ;  /* 0x0000000000037919 */ /* 0x000f220000008800 */
[----:B------:R-:W-:Y:S01]  /*1530*/  BAR.SYNC.DEFER_BLOCKING 0x0 ;  /* 0x0000000000007b1d */ /* 0x000fe20000010000 */
[----:B------:R-:W-:Y:S02]  /*1540*/  ISETP.NE.AND P0, PT, R17, RZ, PT ;  /* 0x000000ff1100720c */ /* 0x000fe40003f05270 */
[----:B------:R-:W-:-:S03]  /*1550*/  MOV R14, 0x400 ;  /* 0x00000400000e7802 */ /* 0x000fc60000000f00 */
[----:B------:R-:W-:Y:S01]  /*1560*/  ULDC UR4, c[0x0][0x23c] ;  /* 0x00008f0000047ab9 */ /* 0x000fe20000000800 */
[----:B------:R-:W-:Y:S01]  /*1570*/  BSSY B0, `(.L_x_925) ;  /* 0x000009b000007945 */ /* 0x000fe20003800000 */
[----:B-12---:R-:W-:-:S05]  /*1580*/  MOV R13, UR4 ;  /* 0x00000004000d7c02 */ /* 0x006fca0008000f00 */
[----:B------:R-:W-:Y:S01]  /*1590*/  VIADD R0, R13, 0xffffffff ;  /* 0xffffffff0d007836 */ /* 0x000fe20000000000 */
[----:B----4-:R-:W-:-:S05]  /*15a0*/  LEA R14, R3, R14, 0x18 ;  /* 0x0000000e030e7211 */ /* 0x010fca00078ec0ff */
[----:B---3--:R-:W-:Y:S01]  /*15b0*/  IMAD R12, R2, 0x4, R14 ;  /* 0x00000004020c7824 */ /* 0x008fe200078e020e */
[----:B------:R-:W-:Y:S06]  /*15c0*/  @P0 BRA `(.L_x_926) ;  /* 0x0000000800540947 */ /* 0x000fec0003800000 */
[----:B------:R1:W-:Y:S01]  /*15d0*/  STS [R14], RZ ;  /* 0x000000ff0e007388 */ /* 0x0003e20000000800 */
[----:B------:R-:W-:Y:S05]  /*15e0*/  @!P3 BRA `(.L_x_927) ;  /* 0x000000080040b947 */ /* 0x000fea0003800000 */
[C---:B------:R-:W-:Y:S01]  /*15f0*/  VIADD R3, R2.reuse, 0xffffffff ;  /* 0xffffffff02037836 */ /* 0x040fe20000000000 */
[----:B0-----:R-:W-:Y:S01]  /*1600*/  LOP3.LUT R5, R2, 0x3, RZ, 0xc0, !PT ;  /* 0x0000000302057812 */ /* 0x001fe200078ec0ff */
[----:B------:R-:W-:-:S03]  /*1610*/  IMAD.MOV.U32 R7, RZ, RZ, 0x1 ;  /* 0x00000001ff077424 */ /* 0x000fc600078e00ff */
[----:B------:R-:W-:Y:S02]  /*1620*/  ISETP.GE.U32.AND P3, PT, R3, 0x3, PT ;  /* 0x000000030300780c */ /* 0x000fe40003f66070 */
[----:B------:R-:W-:-:S11]  /*1630*/  ISETP.NE.AND P0, PT, R5, RZ, PT ;  /* 0x000000ff0500720c */ /* 0x000fd60003f05270 */
[----:B------:R-:W-:Y:S05]  /*1640*/  @!P3 BRA `(.L_x_928) ;  /* 0x000000040088b947 */ /* 0x000fea0003800000 */
[----:B------:R-:W-:Y:S01]  /*1650*/  IABS R6, R13 ;  /* 0x0000000d00067213 */ /* 0x000fe20000000000 */
[----:B------:R-:W-:Y:S01]  /*1660*/  VIADD R7, R4, 0xffffff01 ;  /* 0xffffff0104077836 */ /* 0x000fe20000000000 */
[----:B------:R-:W-:Y:S01]  /*1670*/  ULDC UR4, c[0x0][0x23c] ;  /* 0x00008f0000047ab9 */ /* 0x000fe20000000800 */
[----:B------:R-:W-:Y:S01]  /*1680*/  IMAD.IADD R8, R2, 0x1, -R5 ;  /* 0x0000000102087824 */ /* 0x000fe200078e0a05 */
[----:B------:R-:W0:Y:S01]  /*1690*/  I2F.RP R9, R6 ;  /* 0x0000000600097306 */ /* 0x000e220000209400 */
[----:B------:R-:W-:Y:S01]  /*16a0*/  IMAD R7, R7, R2, RZ ;  /* 0x0000000207077224 */ /* 0x000fe200078e02ff */
[----:B------:R-:W-:Y:S01]  /*16b0*/  HFMA2.MMA R2, -RZ, RZ, 0, 0 ;  /* 0x00000000ff027435 */ /* 0x000fe200000001ff */
[----:B------:R-:W-:Y:S02]  /*16c0*/  IMAD.MOV.U32 R22, RZ, RZ, RZ ;  /* 0x000000ffff167224 */ /* 0x000fe400078e00ff */
[----:B------:R-:W-:Y:S02]  /*16d0*/  IMAD R10, R7, 0x4, R14 ;  /* 0x00000004070a7824 */ /* 0x000fe400078e020e */
[----:B------:R-:W-:-:S02]  /*16e0*/  IMAD.MOV.U32 R7, RZ, RZ, 0x1 ;  /* 0x00000001ff077424 */ /* 0x000fc400078e00ff */
[----:B------:R-:W-:Y:S01]  /*16f0*/  VIADD R10, R10, 0x10 ;  /* 0x000000100a0a7836 */ /* 0x000fe20000000000 */
[----:B0-----:R-:W0:Y:S02]  /*1700*/  MUFU.RCP R9, R9 ;  /* 0x0000000900097308 */ /* 0x001e240000001000 */
[----:B0-----:R-:W-:Y:S01]  /*1710*/  IADD3 R3, R9, 0xffffffe, RZ ;  /* 0x0ffffffe09037810 */ /* 0x001fe20007ffe0ff */
[----:B------:R-:W-:-:S05]  /*1720*/  IMAD.MOV.U32 R9, RZ, RZ, R14 ;  /* 0x000000ffff097224 */ /* 0x000fca00078e000e */
[----:B------:R-:W0:Y:S02]  /*1730*/  F2I.FTZ.U32.TRUNC.NTZ R3, R3 ;  /* 0x0000000300037305 */ /* 0x000e24000021f000 */
[----:B0-----:R-:W-:-:S04]  /*1740*/  IMAD.MOV R11, RZ, RZ, -R3 ;  /* 0x000000ffff0b7224 */ /* 0x001fc800078e0a03 */
[----:B------:R-:W-:-:S04]  /*1750*/  IMAD R11, R11, R6, RZ ;  /* 0x000000060b0b7224 */ /* 0x000fc800078e02ff */
[----:B------:R-:W-:-:S07]  /*1760*/  IMAD.HI.U32 R2, R3, R11, R2 ;  /* 0x0000000b03027227 */ /* 0x000fce00078e0002 */
.L_x_929:
[----:B------:R-:W0:Y:S01]  /*1770*/  LDS R3, [R10+-0xc] ;  /* 0xfffff4000a037984 */ /* 0x000e220000000800 */
[----:B------:R-:W-:Y:S01]  /*1780*/  IMAD.U32 R13, RZ, RZ, UR4 ;  /* 0x00000004ff0d7e24 */ /* 0x000fe2000f8e00ff */
[----:B------:R-:W-:Y:S01]  /*1790*/  IADD3 R8, R8, -0x4, RZ ;  /* 0xfffffffc08087810 */ /* 0x000fe20007ffe0ff */
[----:B------:R-:W-:-:S03]  /*17a0*/  VIADD R7, R7, 0x4 ;  /* 0x0000000407077836 */ /* 0x000fc60000000000 */
[----:B------:R-:W-:Y:S02]  /*17b0*/  IABS R11, R13 ;  /* 0x0000000d000b7213 */ /* 0x000fe40000000000 */
[----:B0-----:R-:W-:-:S04]  /*17c0*/  IADD3 R3, R3, R0, RZ ;  /* 0x0000000003037210 */ /* 0x001fc80007ffe0ff */
        /* <DEDUP_REMOVED lines=8> */
[----:B------:R-:W-:Y:S02]  /*1850*/  ISETP.GT.U32.AND P3, PT, R6, R2, PT ;  /* 0x000000020600720c */ /* 0x000fe40003f64070 */
[----:B------:R-:W0:Y:S11]  /*1860*/  I2F.RP R6, R11 ;  /* 0x0000000b00067306 */ /* 0x000e360000209400 */
[----:B------:R-:W-:Y:S01]  /*1870*/  @!P3 IMAD.IADD R2, R2, 0x1, -R11 ;  /* 0x000000010202b824 */ /* 0x000fe200078e0a0b */
[----:B------:R-:W-:Y:S01]  /*1880*/  ISETP.NE.AND P3, PT, R13, RZ, PT ;  /* 0x000000ff0d00720c */ /* 0x000fe20003f65270 */
[----:B0-----:R-:W0:Y:S03]  /*1890*/  MUFU.RCP R6, R6 ;  /* 0x0000000600067308 */ /* 0x001e260000001000 */
[----:B------:R-:W-:-:S04]  /*18a0*/  @!P4 IADD3 R2, -R2, RZ, RZ ;  /* 0x000000ff0202c210 */ /* 0x000fc80007ffe1ff */
[----:B------:R-:W-:-:S04]  /*18b0*/  SEL R2, R20, R2, !P3 ;  /* 0x0000000214027207 */ /* 0x000fc80005800000 */
[----:B------:R-:W-:-:S05]  /*18c0*/  IADD3 R22, R3, R22, -R2 ;  /* 0x0000001603167210 */ /* 0x000fca0007ffe802 */
[----:B------:R-:W-:Y:S01]  /*18d0*/  STS [R9+0x4], R22 ;  /* 0x0000041609007388 */ /* 0x000fe20000000800 */
[----:B0-----:R-:W-:-:S03]  /*18e0*/  VIADD R23, R6, 0xffffffe ;  /* 0x0ffffffe06177836 */ /* 0x001fc60000000000 */
[----:B------:R-:W0:Y:S01]  /*18f0*/  LDS R21, [R10+-0x8] ;  /* 0xfffff8000a157984 */ /* 0x000e220000000800 */
[----:B------:R-:W2:Y:S02]  /*1900*/  F2I.FTZ.U32.TRUNC.NTZ R3, R23 ;  /* 0x0000001700037305 */ /* 0x000ea4000021f000 */
[----:B--2---:R-:W-:-:S04]  /*1910*/  IMAD.MOV R2, RZ, RZ, -R3 ;  /* 0x000000ffff027224 */ /* 0x004fc800078e0a03 */
[----:B------:R-:W-:Y:S02]  /*1920*/  IMAD R25, R2, R11, RZ ;  /* 0x0000000b02197224 */ /* 0x000fe400078e02ff */
[----:B------:R-:W-:-:S04]  /*1930*/  IMAD.MOV.U32 R2, RZ, RZ, RZ ;  /* 0x000000ffff027224 */ /* 0x000fc800078e00ff */
[----:B------:R-:W-:-:S04]  /*1940*/  IMAD.HI.U32 R2, R3, R25, R2 ;  /* 0x0000001903027227 */ /* 0x000fc800078e0002 */
[----:B0-----:R-:W-:-:S05]  /*1950*/  IMAD.IADD R21, R21, 0x1, R0 ;  /* 0x0000000115157824 */ /* 0x001fca00078e0200 */
        /* <DEDUP_REMOVED lines=13> */
[----:B------:R-:W-:Y:S04]  /*1a30*/  STS [R9+0x8], R24 ;  /* 0x0000081809007388 */ /* 0x000fe80000000800 */
[----:B------:R-:W0:Y:S02]  /*1a40*/  LDS R3, [R10+-0x4] ;  /* 0xfffffc000a037984 */ /* 0x000e240000000800 */
[----:B0-----:R-:W-:-:S04]  /*1a50*/  IADD3 R23, R3, R0, RZ ;  /* 0x0000000003177210 */ /* 0x001fc80007ffe0ff */
        /* <DEDUP_REMOVED lines=13> */
[----:B------:R0:W2:Y:S02]  /*1b30*/  LDS R3, [R10] ;  /* 0x000000000a037984 */ /* 0x0000a40000000800 */
[----:B0-----:R-:W-:Y:S01]  /*1b40*/  VIADD R10, R10, 0x10 ;  /* 0x000000100a0a7836 */ /* 0x001fe20000000000 */
[----:B--2---:R-:W-:-:S04]  /*1b50*/  IADD3 R23, R3, R0, RZ ;  /* 0x0000000003177210 */ /* 0x004fc80007ffe0ff */
        /* <DEDUP_REMOVED lines=10> */
[----:B------:R-:W-:Y:S02]  /*1c00*/  SEL R3, R20, R3, !P3 ;  /* 0x0000000314037207 */ /* 0x000fe40005800000 */
[----:B------:R-:W-:Y:S02]  /*1c10*/  ISETP.NE.AND P3, PT, R8, RZ, PT ;  /* 0x000000ff0800720c */ /* 0x000fe40003f65270 */
[----:B------:R-:W-:Y:S01]  /*1c20*/  IADD3 R22, R23, R24, -R3 ;  /* 0x0000001817167210 */ /* 0x000fe20007ffe803 */
[----:B------:R-:W-:-:S04]  /*1c30*/  VIADD R3, R9, 0x10 ;  /* 0x0000001009037836 */ /* 0x000fc80000000000 */
[----:B------:R0:W-:Y:S02]  /*1c40*/  STS [R9+0x10], R22 ;  /* 0x0000101609007388 */ /* 0x0001e40000000800 */
[----:B0-----:R-:W-:-:S04]  /*1c50*/  IMAD.MOV.U32 R9, RZ, RZ, R3 ;  /* 0x000000ffff097224 */ /* 0x001fc800078e0003 */
[----:B------:R-:W-:Y:S05]  /*1c60*/  @P3 BRA `(.L_x_929) ;  /* 0xfffffff800c03947 */ /* 0x000fea000383ffff */
.L_x_928:
[----:B------:R-:W-:Y:S05]  /*1c70*/  @!P0 BRA `(.L_x_927) ;  /* 0x00000000009c8947 */ /* 0x000fea0003800000 */
[----:B------:R-:W-:Y:S01]  /*1c80*/  IABS R6, R13 ;  /* 0x0000000d00067213 */ /* 0x000fe20000000000 */
[----:B------:R-:W-:Y:S01]  /*1c90*/  IMAD.MOV.U32 R2, RZ, RZ, RZ ;  /* 0x000000ffff027224 */ /* 0x000fe200078e00ff */
[----:B------:R-:W-:Y:S01]  /*1ca0*/  ISETP.NE.AND P4, PT, R13, RZ, PT ;  /* 0x000000ff0d00720c */ /* 0x000fe20003f85270 */
[----:B------:R-:W-:Y:S01]  /*1cb0*/  VIADD R4, R4, 0xffffff01 ;  /* 0xffffff0104047836 */ /* 0x000fe20000000000 */
[----:B------:R-:W0:Y:S01]  /*1cc0*/  I2F.RP R8, R6 ;  /* 0x0000000600087306 */ /* 0x000e220000209400 */
[----:B------:R-:W-:Y:S01]  /*1cd0*/  IMAD R7, R7, 0x4, R14 ;  /* 0x0000000407077824 */ /* 0x000fe200078e020e */
[----:B------:R-:W-:Y:S02]  /*1ce0*/  ULDC UR4, c[0x0][0x238] ;  /* 0x00008e0000047ab9 */ /* 0x000fe40000000800 */
[----:B------:R-:W-:Y:S01]  /*1cf0*/  IMAD R20, R4, UR4, RZ ;  /* 0x0000000404147c24 */ /* 0x000fe2000f8e02ff */
[----:B------:R-:W-:-:S03]  /*1d00*/  ULDC UR4, c[0x0][0x23c] ;  /* 0x00008f0000047ab9 */ /* 0x000fc60000000800 */
[----:B0-----:R-:W0:Y:S02]  /*1d10*/  MUFU.RCP R8, R8 ;  /* 0x0000000800087308 */ /* 0x001e240000001000 */
[----:B0-----:R-:W-:-:S06]  /*1d20*/  IADD3 R9, R8, 0xffffffe, RZ ;  /* 0x0ffffffe08097810 */ /* 0x001fcc0007ffe0ff */
[----:B------:R-:W0:Y:S02]  /*1d30*/  F2I.FTZ.U32.TRUNC.NTZ R3, R9 ;  /* 0x0000000900037305 */ /* 0x000e24000021f000 */
[----:B0-----:R-:W-:-:S04]  /*1d40*/  IMAD.MOV R11, RZ, RZ, -R3 ;  /* 0x000000ffff0b7224 */ /* 0x001fc800078e0a03 */
[----:B------:R-:W-:-:S04]  /*1d50*/  IMAD R11, R11, R6, RZ ;  /* 0x000000060b0b7224 */ /* 0x000fc800078e02ff */
[----:B------:R-:W-:Y:S01]  /*1d60*/  IMAD.HI.U32 R2, R3, R11, R2 ;  /* 0x0000000b03027227 */ /* 0x000fe200078e0002 */
[----:B------:R-:W-:-:S07]  /*1d70*/  LOP3.LUT R3, RZ, R13, RZ, 0x33, !PT ;  /* 0x0000000dff037212 */ /* 0x000fce00078e33ff */
.L_x_930:
[----:B------:R-:W-:Y:S01]  /*1d80*/  LEA R4, R20, R7, 0x2 ;  /* 0x0000000714047211 */ /* 0x000fe200078e10ff */
[----:B------:R-:W-:Y:S02]  /*1d90*/  IMAD.U32 R13, RZ, RZ, UR4 ;  /* 0x00000004ff0d7e24 */ /* 0x000fe4000f8e00ff */
[----:B------:R-:W-:Y:S02]  /*1da0*/  VIADD R5, R5, 0xffffffff ;  /* 0xffffffff05057836 */ /* 0x000fe40000000000 */
[----:B------:R-:W0:Y:S01]  /*1db0*/  LDS R9, [R4] ;  /* 0x0000000004097984 */ /* 0x000e220000000800 */
[----:B------:R-:W-:-:S03]  /*1dc0*/  IABS R22, R13 ;  /* 0x0000000d00167213 */ /* 0x000fc60000000000 */
[----:B------:R-:W2:Y:S01]  /*1dd0*/  LDS R4, [R7+-0x4] ;  /* 0xfffffc0007047984 */ /* 0x000ea20000000800 */
        /* <DEDUP_REMOVED lines=9> */
[----:B------:R-:W-:Y:S02]  /*1e70*/  @!P0 IADD3 R9, R9, -R22, RZ ;  /* 0x8000001609098210 */ /* 0x000fe40007ffe0ff */
[----:B------:R-:W-:-:S03]  /*1e80*/  ISETP.NE.AND P0, PT, R5, RZ, PT ;  /* 0x000000ff0500720c */ /* 0x000fc60003f05270 */
[----:B------:R-:W-:-:S05]  /*1e90*/  @!P3 IMAD.MOV R9, RZ, RZ, -R9 ;  /* 0x000000ffff09b224 */ /* 0x000fca00078e0a09 */
[----:B------:R-:W-:-:S04]  /*1ea0*/  SEL R9, R3, R9, !P4 ;  /* 0x0000000903097207 */ /* 0x000fc80006000000 */
[----:B--2---:R-:W-:-:S05]  /*1eb0*/  IADD3 R4, R10, R4, -R9 ;  /* 0x000000040a047210 */ /* 0x004fca0007ffe809 */
[----:B------:R0:W-:Y:S02]  /*1ec0*/  STS [R7], R4 ;  /* 0x0000000407007388 */ /* 0x0001e40000000800 */
[----:B0-----:R-:W-:Y:S01]  /*1ed0*/  VIADD R7, R7, 0x4 ;  /* 0x0000000407077836 */ /* 0x001fe20000000000 */
[----:B------:R-:W-:Y:S06]  /*1ee0*/  @P0 BRA `(.L_x_930) ;  /* 0xfffffffc00a40947 */ /* 0x000fec000383ffff */
.L_x_927:
[----:B0-----:R-:W0:Y:S01]  /*1ef0*/  LDS R5, [R12] ;  /* 0x000000000c057984 */ /* 0x001e220000000800 */
[----:B------:R-:W0:Y:S03]  /*1f00*/  LDC.64 R2, c[0x0][0x228] ;  /* 0x00008a00ff027b82 */ /* 0x000e260000000a00 */
[----:B0-----:R2:W-:Y:S02]  /*1f10*/  STG.E desc[UR8][R2.64], R5 ;  /* 0x0000000502007986 */ /* 0x0015e4000c101908 */
.L_x_926:
[----:B------:R-:W-:Y:S05]  /*1f20*/  BSYNC B0 ;  /* 0x0000000000007941 */ /* 0x000fea0003800000 */
.L_x_925:
[----:B------:R-:W-:Y:S06]  /*1f30*/  BAR.SYNC.DEFER_BLOCKING 0x0 ;  /* 0x0000000000007b1d */ /* 0x000fec0000010000 */
[----:B------:R-:W-:Y:S01]  /*1f40*/  ULDC UR5, c[0x0][0x23c] ;  /* 0x00008f0000057ab9 */ /* 0x000fe20000000800 */
[----:B------:R-:W-:Y:S01]  /*1f50*/  ULDC UR4, c[0x0][0x23c] ;  /* 0x00008f0000047ab9 */ /* 0x000fe20000000800 */
[----:B------:R-:W-:Y:S04]  /*1f60*/  BSSY B0, `(.L_x_931) ;  /* 0x00000a2000007945 */ /* 0x000fe80003800000 */
[----:B------:R-:W-:Y:S05]  /*1f70*/  @P2 BRA `(.L_x_932) ;  /* 0x0000000800802947 */ /* 0x000fea0003800000 */
[----:B--2---:R-:W-:-:S05]  /*1f80*/  IMAD R2, R19, 0x4, R14 ;  /* 0x0000000413027824 */ /* 0x004fca00078e020e */
[----:B------:R-:W-:Y:S04]  /*1f90*/  LDS R20, [R2+-0x3fc] ;  /* 0xfffc040002147984 */ /* 0x000fe80000000800 */
[----:B------:R-:W2:Y:S02]  /*1fa0*/  LDS R24, [R2+-0x400] ;  /* 0xfffc000002187984 */ /* 0x000ea40000000800 */
[----:B--2---:R-:W-:-:S13]  /*1fb0*/  ISETP.GE.AND P0, PT, R24, R20, PT ;  /* 0x000000141800720c */ /* 0x004fda0003f06270 */
[----:B------:R-:W-:Y:S05]  /*1fc0*/  @P0 BRA `(.L_x_932) ;  /* 0x00000008006c0947 */ /* 0x000fea0003800000 */
[----:B------:R-:W2:Y:S01]  /*1fd0*/  I2F.U32.RP R6, R13 ;  /* 0x0000000d00067306 */ /* 0x000ea20000209000 */
[----:B------:R-:W-:Y:S01]  /*1fe0*/  VIADDMNMX R4, R24, R13, R20, !PT ;  /* 0x0000000d18047246 */ /* 0x000fe20007800114 */
[----:B------:R-:W-:Y:S01]  /*1ff0*/  BSSY B1, `(.L_x_933) ;  /* 0x000003a000017945 */ /* 0x000fe20003800000 */
[----:B0-----:R-:W-:-:S05]  /*2000*/  LOP3.LUT R5, RZ, R24, RZ, 0x33, !PT ;  /* 0x00000018ff057212 */ /* 0x001fca00078e33ff */
[----:B------:R-:W-:Y:S01]  /*2010*/  IMAD.IADD R4, R4, 0x1, R5 ;  /* 0x0000000104047824 */ /* 0x000fe200078e0205 */
[----:B--2---:R-:W0:Y:S02]  /*2020*/  MUFU.RCP R6, R6 ;  /* 0x0000000600067308 */ /* 0x004e240000001000 */
[----:B0-----:R-:W-:Y:S02]  /*2030*/  IADD3 R2, R6, 0xffffffe, RZ ;  /* 0x0ffffffe06027810 */ /* 0x001fe40007ffe0ff */
[----:B------:R-:W-:-:S04]  /*2040*/  LOP3.LUT R6, RZ, R13, RZ, 0x33, !PT ;  /* 0x0000000dff067212 */ /* 0x000fc800078e33ff */
[----:B------:R0:W2:Y:S02]  /*2050*/  F2I.FTZ.U32.TRUNC.NTZ R3, R2 ;  /* 0x0000000200037305 */ /* 0x0000a4000021f000 */
[----:B0-----:R-:W-:Y:S02]  /*2060*/  IMAD.MOV.U32 R2, RZ, RZ, RZ ;  /* 0x000000ffff027224 */ /* 0x001fe400078e00ff */
[----:B--2---:R-:W-:-:S04]  /*2070*/  IMAD.MOV R8, RZ, RZ, -R3 ;  /* 0x000000ffff087224 */ /* 0x004fc800078e0a03 */
[----:B------:R-:W-:-:S04]  /*2080*/  IMAD R7, R8, R13, RZ ;  /* 0x0000000d08077224 */ /* 0x000fc800078e02ff */
[----:B------:R-:W-:-:S06]  /*2090*/  IMAD.HI.U32 R3, R3, R7, R2 ;  /* 0x0000000703037227 */ /* 0x000fcc00078e0002 */
        /* <DEDUP_REMOVED lines=15> */
[----:B------:R-:W0:Y:S01]  /*2190*/  LDC.64 R2, c[0x0][0x220] ;  /* 0x00008800ff027b82 */ /* 0x000e220000000a00 */
[----:B------:R-:W-:Y:S02]  /*21a0*/  ISETP.NE.AND P5, PT, R13, RZ, PT ;  /* 0x000000ff0d00720c */ /* 0x000fe40003fa5270 */
[----:B------:R-:W2:Y:S08]  /*21b0*/  I2F.RP R9, R7 ;  /* 0x0000000700097306 */ /* 0x000eb00000209400 */
[----:B--2---:R-:W2:Y:S02]  /*21c0*/  MUFU.RCP R9, R9 ;  /* 0x0000000900097308 */ /* 0x004ea40000001000 */
[----:B--2---:R-:W-:-:S02]  /*21d0*/  VIADD R4, R9, 0xffffffe ;  /* 0x0ffffffe09047836 */ /* 0x004fc40000000000 */
[----:B------:R-:W-:-:S04]  /*21e0*/  VIADD R9, R19, 0xffffff00 ;  /* 0xffffff0013097836 */ /* 0x000fc80000000000 */
[----:B------:R2:W3:Y:S02]  /*21f0*/  F2I.FTZ.U32.TRUNC.NTZ R5, R4 ;  /* 0x0000000400057305 */ /* 0x0004e4000021f000 */
[----:B--2---:R-:W-:Y:S01]  /*2200*/  IMAD.MOV.U32 R4, RZ, RZ, RZ ;  /* 0x000000ffff047224 */ /* 0x004fe200078e00ff */
[----:B---3--:R-:W-:-:S05]  /*2210*/  IADD3 R8, RZ, -R5, RZ ;  /* 0x80000005ff087210 */ /* 0x008fca0007ffe0ff */
[----:B------:R-:W-:-:S04]  /*2220*/  IMAD R11, R8, R7, RZ ;  /* 0x00000007080b7224 */ /* 0x000fc800078e02ff */
[----:B0-----:R-:W-:-:S07]  /*2230*/  IMAD.HI.U32 R8, R5, R11, R4 ;  /* 0x0000000b05087227 */ /* 0x001fce00078e0004 */
.L_x_935:
[----:B0-----:R-:W-:Y:S01]  /*2240*/  IABS R5, R24 ;  /* 0x0000001800057213 */ /* 0x001fe20000000000 */
[----:B------:R-:W-:Y:S02]  /*2250*/  IMAD.U32 R13, RZ, RZ, UR4 ;  /* 0x00000004ff0d7e24 */ /* 0x000fe4000f8e00ff */
[----:B------:R-:W-:Y:S02]  /*2260*/  VIADD R10, R10, 0xffffffff ;  /* 0xffffffff0a0a7836 */ /* 0x000fe40000000000 */
[----:B------:R-:W-:Y:S01]  /*2270*/  IMAD.HI.U32 R4, R8, R5, RZ ;  /* 0x0000000508047227 */ /* 0x000fe200078e00ff */
[----:B------:R-:W-:-:S03]  /*2280*/  IABS R11, R13 ;  /* 0x0000000d000b7213 */ /* 0x000fc60000000000 */
[----:B------:R-:W-:-:S04]  /*2290*/  IMAD.MOV R22, RZ, RZ, -R4 ;  /* 0x000000ffff167224 */ /* 0x000fc800078e0a04 */
[----:B------:R-:W-:Y:S01]  /*22a0*/  IMAD R22, R11, R22, R5 ;  /* 0x000000160b167224 */ /* 0x000fe200078e0205 */
[CC--:B------:R-:W-:Y:S02]  /*22b0*/  LOP3.LUT R5, R24.reuse, R13.reuse, RZ, 0x3c, !PT ;  /* 0x0000000d18057212 */ /* 0x0c0fe400078e3cff */
[----:B------:R-:W-:Y:S02]  /*22c0*/  IADD3 R24, R24, R13, RZ ;  /* 0x0000000d18187210 */ /* 0x000fe40007ffe0ff */
[----:B------:R-:W-:Y:S02]  /*22d0*/  ISETP.GT.U32.AND P3, PT, R7, R22, PT ;  /* 0x000000160700720c */ /* 0x000fe40003f64070 */
[----:B------:R-:W-:-:S11]  /*22e0*/  ISETP.GE.AND P4, PT, R5, RZ, PT ;  /* 0x000000ff0500720c */ /* 0x000fd60003f86270 */
[----:B------:R-:W-:Y:S01]  /*22f0*/  @!P3 IADD3 R22, R22, -R11, RZ ;  /* 0x8000000b1616b210 */ /* 0x000fe20007ffe0ff */
[----:B------:R-:W-:-:S03]  /*2300*/  @!P3 VIADD R4, R4, 0x1 ;  /* 0x000000010404b836 */ /* 0x000fc60000000000 */
[----:B------:R-:W-:-:S13]  /*2310*/  ISETP.GE.U32.AND P2, PT, R22, R7, PT ;  /* 0x000000071600720c */ /* 0x000fda0003f46070 */
[----:B------:R-:W-:Y:S01]  /*2320*/  @P2 VIADD R4, R4, 0x1 ;  /* 0x0000000104042836 */ /* 0x000fe20000000000 */
[----:B------:R-:W-:-:S03]  /*2330*/  ISETP.NE.AND P2, PT, R10, RZ, PT ;  /* 0x000000ff0a00720c */ /* 0x000fc60003f45270 */
[----:B------:R-:W-:-:S05]  /*2340*/  @!P4 IMAD.MOV R4, RZ, RZ, -R4 ;  /* 0x000000ffff04c224 */ /* 0x000fca00078e0a04 */
[----:B------:R-:W-:-:S05]  /*2350*/  SEL R5, R6, R4, !P5 ;  /* 0x0000000406057207 */ /* 0x000fca0006800000 */
[----:B------:R-:W-:-:S05]  /*2360*/  IMAD.WIDE R4, R5, 0x4, R2 ;  /* 0x0000000405047825 */ /* 0x000fca00078e0202 */
[----:B------:R0:W-:Y:S01]  /*2370*/  STG.E desc[UR8][R4.64], R9 ;  /* 0x0000000904007986 */ /* 0x0001e2000c101908 */
[----:B------:R-:W-:Y:S05]  /*2380*/  @P2 BRA `(.L_x_935) ;  /* 0xfffffffc00ac2947 */ /* 0x000fea000383ffff */
.L_x_934:
[----:B------:R-:W-:Y:S05]  /*2390*/  BSYNC B1 ;  /* 0x0000000000017941 */ /* 0x000fea0003800000 */
.L_x_933:
[----:B------:R-:W-:Y:S05]  /*23a0*/  @!P0 BRA `(.L_x_932) ;  /* 0x0000000400748947 */ /* 0x000fea0003800000 */
[----:B------:R-:W-:Y:S01]  /*23b0*/  IABS R22, R13 ;  /* 0x0000000d00167213 */ /* 0x000fe20000000000 */
[----:B------:R-:W2:Y:S03]  /*23c0*/  LDC.64 R2, c[0x0][0x220] ;  /* 0x00008800ff027b82 */ /* 0x000ea60000000a00 */
[----:B------:R-:W3:Y:S08]  /*23d0*/  I2F.RP R6, R22 ;  /* 0x0000001600067306 */ /* 0x000ef00000209400 */
[----:B---3--:R-:W0:Y:S02]  /*23e0*/  MUFU.RCP R6, R6 ;  /* 0x0000000600067308 */ /* 0x008e240000001000 */
[----:B0-----:R-:W-:-:S06]  /*23f0*/  VIADD R4, R6, 0xffffffe ;  /* 0x0ffffffe06047836 */ /* 0x001fcc0000000000 */
[----:B------:R0:W3:Y:S02]  /*2400*/  F2I.FTZ.U32.TRUNC.NTZ R5, R4 ;  /* 0x0000000400057305 */ /* 0x0000e4000021f000 */
[----:B0-----:R-:W-:Y:S02]  /*2410*/  IMAD.MOV.U32 R4, RZ, RZ, RZ ;  /* 0x000000ffff047224 */ /* 0x001fe400078e00ff */
[----:B---3--:R-:W-:-:S04]  /*2420*/  IMAD.MOV R21, RZ, RZ, -R5 ;  /* 0x000000ffff157224 */ /* 0x008fc800078e0a05 */
[----:B------:R-:W-:-:S04]  /*2430*/  IMAD R21, R21, R22, RZ ;  /* 0x0000001615157224 */ /* 0x000fc800078e02ff */
[----:B--2---:R-:W-:-:S07]  /*2440*/  IMAD.HI.U32 R21, R5, R21, R4 ;  /* 0x0000001505157227 */ /* 0x004fce00078e0004 */
.L_x_936:
[----:B------:R-:W-:Y:S01]  /*2450*/  IMAD.U32 R13, RZ, RZ, UR5 ;  /* 0x00000005ff0d7e24 */ /* 0x000fe2000f8e00ff */
[----:B---3--:R-:W-:-:S03]  /*2460*/  IABS R4, R24 ;  /* 0x0000001800047213 */ /* 0x008fc60000000000 */
[C---:B------:R-:W-:Y:S01]  /*2470*/  IMAD.IADD R8, R24.reuse, 0x1, R13 ;  /* 0x0000000118087824 */ /* 0x040fe200078e020d */
[-C--:B------:R-:W-:Y:S01]  /*2480*/  IABS R9, R13.reuse ;  /* 0x0000000d00097213 */ /* 0x080fe20000000000 */
[----:B------:R-:W-:Y:S01]  /*2490*/  IMAD.HI.U32 R6, R21, R4, RZ ;  /* 0x0000000415067227 */ /* 0x000fe200078e00ff */
[----:B------:R-:W-:Y:S02]  /*24a0*/  LOP3.LUT R24, R24, R13, RZ, 0x3c, !PT ;  /* 0x0000000d18187212 */ /* 0x000fe400078e3cff */
[----:B------:R-:W0:Y:S01]  /*24b0*/  I2F.RP R10, R9 ;  /* 0x00000009000a7306 */ /* 0x000e220000209400 */
[----:B------:R-:W-:-:S04]  /*24c0*/  IMAD.MOV R7, RZ, RZ, -R6 ;  /* 0x000000ffff077224 */ /* 0x000fc800078e0a06 */
[----:B------:R-:W-:Y:S02]  /*24d0*/  IMAD R7, R9, R7, R4 ;  /* 0x0000000709077224 */ /* 0x000fe400078e0204 */
[----:B------:R-:W-:-:S03]  /*24e0*/  IMAD.MOV.U32 R4, RZ, RZ, RZ ;  /* 0x000000ffff047224 */ /* 0x000fc600078e00ff */
[----:B------:R-:W-:Y:S01]  /*24f0*/  ISETP.GT.U32.AND P4, PT, R22, R7, PT ;  /* 0x000000071600720c */ /* 0x000fe20003f84070 */
[----:B0-----:R-:W0:-:S12]  /*2500*/  MUFU.RCP R10, R10 ;  /* 0x0000000a000a7308 */ /* 0x001e180000001000 */
[----:B------:R-:W-:Y:S01]  /*2510*/  @!P4 IMAD.IADD R7, R7, 0x1, -R9 ;  /* 0x000000010707c824 */ /* 0x000fe200078e0a09 */
[----:B------:R-:W-:-:S04]  /*2520*/  @!P4 IADD3 R6, R6, 0x1, RZ ;  /* 0x000000010606c810 */ /* 0x000fc80007ffe0ff */
[----:B------:R-:W-:Y:S01]  /*2530*/  ISETP.GE.U32.AND P5, PT, R7, R22, PT ;  /* 0x000000160700720c */ /* 0x000fe20003fa6070 */
[----:B------:R-:W-:Y:S01]  /*2540*/  IMAD.MOV.U32 R22, RZ, RZ, R9 ;  /* 0x000000ffff167224 */ /* 0x000fe200078e0009 */
[----:B0-----:R-:W-:Y:S02]  /*2550*/  IADD3 R5, R10, 0xffffffe, RZ ;  /* 0x0ffffffe0a057810 */ /* 0x001fe40007ffe0ff */
[----:B------:R-:W-:-:S04]  /*2560*/  IABS R10, R8 ;  /* 0x00000008000a7213 */ /* 0x000fc80000000000 */
[----:B------:R-:W0:Y:S05]  /*2570*/  F2I.FTZ.U32.TRUNC.NTZ R5, R5 ;  /* 0x0000000500057305 */ /* 0x000e2a000021f000 */
[----:B------:R-:W-:Y:S01]  /*2580*/  @P5 VIADD R6, R6, 0x1 ;  /* 0x0000000106065836 */ /* 0x000fe20000000000 */
[----:B------:R-:W-:Y:S01]  /*2590*/  ISETP.GE.AND P5, PT, R24, RZ, PT ;  /* 0x000000ff1800720c */ /* 0x000fe20003fa6270 */
[----:B0-----:R-:W-:-:S12]  /*25a0*/  IMAD.MOV R26, RZ, RZ, -R5 ;  /* 0x000000ffff1a7224 */ /* 0x001fd800078e0a05 */
[----:B------:R-:W-:Y:S02]  /*25b0*/  @!P5 IMAD.MOV R6, RZ, RZ, -R6 ;  /* 0x000000ffff06d224 */ /* 0x000fe400078e0a06 */
[----:B------:R-:W-:Y:S01]  /*25c0*/  IMAD R21, R26, R9, RZ ;  /* 0x000000091a157224 */ /* 0x000fe200078e02ff */
[----:B------:R-:W-:Y:S01]  /*25d0*/  MOV R26, R10 ;  /* 0x0000000a001a7202 */ /* 0x000fe20000000f00 */
[C---:B------:R-:W-:Y:S01]  /*25e0*/  IMAD.IADD R10, R8.reuse, 0x1, R13 ;  /* 0x00000001080a7824 */ /* 0x040fe200078e020d */
[----:B------:R-:W-:Y:S01]  /*25f0*/  LOP3.LUT R8, R8, R13, RZ, 0x3c, !PT ;  /* 0x0000000d08087212 */ /* 0x000fe200078e3cff */
[----:B------:R-:W-:-:S03]  /*2600*/  IMAD.HI.U32 R21, R5, R21, R4 ;  /* 0x0000001505157227 */ /* 0x000fc600078e0004 */
[----:B------:R-:W-:-:S03]  /*2610*/  IABS R28, R10 ;  /* 0x0000000a001c7213 */ /* 0x000fc60000000000 */
[----:B------:R-:W-:-:S04]  /*2620*/  IMAD.HI.U32 R4, R21, R26, RZ ;  /* 0x0000001a15047227 */ /* 0x000fc800078e00ff */
[----:B------:R-:W-:Y:S02]  /*2630*/  IMAD.MOV R11, RZ, RZ, -R4 ;  /* 0x000000ffff0b7224 */ /* 0x000fe400078e0a04 */
[----:B------:R-:W-:-:S04]  /*2640*/  IMAD.HI.U32 R5, R21, R28, RZ ;  /* 0x0000001c15057227 */ /* 0x000fc800078e00ff */
[C---:B------:R-:W-:Y:S01]  /*2650*/  IMAD R11, R9.reuse, R11, R26 ;  /* 0x0000000b090b7224 */ /* 0x040fe200078e021a */
[CC--:B------:R-:W-:Y:S01]  /*2660*/  IADD3 R26, R10.reuse, R13.reuse, RZ ;  /* 0x0000000d0a1a7210 */ /* 0x0c0fe20007ffe0ff */
[----:B------:R-:W-:Y:S01]  /*2670*/  IMAD.MOV R23, RZ, RZ, -R5 ;  /* 0x000000ffff177224 */ /* 0x000fe200078e0a05 */
[----:B------:R-:W-:Y:S02]  /*2680*/  LOP3.LUT R10, R10, R13, RZ, 0x3c, !PT ;  /* 0x0000000d0a0a7212 */ /* 0x000fe400078e3cff */
[----:B------:R-:W-:Y:S01]  /*2690*/  ISETP.GT.U32.AND P6, PT, R22, R11, PT ;  /* 0x0000000b1600720c */ /* 0x000fe20003fc4070 */
[----:B------:R-:W-:Y:S01]  /*26a0*/  IMAD R23, R9, R23, R28 ;  /* 0x0000001709177224 */ /* 0x000fe200078e021c */
[----:B------:R-:W-:Y:S01]  /*26b0*/  IABS R25, R26 ;  /* 0x0000001a00197213 */ /* 0x000fe20000000000 */
[----:B------:R-:W-:-:S03]  /*26c0*/  IMAD.IADD R24, R26, 0x1, R13 ;  /* 0x000000011a187824 */ /* 0x000fc600078e020d */
[----:B------:R-:W-:Y:S01]  /*26d0*/  ISETP.GT.U32.AND P2, PT, R22, R23, PT ;  /* 0x000000171600720c */ /* 0x000fe20003f44070 */
[----:B------:R-:W-:-:S04]  /*26e0*/  IMAD.HI.U32 R7, R21, R25, RZ ;  /* 0x0000001915077227 */ /* 0x000fc800078e00ff */
[----:B------:R-:W-:Y:S02]  /*26f0*/  IMAD.MOV R28, RZ, RZ, -R7 ;  /* 0x000000ffff1c7224 */ /* 0x000fe400078e0a07 */
[----:B------:R-:W-:Y:S02]  /*2700*/  @!P6 IMAD.IADD R11, R11, 0x1, -R9 ;  /* 0x000000010b0be824 */ /* 0x000fe400078e0a09 */
[----:B------:R-:W-:-:S03]  /*2710*/  @!P6 VIADD R4, R4, 0x1 ;  /* 0x000000010404e836 */ /* 0x000fc60000000000 */
[----:B------:R-:W-:Y:S01]  /*2720*/  ISETP.GE.U32.AND P0, PT, R11, R22, PT ;  /* 0x000000160b00720c */ /* 0x000fe20003f06070 */
[----:B------:R-:W-:Y:S02]  /*2730*/  IMAD R11, R9, R28, R25 ;  /* 0x0000001c090b7224 */ /* 0x000fe400078e0219 */
[----:B------:R-:W-:Y:S02]  /*2740*/  @!P2 IMAD.IADD R23, R23, 0x1, -R9 ;  /* 0x000000011717a824 */ /* 0x000fe400078e0a09 */
[----:B------:R-:W-:Y:S01]  /*2750*/  @!P2 VIADD R5, R5, 0x1 ;  /* 0x000000010505a836 */ /* 0x000fe20000000000 */
[----:B------:R-:W-:Y:S02]  /*2760*/  ISETP.GT.U32.AND P3, PT, R22, R11, PT ;  /* 0x0000000b1600720c */ /* 0x000fe40003f64070 */
[----:B------:R-:W-:Y:S02]  /*2770*/  ISETP.GE.U32.AND P4, PT, R23, R22, PT ;  /* 0x000000161700720c */ /* 0x000fe40003f86070 */
[----:B------:R-:W-:-:S02]  /*2780*/  ISETP.GE.AND P2, PT, R8, RZ, PT ;  /* 0x000000ff0800720c */ /* 0x000fc40003f46270 */
[----:B------:R-:W-:Y:S02]  /*2790*/  IADD3 R23, R19, -0x100, RZ ;  /* 0xffffff0013177810 */ /* 0x000fe40007ffe0ff */
[----:B------:R-:W-:Y:S02]  /*27a0*/  @P0 IADD3 R4, R4, 0x1, RZ ;  /* 0x0000000104040810 */ /* 0x000fe40007ffe0ff */
[----:B------:R-:W-:-:S03]  /*27b0*/  ISETP.GE.AND P0, PT, R10, RZ, PT ;  /* 0x000000ff0a00720c */ /* 0x000fc60003f06270 */
[----:B------:R-:W-:Y:S01]  /*27c0*/  @!P3 IMAD.IADD R11, R11, 0x1, -R9 ;  /* 0x000000010b0bb824 */ /* 0x000fe200078e0a09 */
[-C--:B------:R-:W-:Y:S01]  /*27d0*/  LOP3.LUT R9, R26, R13.reuse, RZ, 0x3c, !PT ;  /* 0x0000000d1a097212 */ /* 0x080fe200078e3cff */
[----:B------:R-:W-:Y:S02]  /*27e0*/  @P4 VIADD R5, R5, 0x1 ;  /* 0x0000000105054836 */ /* 0x000fe40000000000 */
[----:B------:R-:W-:Y:S01]  /*27f0*/  @!P3 VIADD R7, R7, 0x1 ;  /* 0x000000010707b836 */ /* 0x000fe20000000000 */
[----:B------:R-:W-:Y:S01]  /*2800*/  ISETP.GE.U32.AND P6, PT, R11, R22, PT ;  /* 0x000000160b00720c */ /* 0x000fe20003fc6070 */
[----:B------:R-:W-:Y:S01]  /*2810*/  IMAD.MOV.U32 R8, RZ, RZ, R5 ;  /* 0x000000ffff087224 */ /* 0x000fe200078e0005 */
[----:B------:R-:W-:Y:S01]  /*2820*/  ISETP.GE.AND P4, PT, R9, RZ, PT ;  /* 0x000000ff0900720c */ /* 0x000fe20003f86270 */
[----:B------:R-:W-:Y:S01]  /*2830*/  @!P2 IMAD.MOV R4, RZ, RZ, -R4 ;  /* 0x000000ffff04a224 */ /* 0x000fe200078e0a04 */
[----:B------:R-:W-:Y:S01]  /*2840*/  ISETP.NE.AND P3, PT, R13, RZ, PT ;  /* 0x000000ff0d00720c */ /* 0x000fe20003f65270 */
[----:B------:R-:W-:Y:S01]  /*2850*/  @!P0 IMAD.MOV R8, RZ, RZ, -R8 ;  /* 0x000000ffff088224 */ /* 0x000fe200078e0a08 */
[----:B------:R-:W-:-:S02]  /*2860*/  LOP3.LUT R11, RZ, R13, RZ, 0x33, !PT ;  /* 0x0000000dff0b7212 */ /* 0x000fc400078e33ff */
[----:B------:R-:W-:Y:S02]  /*2870*/  ISETP.GE.AND P0, PT, R24, R20, PT ;  /* 0x000000141800720c */ /* 0x000fe40003f06270 */
[C---:B------:R-:W-:Y:S02]  /*2880*/  SEL R5, R11.reuse, R6, !P3 ;  /* 0x000000060b057207 */ /* 0x040fe40005800000 */
[----:B------:R-:W-:Y:S01]  /*2890*/  SEL R9, R11, R8, !P3 ;  /* 0x000000080b097207 */ /* 0x000fe20005800000 */
[----:B------:R-:W-:-:S04]  /*28a0*/  @P6 VIADD R7, R7, 0x1 ;  /* 0x0000000107076836 */ /* 0x000fc80000000000 */
[--C-:B------:R-:W-:Y:S01]  /*28b0*/  IMAD.WIDE R8, R9, 0x4, R2.reuse ;  /* 0x0000000409087825 */ /* 0x100fe200078e0202 */
[----:B------:R-:W-:Y:S02]  /*28c0*/  MOV R10, R7 ;  /* 0x00000007000a7202 */ /* 0x000fe40000000f00 */
[----:B------:R-:W-:Y:S01]  /*28d0*/  SEL R7, R11, R4, !P3 ;  /* 0x000000040b077207 */ /* 0x000fe20005800000 */
[----:B------:R-:W-:-:S04]  /*28e0*/  IMAD.WIDE R4, R5, 0x4, R2 ;  /* 0x0000000405047825 */ /* 0x000fc800078e0202 */
[----:B------:R-:W-:Y:S01]  /*28f0*/  @!P4 IMAD.MOV R10, RZ, RZ, -R10 ;  /* 0x000000ffff0ac224 */ /* 0x000fe200078e0a0a */
[----:B------:R3:W-:Y:S01]  /*2900*/  STG.E desc[UR8][R4.64], R23 ;  /* 0x0000001704007986 */ /* 0x0007e2000c101908 */
[----:B------:R-:W-:-:S03]  /*2910*/  IMAD.WIDE R6, R7, 0x4, R2 ;  /* 0x0000000407067825 */ /* 0x000fc600078e0202 */
[----:B------:R-:W-:Y:S02]  /*2920*/  SEL R11, R11, R10, !P3 ;  /* 0x0000000a0b0b7207 */ /* 0x000fe40005800000 */
[----:B------:R3:W-:Y:S03]  /*2930*/  STG.E desc[UR8][R6.64], R23 ;  /* 0x0000001706007986 */ /* 0x0007e6000c101908 */
[----:B------:R-:W-:Y:S01]  /*2940*/  IMAD.WIDE R10, R11, 0x4, R2 ;  /* 0x000000040b0a7825 */ /* 0x000fe200078e0202 */
[----:B------:R3:W-:Y:S04]  /*2950*/  STG.E desc[UR8][R8.64], R23 ;  /* 0x0000001708007986 */ /* 0x0007e8000c101908 */
[----:B------:R3:W-:Y:S01]  /*2960*/  STG.E desc[UR8][R10.64], R23 ;  /* 0x000000170a007986 */ /* 0x0007e2000c101908 */
[----:B------:R-:W-:Y:S05]  /*2970*/  @!P0 BRA `(.L_x_936) ;  /* 0xfffffff800b48947 */ /* 0x000fea000383ffff */
.L_x_932:
[----:B------:R-:W-:Y:S05]  /*2980*/  BSYNC B0 ;  /* 0x0000000000007941 */ /* 0x000fea0003800000 */
.L_x_931:
[----:B0--3--:R-:W-:Y:S01]  /*2990*/  IABS R4, R13 ;  /* 0x0000000d00047213 */ /* 0x009fe20000000000 */
[----:B------:R-:W0:Y:S01]  /*29a0*/  LDS R12, [R12] ;  /* 0x000000000c0c7984 */ /* 0x000e220000000800 */
[----:B------:R-:W-:Y:S01]  /*29b0*/  ULDC UR4, c[0x0][0x248] ;  /* 0x0000920000047ab9 */ /* 0x000fe20000000800 */
[----:B------:R-:W-:Y:S01]  /*29c0*/  BSSY B0, `(.L_x_937) ;  /* 0x0000038000007945 */ /* 0x000fe20003800000 */
[----:B--2---:R-:W2:Y:S01]  /*29d0*/  I2F.RP R5, R4 ;  /* 0x0000000400057306 */ /* 0x004ea20000209400 */
[----:B------:R-:W-:-:S05]  /*29e0*/  VIADD R6, R0, UR4 ;  /* 0x0000000400067c36 */ /* 0x000fca0008000000 */
[----:B------:R-:W-:Y:S02]  /*29f0*/  IABS R9, R6 ;  /* 0x0000000600097213 */ /* 0x000fe40000000000 */
[----:B------:R-:W-:Y:S01]  /*2a00*/  LOP3.LUT R6, R6, R13, RZ, 0x3c, !PT ;  /* 0x0000000d06067212 */ /* 0x000fe200078e3cff */
[----:B--2---:R-:W2:Y:S02]  /*2a10*/  MUFU.RCP R5, R5 ;  /* 0x0000000500057308 */ /* 0x004ea40000001000 */
[----:B--2---:R-:W-:-:S06]  /*2a20*/  VIADD R2, R5, 0xffffffe ;  /* 0x0ffffffe05027836 */ /* 0x004fcc0000000000 */
[----:B------:R2:W3:Y:S01]  /*2a30*/  F2I.FTZ.U32.TRUNC.NTZ R3, R2 ;  /* 0x0000000200037305 */ /* 0x0004e2000021f000 */
[----:B0-----:R-:W-:Y:S02]  /*2a40*/  IABS R0, R12 ;  /* 0x0000000c00007213 */ /* 0x001fe40000000000 */
[----:B------:R-:W-:-:S04]  /*2a50*/  LOP3.LUT R12, R12, R13, RZ, 0x3c, !PT ;  /* 0x0000000d0c0c7212 */ /* 0x000fc800078e3cff */
[----:B------:R-:W-:Y:S01]  /*2a60*/  ISETP.GE.AND P0, PT, R12, RZ, PT ;  /* 0x000000ff0c00720c */ /* 0x000fe20003f06270 */
[----:B--2---:R-:W-:Y:S01]  /*2a70*/  HFMA2.MMA R2, -RZ, RZ, 0, 0 ;  /* 0x00000000ff027435 */ /* 0x004fe200000001ff */
[----:B---3--:R-:W-:-:S04]  /*2a80*/  IMAD.MOV R7, RZ, RZ, -R3 ;  /* 0x000000ffff077224 */ /* 0x008fc800078e0a03 */
[----:B------:R-:W-:-:S05]  /*2a90*/  IMAD R7, R7, R4, RZ ;  /* 0x0000000407077224 */ /* 0x000fca00078e02ff */
[----:B------:R-:W-:-:S04]  /*2aa0*/  IMAD.HI.U32 R8, R3, R7, R2 ;  /* 0x0000000703087227 */ /* 0x000fc800078e0002 */
[----:B------:R-:W-:Y:S02]  /*2ab0*/  IMAD.MOV.U32 R3, RZ, RZ, R0 ;  /* 0x000000ffff037224 */ /* 0x000fe400078e0000 */
[----:B------:R-:W-:Y:S01]  /*2ac0*/  IMAD.MOV.U32 R7, RZ, RZ, R9 ;  /* 0x000000ffff077224 */ /* 0x000fe200078e0009 */
[----:B------:R-:W-:Y:S01]  /*2ad0*/  LOP3.LUT R9, RZ, R13, RZ, 0x33, !PT ;  /* 0x0000000dff097212 */ /* 0x000fe200078e33ff */
[----:B------:R-:W-:-:S04]  /*2ae0*/  IMAD.HI.U32 R0, R8, R3, RZ ;  /* 0x0000000308007227 */ /* 0x000fc800078e00ff */
[----:B------:R-:W-:-:S04]  /*2af0*/  IMAD.HI.U32 R2, R8, R7, RZ ;  /* 0x0000000708027227 */ /* 0x000fc800078e00ff */
[----:B------:R-:W-:Y:S02]  /*2b00*/  IMAD.MOV R5, RZ, RZ, -R0 ;  /* 0x000000ffff057224 */ /* 0x000fe400078e0a00 */
[----:B------:R-:W-:Y:S02]  /*2b10*/  IMAD.MOV R8, RZ, RZ, -R2 ;  /* 0x000000ffff087224 */ /* 0x000fe400078e0a02 */
[C---:B------:R-:W-:Y:S02]  /*2b20*/  IMAD R3, R4.reuse, R5, R3 ;  /* 0x0000000504037224 */ /* 0x040fe400078e0203 */
[----:B------:R-:W-:-:S03]  /*2b30*/  IMAD R5, R4, R8, R7 ;  /* 0x0000000804057224 */ /* 0x000fc600078e0207 */
[C---:B------:R-:W-:Y:S02]  /*2b40*/  ISETP.GT.U32.AND P4, PT, R4.reuse, R3, PT ;  /* 0x000000030400720c */ /* 0x040fe40003f84070 */
[----:B------:R-:W-:-:S11]  /*2b50*/  ISETP.GT.U32.AND P5, PT, R4, R5, PT ;  /* 0x000000050400720c */ /* 0x000fd60003fa4070 */
[-C--:B------:R-:W-:Y:S01]  /*2b60*/  @!P4 IADD3 R3, R3, -R4.reuse, RZ ;  /* 0x800000040303c210 */ /* 0x080fe20007ffe0ff */
[----:B------:R-:W-:Y:S01]  /*2b70*/  @!P4 VIADD R0, R0, 0x1 ;  /* 0x000000010000c836 */ /* 0x000fe20000000000 */
[----:B------:R-:W-:Y:S01]  /*2b80*/  ISETP.GE.AND P4, PT, R6, RZ, PT ;  /* 0x000000ff0600720c */ /* 0x000fe20003f86270 */
[----:B------:R-:W-:Y:S01]  /*2b90*/  @!P5 IMAD.IADD R5, R5, 0x1, -R4 ;  /* 0x000000010505d824 */ /* 0x000fe200078e0a04 */
[----:B------:R-:W-:Y:S01]  /*2ba0*/  ISETP.GE.U32.AND P2, PT, R3, R4, PT ;  /* 0x000000040300720c */ /* 0x000fe20003f46070 */
[----:B------:R-:W-:-:S03]  /*2bb0*/  @!P5 VIADD R2, R2, 0x1 ;  /* 0x000000010202d836 */ /* 0x000fc60000000000 */
[----:B------:R-:W-:-:S09]  /*2bc0*/  ISETP.GE.U32.AND P3, PT, R5, R4, PT ;  /* 0x000000040500720c */ /* 0x000fd20003f66070 */
[----:B------:R-:W-:Y:S01]  /*2bd0*/  @P2 VIADD R0, R0, 0x1 ;  /* 0x0000000100002836 */ /* 0x000fe20000000000 */
[----:B------:R-:W-:-:S03]  /*2be0*/  ISETP.NE.AND P2, PT, R13, RZ, PT ;  /* 0x000000ff0d00720c */ /* 0x000fc60003f45270 */
[----:B------:R-:W-:Y:S01]  /*2bf0*/  @P3 IADD3 R2, R2, 0x1, RZ ;  /* 0x0000000102023810 */ /* 0x000fe20007ffe0ff */
[----:B------:R-:W-:-:S04]  /*2c00*/  @!P0 IMAD.MOV R0, RZ, RZ, -R0 ;  /* 0x000000ffff008224 */ /* 0x000fc800078e0a00 */
[----:B------:R-:W-:Y:S01]  /*2c10*/  @!P4 IMAD.MOV R2, RZ, RZ, -R2 ;  /* 0x000000ffff02c224 */ /* 0x000fe200078e0a02 */
[----:B------:R-:W-:-:S04]  /*2c20*/  SEL R0, R9, R0, !P2 ;  /* 0x0000000009007207 */ /* 0x000fc80005000000 */
[C---:B------:R-:W-:Y:S02]  /*2c30*/  IADD3 R4, P0, R0.reuse, R17, RZ ;  /* 0x0000001100047210 */ /* 0x040fe40007f1e0ff */
[----:B------:R-:W-:Y:S02]  /*2c40*/  SEL R9, R9, R2, !P2 ;  /* 0x0000000209097207 */ /* 0x000fe40005000000 */
[----:B------:R-:W-:Y:S02]  /*2c50*/  LEA.HI.X.SX32 R0, R0, R18, 0x1, P0 ;  /* 0x0000001200007211 */ /* 0x000fe400000f0eff */
[----:B------:R-:W-:Y:S02]  /*2c60*/  SHF.R.S32.HI R11, RZ, 0x1f, R9 ;  /* 0x0000001fff0b7819 */ /* 0x000fe40000011409 */
[----:B------:R-:W-:-:S04]  /*2c70*/  ISETP.GE.U32.AND P0, PT, R4, R9, PT ;  /* 0x000000090400720c */ /* 0x000fc80003f06070 */
[----:B------:R-:W-:-:S13]  /*2c80*/  ISETP.GE.U32.AND.EX P0, PT, R0, R11, PT, P0 ;  /* 0x0000000b0000720c */ /* 0x000fda0003f06100 */
[----:B------:R-:W-:Y:S05]  /*2c90*/  @P0 BRA `(.L_x_938) ;  /* 0x0000000000280947 */ /* 0x000fea0003800000 */
[----:B------:R-:W0:Y:S01]  /*2ca0*/  LDC.64 R6, c[0x0][0x220] ;  /* 0x00008800ff067b82 */ /* 0x000e220000000a00 */
[----:B------:R-:W-:-:S07]  /*2cb0*/  IMAD.MOV.U32 R5, RZ, RZ, -0x1 ;  /* 0xffffffffff057424 */ /* 0x000fce00078e00ff */
.L_x_939:
[----:B0-----:R-:W-:-:S04]  /*2cc0*/  LEA R2, P0, R4, R6, 0x2 ;  /* 0x0000000604027211 */ /* 0x001fc800078010ff */
[----:B------:R-:W-:Y:S02]  /*2cd0*/  LEA.HI.X R3, R4, R7, R0, 0x2, P0 ;  /* 0x0000000704037211 */ /* 0x000fe400000f1400 */
[----:B------:R-:W-:-:S03]  /*2ce0*/  IADD3 R4, P0, R15, R4, RZ ;  /* 0x000000040f047210 */ /* 0x000fc60007f1e0ff */
[----:B------:R2:W-:Y:S02]  /*2cf0*/  STG.E desc[UR8][R2.64], R5 ;  /* 0x0000000502007986 */ /* 0x0005e4000c101908 */
[----:B------:R-:W-:Y:S01]  /*2d00*/  IMAD.X R0, RZ, RZ, R0, P0 ;  /* 0x000000ffff007224 */ /* 0x000fe200000e0600 */
[----:B------:R-:W-:-:S04]  /*2d10*/  ISETP.GE.U32.AND P0, PT, R4, R9, PT ;  /* 0x000000090400720c */ /* 0x000fc80003f06070 */
[----:B------:R-:W-:-:S13]  /*2d20*/  ISETP.GE.U32.AND.EX P0, PT, R0, R11, PT, P0 ;  /* 0x0000000b0000720c */ /* 0x000fda0003f06100 */
[----:B--2---:R-:W-:Y:S05]  /*2d30*/  @!P0 BRA `(.L_x_939) ;  /* 0xfffffffc00e08947 */ /* 0x004fea000383ffff */
.L_x_938:
[----:B------:R-:W-:Y:S05]  /*2d40*/  BSYNC B0 ;  /* 0x0000000000007941 */ /* 0x000fea0003800000 */
.L_x_937:
[----:B------:R-:W-:Y:S05]  /*2d50*/  @P1 EXIT ;  /* 0x000000000000194d */ /* 0x000fea0003800000 */
[----:B------:R-:W-:Y:S01]  /*2d60*/  ULDC.U8 UR4, c[0x0][0x250] ;  /* 0x0000940000047ab9 */ /* 0x000fe20000000000 */
[----:B------:R-:W0:Y:S01]  /*2d70*/  LDC.64 R2, c[0x0][0x218] ;  /* 0x00008600ff027b82 */ /* 0x000e220000000a00 */
[----:B------:R-:W-:Y:S01]  /*2d80*/  UPRMT UR4, UR4, 0x8880, URZ ;  /* 0x0000888004047896 */ /* 0x000fe2000800003f */
[----:B------:R-:W-:Y:S01]  /*2d90*/  ULDC.64 UR6, c[0x0][0x210] ;  /* 0x0000840000067ab9 */ /* 0x000fe20000000a00 */
[----:B------:R-:W-:Y:S01]  /*2da0*/  ULDC.64 UR12, c[0x0][0x210] ;  /* 0x00008400000c7ab9 */ /* 0x000fe20000000a00 */
[----:B------:R-:W-:Y:S01]  /*2db0*/  ULDC.64 UR14, c[0x0][0x240] ;  /* 0x00009000000e7ab9 */ /* 0x000fe20000000a00 */
[----:B------:R-:W-:Y:S02]  /*2dc0*/  ULDC.64 UR10, c[0x0][0x240] ;  /* 0x00009000000a7ab9 */ /* 0x000fe40000000a00 */
[----:B------:R-:W-:Y:S01]  /*2dd0*/  ISETP.NE.AND P0, PT, RZ, UR4, PT ;  /* 0x00000004ff007c0c */ /* 0x000fe2000bf05270 */
[----:B------:R-:W2:Y:S01]  /*2de0*/  LDC.64 R4, c[0x0][0x218] ;  /* 0x00008600ff047b82 */ /* 0x000ea20000000a00 */
[----:B------:R-:W-:-:S02]  /*2df0*/  ULDC UR4, c[0x0][0x238] ;  /* 0x00008e0000047ab9 */ /* 0x000fc40000000800 */
[----:B------:R-:W-:Y:S01]  /*2e00*/  IMAD R16, R17, UR4, R16 ;  /* 0x0000000411107c24 */ /* 0x000fe2000f8e0210 */
[----:B------:R-:W-:-:S08]  /*2e10*/  ULDC.64 UR4, c[0x0][0x230] ;  /* 0x00008c0000047ab9 */ /* 0x000fd00000000a00 */
[----:B------:R-:W-:Y:S05]  /*2e20*/  @!P0 BRA `(.L_x_940) ;  /* 0x0000000000748947 */ /* 0x000fea0003800000 */
[----:B------:R-:W-:Y:S01]  /*2e30*/  BSSY B0, `(.L_x_941) ;  /* 0x000001b000007945 */ /* 0x000fe20003800000 */
.L_x_944:
[----:B--2---:R-:W-:-:S04]  /*2e40*/  LEA R4, P0, R17, UR6, 0x3 ;  /* 0x0000000611047c11 */ /* 0x004fc8000f8018ff */
[----:B------:R-:W-:-:S05]  /*2e50*/  LEA.HI.X R5, R17, UR7, R18, 0x3, P0 ;  /* 0x0000000711057c11 */ /* 0x000fca00080f1c12 */
[----:B------:R-:W2:Y:S02]  /*2e60*/  LDG.E.CONSTANT R4, desc[UR8][R4.64] ;  /* 0x0000000804047981 */ /* 0x000ea4000c1e9900 */
[----:B--2---:R-:W-:-:S04]  /*2e70*/  SHF.R.S64 R6, RZ, 0x1e, R4 ;  /* 0x0000001eff067819 */ /* 0x004fc80000001004 */
[----:B------:R-:W-:-:S04]  /*2e80*/  IADD3 R6, P0, R6, UR4, RZ ;  /* 0x0000000406067c10 */ /* 0x000fc8000ff1e0ff */
[----:B------:R-:W-:-:S06]  /*2e90*/  LEA.HI.X.SX32 R7, R4, UR5, 0x2, P0 ;  /* 0x0000000504077c11 */ /* 0x000fcc00080f16ff */
[----:B------:R-:W2:Y:S01]  /*2ea0*/  LDG.E.CONSTANT R7, desc[UR8][R6.64] ;  /* 0x0000000806077981 */ /* 0x000ea2000c1e9900 */
[----:B------:R-:W-:Y:S01]  /*2eb0*/  BSSY B1, `(.L_x_942) ;  /* 0x000000d000017945 */ /* 0x000fe20003800000 */
[----:B--2---:R-:W-:-:S13]  /*2ec0*/  ISETP.NE.AND P0, PT, R7, -0x1, PT ;  /* 0xffffffff0700780c */ /* 0x004fda0003f05270 */
[----:B------:R-:W-:Y:S05]  /*2ed0*/  @!P0 BRA `(.L_x_943) ;  /* 0x0000000000288947 */ /* 0x000fea0003800000 */
[C---:B------:R-:W-:Y:S01]  /*2ee0*/  IADD3 R5, R7.reuse, R16, RZ ;  /* 0x0000001007057210 */ /* 0x040fe20007ffe0ff */
[----:B------:R-:W-:-:S04]  /*2ef0*/  IMAD R6, R7, 0x4, R14 ;  /* 0x0000000407067824 */ /* 0x000fc800078e020e */
[----:B------:R-:W-:Y:S02]  /*2f00*/  IMAD R0, R5, 0x4, R14 ;  /* 0x0000000405007824 */ /* 0x000fe400078e020e */
[----:B------:R-:W-:Y:S04]  /*2f10*/  LDS R6, [R6] ;  /* 0x0000000006067984 */ /* 0x000fe80000000800 */
[----:B------:R-:W2:Y:S02]  /*2f20*/  LDS R5, [R0] ;  /* 0x0000000000057984 */ /* 0x000ea40000000800 */
[----:B--2---:R-:W-:Y:S02]  /*2f30*/  IMAD.IADD R7, R6, 0x1, R5 ;  /* 0x0000000106077824 */ /* 0x004fe400078e0205 */
[----:B------:R-:W-:-:S02]  /*2f40*/  VIADD R9, R5, 0x1 ;  /* 0x0000000105097836 */ /* 0x000fc40000000000 */
[----:B0-----:R-:W-:-:S03]  /*2f50*/  IMAD.WIDE R4, R7, 0x4, R2 ;  /* 0x0000000407047825 */ /* 0x001fc600078e0202 */
[----:B------:R2:W-:Y:S04]  /*2f60*/  STS [R0], R9 ;  /* 0x0000000900007388 */ /* 0x0005e80000000800 */
[----:B------:R2:W-:Y:S02]  /*2f70*/  STG.E desc[UR8][R4.64], R17 ;  /* 0x0000001104007986 */ /* 0x0005e4000c101908 */
.L_x_943:
[----:B------:R-:W-:Y:S05]  /*2f80*/  BSYNC B1 ;  /* 0x0000000000017941 */ /* 0x000fea0003800000 */
.L_x_942:
[----:B--2---:R-:W-:-:S04]  /*2f90*/  IADD3 R17, P0, R15, R17, RZ ;  /* 0x000000110f117210 */ /* 0x004fc80007f1e0ff */
[----:B------:R-:W-:Y:S02]  /*2fa0*/  IADD3.X R18, RZ, R18, RZ, P0, !PT ;  /* 0x00000012ff127210 */ /* 0x000fe400007fe4ff */
[----:B------:R-:W-:-:S04]  /*2fb0*/  ISETP.GE.U32.AND P0, PT, R17, UR10, PT ;  /* 0x0000000a11007c0c */ /* 0x000fc8000bf06070 */
[----:B------:R-:W-:-:S13]  /*2fc0*/  ISETP.GE.U32.AND.EX P0, PT, R18, UR11, PT, P0 ;  /* 0x0000000b12007c0c */ /* 0x000fda000bf06100 */
[----:B------:R-:W-:Y:S05]  /*2fd0*/  @!P0 BRA `(.L_x_944) ;  /* 0xfffffffc00988947 */ /* 0x000fea000383ffff */
[----:B------:R-:W-:Y:S05]  /*2fe0*/  BSYNC B0 ;  /* 0x0000000000007941 */ /* 0x000fea0003800000 */
.L_x_941:
[----:B------:R-:W-:Y:S05]  /*2ff0*/  EXIT ;  /* 0x000000000000794d */ /* 0x000fea0003800000 */
.L_x_940:
[----:B------:R-:W-:Y:S01]  /*3000*/  BSSY B0, `(.L_x_945) ;  /* 0x0000013000007945 */ /* 0x000fe20003800000 */
.L_x_946:
[----:B------:R-:W-:-:S04]  /*3010*/  LEA R6, P0, R17, UR12, 0x3 ;  /* 0x0000000c11067c11 */ /* 0x000fc8000f8018ff */
[----:B------:R-:W-:-:S06]  /*3020*/  LEA.HI.X R7, R17, UR13, R18, 0x3, P0 ;  /* 0x0000000d11077c11 */ /* 0x000fcc00080f1c12 */
[----:B------:R-:W0:Y:S02]  /*3030*/  LDG.E.CONSTANT R7, desc[UR8][R6.64] ;  /* 0x0000000806077981 */ /* 0x000e24000c1e9900 */
[C---:B0-----:R-:W-:Y:S02]  /*3040*/  IMAD.IADD R3, R7.reuse, 0x1, R16 ;  /* 0x0000000107037824 */ /* 0x041fe400078e0210 */
[--C-:B------:R-:W-:Y:S02]  /*3050*/  IMAD R8, R7, 0x4, R14.reuse ;  /* 0x0000000407087824 */ /* 0x100fe400078e020e */
[----:B------:R-:W-:-:S04]  /*3060*/  IMAD R0, R3, 0x4, R14 ;  /* 0x0000000403007824 */ /* 0x000fc800078e020e */
[----:B------:R-:W-:Y:S04]  /*3070*/  LDS R8, [R8] ;  /* 0x0000000008087984 */ /* 0x000fe80000000800 */
[----:B------:R-:W0:Y:S02]  /*3080*/  LDS R3, [R0] ;  /* 0x0000000000037984 */ /* 0x000e240000000800 */
[----:B0-----:R-:W-:Y:S01]  /*3090*/  IMAD.IADD R9, R8, 0x1, R3 ;  /* 0x0000000108097824 */ /* 0x001fe200078e0203 */
[----:B------:R-:W-:-:S03]  /*30a0*/  IADD3 R11, R3, 0x1, RZ ;  /* 0x00000001030b7810 */ /* 0x000fc60007ffe0ff */
[----:B--2---:R-:W-:Y:S02]  /*30b0*/  IMAD.WIDE R2, R9, 0x4, R4 ;  /* 0x0000000409027825 */ /* 0x004fe400078e0204 */
        /* <DEDUP_REMOVED lines=8> */
.L_x_945:
[----:B------:R-:W-:Y:S05]  /*3140*/  EXIT ;  /* 0x000000000000794d */ /* 0x000fea0003800000 */
.L_x_905:
[----:B------:R-:W0:Y:S02]  /*3150*/  LDC R8, c[0x0][0x248] ;  /* 0x00009200ff087b82 */ /* 0x000e240000000800 */
[----:B0-----:R-:W-:Y:S02]  /*3160*/  ISETP.GE.U32.AND P0, PT, R19, R8, PT ;  /* 0x000000081300720c */ /* 0x001fe40003f06070 */
[----:B------:R-:W-:-:S04]  /*3170*/  SHF.R.S32.HI R0, RZ, 0x1f, R8 ;  /* 0x0000001fff007819 */ /* 0x000fc80000011408 */
[----:B------:R-:W-:-:S13]  /*3180*/  ISETP.GE.U32.AND.EX P0, PT, RZ, R0, PT, P0 ;  /* 0x00000000ff00720c */ /* 0x000fda0003f06100 */
[----:B------:R-:W-:Y:S05]  /*3190*/  @P0 BRA `(.L_x_947) ;  /* 0x0000000400080947 */ /* 0x000fea0003800000 */
[----:B------:R-:W-:Y:S01]  /*31a0*/  IMAD.MOV.U32 R9, RZ, RZ, RZ ;  /* 0x000000ffff097224 */ /* 0x000fe200078e00ff */
[C---:B------:R-:W-:Y:S01]  /*31b0*/  ISETP.GE.U32.AND P1, PT, R19.reuse, R8, PT ;  /* 0x000000081300720c */ /* 0x040fe20003f26070 */
[----:B------:R-:W-:Y:S01]  /*31c0*/  ULDC.64 UR4, c[0x0][0x218] ;  /* 0x0000860000047ab9 */ /* 0x000fe20000000a00 */
[----:B------:R-:W-:Y:S01]  /*31d0*/  BSSY B0, `(.L_x_948) ;  /* 0x0000025000007945 */ /* 0x000fe20003800000 */
[----:B------:R-:W-:Y:S02]  /*31e0*/  LEA R6, P0, R19, UR4, 0x2 ;  /* 0x0000000413067c11 */ /* 0x000fe4000f8010ff */
[----:B------:R-:W-:Y:S02]  /*31f0*/  ISETP.GE.U32.AND.EX P1, PT, R9, R0, PT, P1 ;  /* 0x000000000900720c */ /* 0x000fe40003f26110 */
[----:B------:R-:W-:-:S11]  /*3200*/  LEA.HI.X R7, R19, UR5, R9, 0x2, P0 ;  /* 0x0000000513077c11 */ /* 0x000fd600080f1409 */
[----:B------:R-:W0:Y:S01]  /*3210*/  @P1 LDC R5, c[0x0][0x240] ;  /* 0x00009000ff051b82 */ /* 0x000e220000000800 */
[----:B------:R-:W-:Y:S01]  /*3220*/  @P1 IADD3 R19, P0, R19, 0x100, RZ ;  /* 0x0000010013131810 */ /* 0x000fe20007f1e0ff */
[----:B------:R-:W-:-:S03]  /*3230*/  @P1 IMAD.MOV.U32 R3, RZ, RZ, R7 ;  /* 0x000000ffff031224 */ /* 0x000fc600078e0007 */
[----:B------:R-:W-:Y:S01]  /*3240*/  IADD3 R2, P3, -R19, R8, RZ ;  /* 0x0000000813027210 */ /* 0x000fe20007f7e1ff */
[----:B------:R-:W-:Y:S01]  /*3250*/  @P1 IMAD.X R9, RZ, RZ, R9, P0 ;  /* 0x000000ffff091224 */ /* 0x000fe200000e0609 */
[----:B------:R-:W-:Y:S02]  /*3260*/  ISETP.GT.U32.AND P2, PT, R8, R19, PT ;  /* 0x000000130800720c */ /* 0x000fe40003f44070 */
[----:B------:R-:W-:Y:S01]  /*3270*/  ISETP.LE.U32.AND P0, PT, R2, 0x300, PT ;  /* 0x000003000200780c */ /* 0x000fe20003f03070 */
[C---:B------:R-:W-:Y:S01]  /*3280*/  IMAD.X R2, R0.reuse, 0x1, ~R9, P3 ;  /* 0x0000000100027824 */ /* 0x040fe200018e0e09 */
[----:B------:R-:W-:-:S04]  /*3290*/  ISETP.GT.U32.AND.EX P2, PT, R0, R9, PT, P2 ;  /* 0x000000090000720c */ /* 0x000fc80003f44120 */
[----:B------:R-:W-:Y:S02]  /*32a0*/  ISETP.LE.U32.OR.EX P2, PT, R2, RZ, !P2, P0 ;  /* 0x000000ff0200720c */ /* 0x000fe40005743500 */
[----:B------:R-:W-:Y:S02]  /*32b0*/  @P1 MOV R2, R6 ;  /* 0x0000000600021202 */ /* 0x000fe40000000f00 */
[----:B------:R-:W-:Y:S02]  /*32c0*/  @P1 IADD3 R6, P3, R6, 0x400, RZ ;  /* 0x0000040006061810 */ /* 0x000fe40007f7e0ff */
[----:B------:R-:W-:Y:S01]  /*32d0*/  PLOP3.LUT P0, PT, P1, PT, PT, 0x8, 0x0 ;  /* 0x000000000000781c */ /* 0x000fe20000f0e170 */
[----:B0-----:R0:W-:Y:S02]  /*32e0*/  @P1 STG.E desc[UR8][R2.64], R5 ;  /* 0x0000000502001986 */ /* 0x0011e4000c101908 */
[----:B------:R-:W-:-:S04]  /*32f0*/  @P1 IMAD.X R7, RZ, RZ, R7, P3 ;  /* 0x000000ffff071224 */ /* 0x000fc800018e0607 */
[----:B------:R-:W-:Y:S06]  /*3300*/  @P2 BRA `(.L_x_949) ;  /* 0x0000000000442947 */ /* 0x000fec0003800000 */
[----:B------:R-:W1:Y:S01]  /*3310*/  LDC R11, c[0x0][0x240] ;  /* 0x00009000ff0b7b82 */ /* 0x000e620000000800 */
[----:B------:R-:W-:Y:S02]  /*3320*/  IADD3 R4, P1, R8, -0x300, RZ ;  /* 0xfffffd0008047810 */ /* 0x000fe40007f3e0ff */
[----:B------:R-:W-:Y:S02]  /*3330*/  PLOP3.LUT P0, PT, PT, PT, PT, 0x8, 0x0 ;  /* 0x000000000000781c */ /* 0x000fe40003f0e170 */
[----:B0-----:R-:W-:-:S11]  /*3340*/  IADD3.X R5, R0, -0x1, RZ, P1, !PT ;  /* 0xffffffff00057810 */ /* 0x001fd60000ffe4ff */
.L_x_950:
[----:B--2---:R-:W-:Y:S01]  /*3350*/  IMAD.MOV.U32 R2, RZ, RZ, R6 ;  /* 0x000000ffff027224 */ /* 0x004fe200078e0006 */
[----:B------:R-:W-:Y:S01]  /*3360*/  IADD3 R19, P1, R19, 0x400, RZ ;  /* 0x0000040013137810 */ /* 0x000fe20007f3e0ff */
[----:B------:R-:W-:-:S03]  /*3370*/  IMAD.MOV.U32 R3, RZ, RZ, R7 ;  /* 0x000000ffff037224 */ /* 0x000fc600078e0007 */
[----:B------:R-:W-:Y:S02]  /*3380*/  IADD3.X R9, RZ, R9, RZ, P1, !PT ;  /* 0x00000009ff097210 */ /* 0x000fe40000ffe4ff */
[----:B-1----:R2:W-:Y:S01]  /*3390*/  STG.E desc[UR8][R2.64], R11 ;  /* 0x0000000b02007986 */ /* 0x0025e2000c101908 */
[----:B------:R-:W-:Y:S02]  /*33a0*/  ISETP.GE.U32.AND P1, PT, R19, R4, PT ;  /* 0x000000041300720c */ /* 0x000fe40003f26070 */
[----:B------:R-:W-:Y:S01]  /*33b0*/  IADD3 R6, P2, R2, 0x1000, RZ ;  /* 0x0000100002067810 */ /* 0x000fe20007f5e0ff */
[----:B------:R2:W-:Y:S01]  /*33c0*/  STG.E desc[UR8][R2.64+0x400], R11 ;  /* 0x0004000b02007986 */ /* 0x0005e2000c101908 */
[----:B------:R-:W-:-:S03]  /*33d0*/  ISETP.GE.U32.AND.EX P1, PT, R9, R5, PT, P1 ;  /* 0x000000050900720c */ /* 0x000fc60003f26110 */
[----:B------:R2:W-:Y:S01]  /*33e0*/  STG.E desc[UR8][R2.64+0x800], R11 ;  /* 0x0008000b02007986 */ /* 0x0005e2000c101908 */
[----:B------:R-:W-:-:S03]  /*33f0*/  IMAD.X R7, RZ, RZ, R3, P2 ;  /* 0x000000ffff077224 */ /* 0x000fc600010e0603 */
[----:B------:R2:W-:Y:S06]  /*3400*/  STG.E desc[UR8][R2.64+0xc00], R11 ;  /* 0x000c000b02007986 */ /* 0x0005ec000c101908 */
[----:B------:R-:W-:Y:S05]  /*3410*/  @!P1 BRA `(.L_x_950) ;  /* 0xfffffffc00cc9947 */ /* 0x000fea000383ffff */
.L_x_949:
[----:B------:R-:W-:Y:S05]  /*3420*/  BSYNC B0 ;  /* 0x0000000000007941 */ /* 0x000fea0003800000 */
.L_x_948:
[----:B0-2---:R-:W-:Y:S01]  /*3430*/  IADD3 R2, P3, -R19, R8, RZ ;  /* 0x0000000813027210 */ /* 0x005fe20007f7e1ff */
[----:B------:R-:W-:Y:S01]  /*3440*/  BSSY B0, `(.L_x_951) ;  /* 0x0000011000007945 */ /* 0x000fe20003800000 */
[----:B------:R-:W-:Y:S02]  /*3450*/  ISETP.GT.U32.AND P2, PT, R8, R19, PT ;  /* 0x000000130800720c */ /* 0x000fe40003f44070 */
[----:B------:R-:W-:Y:S01]  /*3460*/  ISETP.LE.U32.AND P1, PT, R2, 0x100, PT ;  /* 0x000001000200780c */ /* 0x000fe20003f23070 */
[C---:B------:R-:W-:Y:S01]  /*3470*/  IMAD.X R2, R0.reuse, 0x1, ~R9, P3 ;  /* 0x0000000100027824 */ /* 0x040fe200018e0e09 */
[----:B------:R-:W-:-:S04]  /*3480*/  ISETP.GT.U32.AND.EX P2, PT, R0, R9, PT, P2 ;  /* 0x000000090000720c */ /* 0x000fc80003f44120 */
[----:B------:R-:W-:-:S13]  /*3490*/  ISETP.LE.U32.OR.EX P1, PT, R2, RZ, !P2, P1 ;  /* 0x000000ff0200720c */ /* 0x000fda0005723510 */
[----:B------:R-:W-:Y:S05]  /*34a0*/  @P1 BRA `(.L_x_952) ;  /* 0x0000000000281947 */ /* 0x000fea0003800000 */
[----:B------:R-:W0:Y:S01]  /*34b0*/  LDC R5, c[0x0][0x240] ;  /* 0x00009000ff057b82 */ /* 0x000e220000000800 */
[----:B------:R-:W-:Y:S01]  /*34c0*/  IMAD.MOV.U32 R2, RZ, RZ, R6 ;  /* 0x000000ffff027224 */ /* 0x000fe200078e0006 */
[----:B------:R-:W-:Y:S01]  /*34d0*/  IADD3 R6, P1, R6, 0x800, RZ ;  /* 0x0000080006067810 */ /* 0x000fe20007f3e0ff */
[--C-:B------:R-:W-:Y:S01]  /*34e0*/  IMAD.MOV.U32 R3, RZ, RZ, R7.reuse ;  /* 0x000000ffff037224 */ /* 0x100fe200078e0007 */
[----:B------:R-:W-:Y:S02]  /*34f0*/  IADD3 R19, P2, R19, 0x200, RZ ;  /* 0x0000020013137810 */ /* 0x000fe40007f5e0ff */
[----:B------:R-:W-:Y:S01]  /*3500*/  PLOP3.LUT P0, PT, PT, PT, PT, 0x8, 0x0 ;  /* 0x000000000000781c */ /* 0x000fe20003f0e170 */
[----:B------:R-:W-:Y:S01]  /*3510*/  IMAD.X R7, RZ, RZ, R7, P1 ;  /* 0x000000ffff077224 */ /* 0x000fe200008e0607 */
[----:B------:R-:W-:Y:S01]  /*3520*/  IADD3.X R9, RZ, R9, RZ, P2, !PT ;  /* 0x00000009ff097210 */ /* 0x000fe200017fe4ff */
[----:B0-----:R0:W-:Y:S04]  /*3530*/  STG.E desc[UR8][R2.64], R5 ;  /* 0x0000000502007986 */ /* 0x0011e8000c101908 */
[----:B------:R0:W-:Y:S06]  /*3540*/  STG.E desc[UR8][R2.64+0x400], R5 ;  /* 0x0004000502007986 */ /* 0x0001ec000c101908 */
.L_x_952:
[----:B------:R-:W-:Y:S05]  /*3550*/  BSYNC B0 ;  /* 0x0000000000007941 */ /* 0x000fea0003800000 */
.L_x_951:
[----:B------:R-:W-:Y:S01]  /*3560*/  ISETP.LT.U32.AND P1, PT, R19, R8, PT ;  /* 0x000000081300720c */ /* 0x000fe20003f21070 */
[----:B0-----:R-:W-:Y:S02]  /*3570*/  IMAD.MOV.U32 R2, RZ, RZ, R6 ;  /* 0x000000ffff027224 */ /* 0x001fe400078e0006 */
[----:B------:R-:W-:Y:S01]  /*3580*/  IMAD.MOV.U32 R3, RZ, RZ, R7 ;  /* 0x000000ffff037224 */ /* 0x000fe200078e0007 */
[----:B------:R-:W-:-:S13]  /*3590*/  ISETP.LT.U32.OR.EX P0, PT, R9, R0, P0, P1 ;  /* 0x000000000900720c */ /* 0x000fda0000701510 */
[----:B------:R-:W0:Y:S02]  /*35a0*/  @P0 LDC R5, c[0x0][0x240] ;  /* 0x00009000ff050b82 */ /* 0x000e240000000800 */
[----:B0-----:R0:W-:Y:S02]  /*35b0*/  @P0 STG.E desc[UR8][R2.64], R5 ;  /* 0x0000000502000986 */ /* 0x0011e4000c101908 */
.L_x_947:
[----:B------:R-:W-:Y:S05]  /*35c0*/  WARPSYNC.ALL ;  /* 0x0000000000007948 */ /* 0x000fea0003800000 */
[----:B------:R-:W-:Y:S08]  /*35d0*/  BAR.SYNC.DEFER_BLOCKING 0x0 ;  /* 0x0000000000007b1d */ /* 0x000ff00000010000 */
[----:B------:R-:W-:Y:S08]  /*35e0*/  BAR.SYNC.DEFER_BLOCKING 0x0 ;  /* 0x0000000000007b1d */ /* 0x000ff00000010000 */
[----:B------:R-:W-:Y:S06]  /*35f0*/  BAR.SYNC.DEFER_BLOCKING 0x0 ;  /* 0x0000000000007b1d */ /* 0x000fec0000010000 */
[----:B------:R-:W-:Y:S05]  /*3600*/  EXIT ;  /* 0x000000000000794d */ /* 0x000fea0003800000 */
.L_x_953:
        /* <DEDUP_REMOVED lines=15> */
.L_x_1630:


//--------------------- .text._ZN4vllm3moe35count_and_sort_expert_tokens_kernelIjEEvPKT_PiS5_S5_miiib --------------------------
	.section	.text._ZN4vllm3moe35count_and_sort_expert_tokens_kernelIjEEvPKT_PiS5_S5_miiib,"ax",@progbits
	.align	128
        .global         _ZN4vllm3moe35count_and_sort_expert_tokens_kernelIjEEvPKT_PiS5_S5_miiib
        .type           _ZN4vllm3moe35count_and_sort_expert_tokens_kernelIjEEvPKT_PiS5_S5_miiib,@function
        .size           _ZN4vllm3moe35count_and_sort_expert_tokens_kernelIjEEvPKT_PiS5_S5_miiib,(.L_x_1631 - _ZN4vllm3moe35count_and_sort_expert_tokens_kernelIjEEvPKT_PiS5_S5_miiib)
        .other          _ZN4vllm3moe35count_and_sort_expert_tokens_kernelIjEEvPKT_PiS5_S5_miiib,@"STO_CUDA_ENTRY STV_DEFAULT"
_ZN4vllm3moe35count_and_sort_expert_tokens_kernelIjEEvPKT_PiS5_S5_miiib:
.text._ZN4vllm3moe35count_and_sort_expert_tokens_kernelIjEEvPKT_PiS5_S5_miiib:
        /* <DEDUP_REMOVED lines=23> */
[----:B------:R-:W-:-:S05]  /*0170*/  ULDC.64 UR12, c[0x0][0x210] ;  /* 0x00008400000c7ab9 */ /* 0x000fca0000000a00 */
[----:B------:R-:W2:Y:S08]  /*0180*/  LDC.64 R6, c[0x0][0x218] ;  /* 0x00008600ff067b82 */ /* 0x000eb00000000a00 */
[----:B------:R-:W3:Y:S08]  /*0190*/  LDC.64 R12, c[0x0][0x218] ;  /* 0x00008600ff0c7b82 */ /* 0x000ef00000000a00 */
[----:B------:R-:W4:Y:S01]  /*01a0*/  LDC.64 R4, c[0x0][0x228] ;  /* 0x00008a00ff047b82 */ /* 0x000f220000000a00 */
[----:B------:R-:W-:Y:S05]  /*01b0*/  @!P0 BRA `(.L_x_954) ;  /* 0x0000000000608947 */ /* 0x000fea0003800000 */
[----:B------:R-:W-:Y:S01]  /*01c0*/  BSSY B0, `(.L_x_955) ;  /* 0x0000016000007945 */ /* 0x000fe20003800000 */
.L_x_958:
[----:B-1----:R-:W-:-:S04]  /*01d0*/  LEA R10, P0, R3, UR8, 0x2 ;  /* 0x00000008030a7c11 */ /* 0x002fc8000f8010ff */
[----:B------:R-:W-:-:S06]  /*01e0*/  LEA.HI.X R11, R3, UR9, R0, 0x2, P0 ;  /* 0x00000009030b7c11 */ /* 0x000fcc00080f1400 */
[----:B------:R-:W5:Y:S01]  /*01f0*/  LDG.E.CONSTANT R11, desc[UR6][R10.64] ;  /* 0x000000060a0b7981 */ /* 0x000f62000c1e9900 */
[----:B------:R-:W-:Y:S01]  /*0200*/  BSSY B1, `(.L_x_956) ;  /* 0x000000c000017945 */ /* 0x000fe20003800000 */
[----:B-----5:R-:W-:-:S13]  /*0210*/  ISETP.GE.AND P0, PT, R11, UR5, PT ;  /* 0x000000050b007c0c */ /* 0x020fda000bf06270 */
[----:B------:R-:W-:Y:S05]  /*0220*/  @P0 BRA `(.L_x_957) ;  /* 0x0000000000240947 */ /* 0x000fea0003800000 */
[----:B----4-:R-:W-:-:S06]  /*0230*/  IMAD.WIDE R10, R11, 0x4, R4 ;  /* 0x000000040b0a7825 */ /* 0x010fcc00078e0204 */
[----:B------:R-:W4:Y:S02]  /*0240*/  LDG.E.CONSTANT R11, desc[UR6][R10.64] ;  /* 0x000000060a0b7981 */ /* 0x000f24000c1e9900 */
[----:B----4-:R-:W-:-:S13]  /*0250*/  ISETP.NE.AND P0, PT, R11, -0x1, PT ;  /* 0xffffffff0b00780c */ /* 0x010fda0003f05270 */
[----:B------:R-:W-:Y:S05]  /*0260*/  @!P0 BRA `(.L_x_957) ;  /* 0x0000000000148947 */ /* 0x000fea0003800000 */
[----:B0-----:R-:W-:-:S04]  /*0270*/  IMAD.WIDE R10, R11, 0x4, R8 ;  /* 0x000000040b0a7825 */ /* 0x001fc800078e0208 */
[----:B------:R-:W-:-:S05]  /*0280*/  IMAD.MOV.U32 R15, RZ, RZ, 0x1 ;  /* 0x00000001ff0f7424 */ /* 0x000fca00078e00ff */
[----:B------:R-:W2:Y:S02]  /*0290*/  ATOMG.E.ADD.STRONG.GPU PT, R11, desc[UR6][R10.64], R15 ;  /* 0x0000000f0a0b79a8 */ /* 0x000ea400081ee1c6 */
[----:B--23--:R-:W-:-:S05]  /*02a0*/  IMAD.WIDE R12, R11, 0x4, R6 ;  /* 0x000000040b0c7825 */ /* 0x00cfca00078e0206 */
[----:B------:R1:W-:Y:S02]  /*02b0*/  STG.E desc[UR6][R12.64], R3 ;  /* 0x000000030c007986 */ /* 0x0003e4000c101906 */
.L_x_957:
[----:B------:R-:W-:Y:S05]  /*02c0*/  BSYNC B1 ;  /* 0x0000000000017941 */ /* 0x000fea0003800000 */
.L_x_956:
[----:B-1----:R-:W-:-:S05]  /*02d0*/  IADD3 R3, P0, R3, UR4, RZ ;  /* 0x0000000403037c10 */ /* 0x002fca000ff1e0ff */
[----:B------:R-:W-:Y:S01]  /*02e0*/  IMAD.X R0, RZ, RZ, R0, P0 ;  /* 0x000000ffff007224 */ /* 0x000fe200000e0600 */
[----:B------:R-:W-:-:S04]  /*02f0*/  ISETP.GE.U32.AND P0, PT, R3, UR10, PT ;  /* 0x0000000a03007c0c */ /* 0x000fc8000bf06070 */
[----:B------:R-:W-:-:S13]  /*0300*/  ISETP.GE.U32.AND.EX P0, PT, R0, UR11, PT, P0 ;  /* 0x0000000b00007c0c */ /* 0x000fda000bf06100 */
[----:B------:R-:W-:Y:S05]  /*0310*/  @!P0 BRA `(.L_x_958) ;  /* 0xfffffffc00ac8947 */ /* 0x000fea000383ffff */
[----:B------:R-:W-:Y:S05]  /*0320*/  BSYNC B0 ;  /* 0x0000000000007941 */ /* 0x000fea0003800000 */
.L_x_955:
[----:B------:R-:W-:Y:S05]  /*0330*/  EXIT ;  /* 0x000000000000794d */ /* 0x000fea0003800000 */
.L_x_954:
[----:B------:R-:W-:Y:S01]  /*0340*/  BSSY B0, `(.L_x_959) ;  /* 0x0000012000007945 */ /* 0x000fe20003800000 */
.L_x_962:
[----:B----4-:R-:W-:-:S04]  /*0350*/  LEA R4, P0, R3, UR12, 0x2 ;  /* 0x0000000c03047c11 */ /* 0x010fc8000f8010ff */
[----:B------:R-:W-:-:S06]  /*0360*/  LEA.HI.X R5, R3, UR13, R0, 0x2, P0 ;  /* 0x0000000d03057c11 */ /* 0x000fcc00080f1400 */
[----:B------:R-:W4:Y:S01]  /*0370*/  LDG.E.CONSTANT R5, desc[UR6][R4.64] ;  /* 0x0000000604057981 */ /* 0x000f22000c1e9900 */
[----:B------:R-:W-:Y:S01]  /*0380*/  BSSY B1, `(.L_x_960) ;  /* 0x0000008000017945 */ /* 0x000fe20003800000 */
[----:B----4-:R-:W-:-:S13]  /*0390*/  ISETP.GE.AND P0, PT, R5, UR14, PT ;  /* 0x0000000e05007c0c */ /* 0x010fda000bf06270 */
[----:B------:R-:W-:Y:S05]  /*03a0*/  @P0 BRA `(.L_x_961) ;  /* 0x0000000000140947 */ /* 0x000fea0003800000 */
[----:B-1----:R-:W-:-:S04]  /*03b0*/  IMAD.WIDE R4, R5, 0x4, R10 ;  /* 0x0000000405047825 */ /* 0x002fc800078e020a */
[----:B0-----:R-:W-:-:S05]  /*03c0*/  IMAD.MOV.U32 R9, RZ, RZ, 0x1 ;  /* 0x00000001ff097424 */ /* 0x001fca00078e00ff */
[----:B------:R-:W2:Y:S02]  /*03d0*/  ATOMG.E.ADD.STRONG.GPU PT, R5, desc[UR6][R4.64], R9 ;  /* 0x00000009040579a8 */ /* 0x000ea400081ee1c6 */
[----:B--23--:R-:W-:-:S05]  /*03e0*/  IMAD.WIDE R6, R5, 0x4, R12 ;  /* 0x0000000405067825 */ /* 0x00cfca00078e020c */
[----:B------:R4:W-:Y:S02]  /*03f0*/  STG.E desc[UR6][R6.64], R3 ;  /* 0x0000000306007986 */ /* 0x0009e4000c101906 */
.L_x_961:
[----:B------:R-:W-:Y:S05]  /*0400*/  BSYNC B1 ;  /* 0x0000000000017941 */ /* 0x000fea0003800000 */
.L_x_960:
[----:B----4-:R-:W-:-:S05]  /*0410*/  IADD3 R3, P0, R3, UR4, RZ ;  /* 0x0000000403037c10 */ /* 0x010fca000ff1e0ff */
[----:B------:R-:W-:Y:S01]  /*0420*/  IMAD.X R0, RZ, RZ, R0, P0 ;  /* 0x000000ffff007224 */ /* 0x000fe200000e0600 */
[----:B------:R-:W-:-:S04]  /*0430*/  ISETP.GE.U32.AND P0, PT, R3, UR16, PT ;  /* 0x0000001003007c0c */ /* 0x000fc8000bf06070 */
[----:B------:R-:W-:-:S13]  /*0440*/  ISETP.GE.U32.AND.EX P0, PT, R0, UR17, PT, P0 ;  /* 0x0000001100007c0c */ /* 0x000fda000bf06100 */
[----:B------:R-:W-:Y:S05]  /*0450*/  @!P0 BRA `(.L_x_962) ;  /* 0xfffffffc00bc8947 */ /* 0x000fea000383ffff */
[----:B------:R-:W-:Y:S05]  /*0460*/  BSYNC B0 ;  /* 0x0000000000007941 */ /* 0x000fea0003800000 */
.L_x_959:
[----:B------:R-:W-:Y:S05]  /*0470*/  EXIT ;  /* 0x000000000000794d */ /* 0x000fea0003800000 */
.L_x_963:
        /* <DEDUP_REMOVED lines=16> */
.L_x_1631:


//--------------------- .text._ZN4vllm3moe27moe_align_block_size_kernelIjEEvPKT_PiS5_S5_S5_iiiimS5_iib --------------------------
	.section	.text._ZN4vllm3moe27moe_align_block_size_kernelIjEEvPKT_PiS5_S5_S5_iiiimS5_iib,"ax",@progbits
	.align	128
        .global         _ZN4vllm3moe27moe_align_block_size_kernelIjEEvPKT_PiS5_S5_S5_iiiimS5_iib
        .type           _ZN4vllm3moe27moe_align_block_size_kernelIjEEvPKT_PiS5_S5_S5_iiiimS5_iib,@function
        .size           _ZN4vllm3moe27moe_align_block_size_kernelIjEEvPKT_PiS5_S5_S5_iiiimS5_iib,(.L_x_1632 - _ZN4vllm3moe27moe_align_block_size_kernelIjEEvPKT_PiS5_S5_S5_iiiimS5_iib)
        .other          _ZN4vllm3moe27moe_align_block_size_kernelIjEEvPKT_PiS5_S5_S5_iiiimS5_iib,@"STO_CUDA_ENTRY STV_DEFAULT"
_ZN4vllm3moe27moe_align_block_size_kernelIjEEvPKT_PiS5_S5_S5_iiiimS5_iib:
.text._ZN4vllm3moe27moe_align_block_size_kernelIjEEvPKT_PiS5_S5_S5_iiiimS5_iib:
        /* <DEDUP_REMOVED lines=16> */
.L_x_965:
        /* <DEDUP_REMOVED lines=9> */
.L_x_964:
        /* <DEDUP_REMOVED lines=19> */
.L_x_968:
        /* <DEDUP_REMOVED lines=18> */
.L_x_967:
        /* <DEDUP_REMOVED lines=8> */
.L_x_969:
[C---:B------:R-:W-:Y:S01]  /*0460*/  ISETP.GE.AND P0, PT, R3.reuse, UR4, PT ;  /* 0x0000000403007c0c */ /* 0x040fe2000bf06270 */
[----:B------:R-:W-:Y:S01]  /*0470*/  VIADD R2, R2, 0xffffffff ;  /* 0xffffffff02027836 */ /* 0x000fe20000000000 */
[----:B------:R-:W-:-:S11]  /*0480*/  IADD3 R3, R3, 0x1, RZ ;  /* 0x0000000103037810 */ /* 0x000fd60007ffe0ff */
[----:B------:R0:W-:Y:S01]  /*0490*/  @!P0 STS [R4], RZ ;  /* 0x000000ff04008388 */ /* 0x0001e20000000800 */
[----:B------:R-:W-:Y:S01]  /*04a0*/  ISETP.NE.AND P0, PT, R2, RZ, PT ;  /* 0x000000ff0200720c */ /* 0x000fe20003f05270 */
[----:B0-----:R-:W-:-:S12]  /*04b0*/  VIADD R4, R4, 0x4 ;  /* 0x0000000404047836 */ /* 0x001fd80000000000 */
[----:B------:R-:W-:Y:S05]  /*04c0*/  @P0 BRA `(.L_x_969) ;  /* 0xfffffffc00e40947 */ /* 0x000fea000383ffff */
.L_x_966:
[----:B------:R-:W-:Y:S01]  /*04d0*/  ULDC.64 UR4, c[0x0][0x248] ;  /* 0x0000920000047ab9 */ /* 0x000fe20000000a00 */
[----:B------:R-:W-:Y:S01]  /*04e0*/  ULDC UR6, c[0x0][0x0] ;  /* 0x0000000000067ab9 */ /* 0x000fe20000000800 */
[----:B------:R-:W-:Y:S01]  /*04f0*/  BAR.SYNC.DEFER_BLOCKING 0x0 ;  /* 0x0000000000007b1d */ /* 0x000fe20000010000 */
[----:B------:R-:W-:-:S04]  /*0500*/  ISETP.GE.U32.AND P0, PT, R5, UR4, PT ;  /* 0x0000000405007c0c */ /* 0x000fc8000bf06070 */
[----:B------:R-:W-:Y:S01]  /*0510*/  ISETP.GE.U32.AND.EX P0, PT, RZ, UR5, PT, P0 ;  /* 0x00000005ff007c0c */ /* 0x000fe2000bf06100 */
[----:B------:R-:W-:Y:S01]  /*0520*/  ULDC UR5, c[0x0][0x238] ;  /* 0x00008e0000057ab9 */ /* 0x000fe20000000800 */
[----:B------:R-:W-:Y:S01]  /*0530*/  ULDC UR7, c[0x0][0x238] ;  /* 0x00008e0000077ab9 */ /* 0x000fe20000000800 */
[----:B------:R-:W-:Y:S01]  /*0540*/  ULDC.64 UR16, c[0x0][0x248] ;  /* 0x0000920000107ab9 */ /* 0x000fe20000000a00 */
[----:B------:R-:W-:Y:S01]  /*0550*/  ULDC.64 UR12, c[0x0][0x248] ;  /* 0x00009200000c7ab9 */ /* 0x000fe20000000a00 */
[----:B------:R-:W-:Y:S01]  /*0560*/  ULDC.64 UR10, c[0x0][0x210] ;  /* 0x00008400000a7ab9 */ /* 0x000fe20000000a00 */
[----:B------:R-:W-:Y:S01]  /*0570*/  ULDC.64 UR14, c[0x0][0x210] ;  /* 0x00008400000e7ab9 */ /* 0x000fe20000000a00 */
[----:B------:R-:W-:Y:S06]  /*0580*/  BSSY B0, `(.L_x_970) ;  /* 0x0000036000007945 */ /* 0x000fec0003800000 */
[----:B------:R-:W-:Y:S05]  /*0590*/  @P0 BRA `(.L_x_971) ;  /* 0x0000000000d00947 */ /* 0x000fea0003800000 */
[----:B------:R-:W-:Y:S02]  /*05a0*/  ULDC.U8 UR4, c[0x0][0x260] ;  /* 0x0000980000047ab9 */ /* 0x000fe40000000000 */
[----:B------:R-:W-:-:S06]  /*05b0*/  UPRMT UR4, UR4, 0x8880, URZ ;  /* 0x0000888004047896 */ /* 0x000fcc000800003f */
[----:B------:R-:W-:-:S13]  /*05c0*/  ISETP.NE.AND P0, PT, RZ, UR4, PT ;  /* 0x00000004ff007c0c */ /* 0x000fda000bf05270 */
[----:B------:R-:W-:Y:S05]  /*05d0*/  @!P0 BRA `(.L_x_972) ;  /* 0x0000000000708947 */ /* 0x000fea0003800000 */
[----:B------:R-:W1:Y:S01]  /*05e0*/  S2R R3, SR_CgaCtaId ;  /* 0x0000000000037919 */ /* 0x000e620000008800 */
[----:B------:R-:W2:Y:S01]  /*05f0*/  LDC.64 R6, c[0x0][0x230] ;  /* 0x00008c00ff067b82 */ /* 0x000ea20000000a00 */
[----:B------:R-:W-:Y:S01]  /*0600*/  MOV R2, 0x400 ;  /* 0x0000040000027802 */ /* 0x000fe20000000f00 */
[----:B------:R-:W-:Y:S01]  /*0610*/  BSSY B1, `(.L_x_973) ;  /* 0x0000017000017945 */ /* 0x000fe20003800000 */
[----:B0-----:R-:W-:Y:S02]  /*0620*/  IMAD.MOV.U32 R4, RZ, RZ, R5 ;  /* 0x000000ffff047224 */ /* 0x001fe400078e0005 */
[----:B------:R-:W-:Y:S02]  /*0630*/  IMAD.MOV.U32 R9, RZ, RZ, RZ ;  /* 0x000000ffff097224 */ /* 0x000fe400078e00ff */
[----:B------:R-:W-:-:S05]  /*0640*/  VIADD R2, R2, 0x10a0 ;  /* 0x000010a002027836 */ /* 0x000fca0000000000 */
[----:B-1----:R-:W-:-:S07]  /*0650*/  LEA R11, R3, R2, 0x18 ;  /* 0x00000002030b7211 */ /* 0x002fce00078ec0ff */
.L_x_976:
[----:B0-----:R-:W-:-:S04]  /*0660*/  LEA R2, P0, R4, UR10, 0x2 ;  /* 0x0000000a04027c11 */ /* 0x001fc8000f8010ff */
[----:B------:R-:W-:-:S06]  /*0670*/  LEA.HI.X R3, R4, UR11, R9, 0x2, P0 ;  /* 0x0000000b04037c11 */ /* 0x000fcc00080f1409 */
[----:B------:R-:W3:Y:S01]  /*0680*/  LDG.E.CONSTANT R3, desc[UR8][R2.64] ;  /* 0x0000000802037981 */ /* 0x000ee2000c1e9900 */
[----:B------:R-:W-:Y:S01]  /*0690*/  IADD3 R4, P0, R4, UR6, RZ ;  /* 0x0000000604047c10 */ /* 0x000fe2000ff1e0ff */
[----:B------:R-:W-:Y:S04]  /*06a0*/  BSSY B2, `(.L_x_974) ;  /* 0x000000c000027945 */ /* 0x000fe80003800000 */
[----:B------:R-:W-:Y:S01]  /*06b0*/  IMAD.X R9, RZ, RZ, R9, P0 ;  /* 0x000000ffff097224 */ /* 0x000fe200000e0609 */
[----:B------:R-:W-:-:S04]  /*06c0*/  ISETP.GE.U32.AND P0, PT, R4, UR12, PT ;  /* 0x0000000c04007c0c */ /* 0x000fc8000bf06070 */
[----:B------:R-:W-:Y:S02]  /*06d0*/  ISETP.GE.U32.AND.EX P0, PT, R9, UR13, PT, P0 ;  /* 0x0000000d09007c0c */ /* 0x000fe4000bf06100 */
[----:B---3--:R-:W-:-:S13]  /*06e0*/  ISETP.GE.AND P1, PT, R3, UR5, PT ;  /* 0x0000000503007c0c */ /* 0x008fda000bf26270 */
[----:B------:R-:W-:Y:S05]  /*06f0*/  @P1 BRA `(.L_x_975) ;  /* 0x0000000000181947 */ /* 0x000fea0003800000 */
[----:B--2---:R-:W-:-:S06]  /*0700*/  IMAD.WIDE R2, R3, 0x4, R6 ;  /* 0x0000000403027825 */ /* 0x004fcc00078e0206 */
[----:B------:R-:W2:Y:S02]  /*0710*/  LDG.E.CONSTANT R2, desc[UR8][R2.64] ;  /* 0x0000000802027981 */ /* 0x000ea4000c1e9900 */
[----:B--2---:R-:W-:-:S13]  /*0720*/  ISETP.NE.AND P1, PT, R2, -0x1, PT ;  /* 0xffffffff0200780c */ /* 0x004fda0003f25270 */
[----:B------:R-:W-:Y:S05]  /*0730*/  @!P1 BRA `(.L_x_975) ;  /* 0x0000000000089947 */ /* 0x000fea0003800000 */
[----:B------:R-:W-:-:S05]  /*0740*/  LEA R2, R2, R11, 0x2 ;  /* 0x0000000b02027211 */ /* 0x000fca00078e10ff */
[----:B------:R0:W-:Y:S02]  /*0750*/  ATOMS.POPC.INC.32 RZ, [R2+URZ] ;  /* 0x0000000002ff7f8c */ /* 0x0001e4000d80003f */
.L_x_975:
[----:B------:R-:W-:Y:S05]  /*0760*/  BSYNC B2 ;  /* 0x0000000000027941 */ /* 0x000fea0003800000 */
.L_x_974:
[----:B------:R-:W-:Y:S05]  /*0770*/  @!P0 BRA `(.L_x_976) ;  /* 0xfffffffc00b88947 */ /* 0x000fea000383ffff */
[----:B------:R-:W-:Y:S05]  /*0780*/  BSYNC B1 ;  /* 0x0000000000017941 */ /* 0x000fea0003800000 */
.L_x_973:
[----:B------:R-:W-:Y:S05]  /*0790*/  BRA `(.L_x_971) ;  /* 0x0000000000507947 */ /* 0x000fea0003800000 */
.L_x_972:
[----:B------:R-:W1:Y:S01]  /*07a0*/  S2R R3, SR_CgaCtaId ;  /* 0x0000000000037919 */ /* 0x000e620000008800 */
[----:B------:R-:W-:Y:S01]  /*07b0*/  MOV R2, 0x400 ;  /* 0x0000040000027802 */ /* 0x000fe20000000f00 */
[----:B0-----:R-:W-:Y:S02]  /*07c0*/  IMAD.MOV.U32 R4, RZ, RZ, R5 ;  /* 0x000000ffff047224 */ /* 0x001fe400078e0005 */
[----:B------:R-:W-:Y:S02]  /*07d0*/  IMAD.MOV.U32 R7, RZ, RZ, RZ ;  /* 0x000000ffff077224 */ /* 0x000fe400078e00ff */
[----:B------:R-:W-:-:S05]  /*07e0*/  VIADD R2, R2, 0x10a0 ;  /* 0x000010a002027836 */ /* 0x000fca0000000000 */
[----:B-1----:R-:W-:-:S07]  /*07f0*/  LEA R9, R3, R2, 0x18 ;  /* 0x0000000203097211 */ /* 0x002fce00078ec0ff */
.L_x_979:
[----:B0-----:R-:W-:-:S04]  /*0800*/  LEA R2, P0, R4, UR14, 0x2 ;  /* 0x0000000e04027c11 */ /* 0x001fc8000f8010ff */
        /* <DEDUP_REMOVED lines=11> */
.L_x_978:
[----:B------:R-:W-:Y:S05]  /*08c0*/  BSYNC B1 ;  /* 0x0000000000017941 */ /* 0x000fea0003800000 */
.L_x_977:
[----:B------:R-:W-:Y:S05]  /*08d0*/  @!P0 BRA `(.L_x_979) ;  /* 0xfffffffc00c88947 */ /* 0x000fea000383ffff */
.L_x_971:
[----:B------:R-:W-:Y:S05]  /*08e0*/  BSYNC B0 ;  /* 0x0000000000007941 */ /* 0x000fea0003800000 */
.L_x_970:
[----:B------:R-:W1:Y:S01]  /*08f0*/  S2R R3, SR_CgaCtaId ;  /* 0x0000000000037919 */ /* 0x000e620000008800 */
[----:B------:R-:W-:Y:S01]  /*0900*/  ULDC UR7, c[0x0][0x238] ;  /* 0x00008e0000077ab9 */ /* 0x000fe20000000800 */
[----:B------:R-:W-:Y:S01]  /*0910*/  MOV R10, 0x400 ;  /* 0x00000400000a7802 */ /* 0x000fe20000000f00 */
[----:B------:R-:W-:Y:S01]  /*0920*/  ULDC UR4, c[0x0][0x244] ;  /* 0x0000910000047ab9 */ /* 0x000fe20000000800 */
[----:B------:R-:W-:Y:S01]  /*0930*/  BAR.SYNC.DEFER_BLOCKING 0x0 ;  /* 0x0000000000007b1d */ /* 0x000fe20000010000 */
[----:B------:R-:W-:Y:S01]  /*0940*/  ISETP.GE.AND P0, PT, R5, UR7, PT ;  /* 0x0000000705007c0c */ /* 0x000fe2000bf06270 */
[----:B--2---:R-:W-:Y:S01]  /*0950*/  IMAD.MOV.U32 R7, RZ, RZ, RZ ;  /* 0x000000ffff077224 */ /* 0x004fe200078e00ff */
        /* <DEDUP_REMOVED lines=32> */
[----:B------:R-:W-:-:S05]  /*0b60*/  @!P1 IADD3 R4, R4, -R11, RZ ;  /* 0x8000000b04049210 */ /* 0x000fca0007ffe0ff */
[----:B------:R-:W-:Y:S01]  /*0b70*/  @!P2 IMAD.MOV R4, RZ, RZ, -R4 ;  /* 0x000000ffff04a224 */ /* 0x000fe200078e0a04 */
[----:B------:R-:W-:-:S05]  /*0b80*/  @!P0 LOP3.LUT R4, RZ, R0, RZ, 0x33, !PT ;  /* 0x00000000ff048212 */ /* 0x000fca00078e33ff */
[----:B------:R-:W-:-:S07]  /*0b90*/  IMAD.IADD R7, R8, 0x1, -R4 ;  /* 0x0000000108077824 */ /* 0x000fce00078e0a04 */
.L_x_981:
[----:B------:R-:W-:Y:S05]  /*0ba0*/  BSYNC B0 ;  /* 0x0000000000007941 */ /* 0x000fea0003800000 */
.L_x_980:
        /* <DEDUP_REMOVED lines=59> */
[----:B0-----:R-:W-:-:S05]  /*0f60*/  @P0 IADD3 R28, R39, R28, RZ ;  /* 0x0000001c271c0210 */ /* 0x001fca0007ffe0ff */
[----:B------:R-:W0:Y:S02]  /*0f70*/  SHFL.UP P0, R41, R28, 0x4, RZ ;  /* 0x048000001c297989 */ /* 0x000e2400000000ff */
[----:B0-----:R-:W-:-:S05]  /*0f80*/  @P0 IMAD.IADD R41, R28, 0x1, R41 ;  /* 0x000000011c290824 */ /* 0x001fca00078e0229 */
[----:B------:R-:W0:Y:S02]  /*0f90*/  SHFL.UP P0, R32, R41, 0x8, RZ ;  /* 0x0500000029207989 */ /* 0x000e2400000000ff */
[----:B0-----:R-:W-:-:S05]  /*0fa0*/  @P0 IMAD.IADD R32, R41, 0x1, R32 ;  /* 0x0000000129200824 */ /* 0x001fca00078e0220 */
[----:B------:R0:W1:Y:S02]  /*0fb0*/  SHFL.UP P0, R43, R32, 0x10, RZ ;  /* 0x06000000202b7989 */ /* 0x00006400000000ff */
.L_x_996:
[----:B-1----:R-:W-:-:S04]  /*0fc0*/  @P0 IMAD.IADD R43, R32, 0x1, R43 ;  /* 0x00000001202b0824 */ /* 0x002fc800078e022b */
[----:B------:R-:W-:-:S05]  /*0fd0*/  IMAD.IADD R26, R43, 0x1, -R26 ;  /* 0x000000012b1a7824 */ /* 0x000fca00078e0a1a */
[----:B------:R-:W-:Y:S01]  /*0fe0*/  IADD3 R28, R37, R26, RZ ;  /* 0x0000001a251c7210 */ /* 0x000fe20007ffe0ff */
[----:B------:R1:W-:Y:S04]  /*0ff0*/  STS [R5+0x10], R26 ;  /* 0x0000101a05007388 */ /* 0x0003e80000000800 */
[----:B------:R-:W-:Y:S01]  /*1000*/  IMAD.IADD R30, R30, 0x1, R28 ;  /* 0x000000011e1e7824 */ /* 0x000fe200078e021c */
[----:B------:R2:W-:Y:S03]  /*1010*/  STS [R5+0x14], R28 ;  /* 0x0000141c05007388 */ /* 0x0005e60000000800 */
[----:B0-----:R-:W-:Y:S01]  /*1020*/  IMAD.IADD R32, R35, 0x1, R30 ;  /* 0x0000000123207824 */ /* 0x001fe200078e021e */
        /* <DEDUP_REMOVED lines=57> */
[----:B------:R2:W-:Y:S02]  /*13c0*/  STS [R5+0x8c], R8 ;  /* 0x00008c0805007388 */ /* 0x0005e40000000800 */
.L_x_982:
        /* <DEDUP_REMOVED lines=30> */
[----:B0-----:R-:W-:Y:S02]  /*15b0*/  IMAD.MOV.U32 R6, RZ, RZ, RZ ;  /* 0x000000ffff067224 */ /* 0x001fe400078e00ff */
[----:B-1----:R-:W-:-:S04]  /*15c0*/  IMAD.MOV R13, RZ, RZ, -R7 ;  /* 0x000000ffff0d7224 */ /* 0x002fc800078e0a07 */
[----:B------:R-:W-:-:S04]  /*15d0*/  IMAD R13, R13, R0, RZ ;  /* 0x000000000d0d7224 */ /* 0x000fc800078e02ff */
[----:B------:R-:W-:Y:S01]  /*15e0*/  IMAD.HI.U32 R10, R7, R13, R6 ;  /* 0x0000000d070a7227 */ /* 0x000fe200078e0006 */
[----:B------:R-:W-:-:S05]  /*15f0*/  LOP3.LUT R13, RZ, R0, RZ, 0x33, !PT ;  /* 0x00000000ff0d7212 */ /* 0x000fca00078e33ff */
[----:B------:R-:W-:-:S05]  /*1600*/  IMAD.HI.U32 R10, R10, R11, RZ ;  /* 0x0000000b0a0a7227 */ /* 0x000fca00078e00ff */
[----:B------:R-:W-:-:S05]  /*1610*/  IADD3 R2, -R10, RZ, RZ ;  /* 0x000000ff0a027210 */ /* 0x000fca0007ffe1ff */
        /* <DEDUP_REMOVED lines=15> */
[----:B------:R-:W1:Y:S08]  /*1710*/  I2F.RP R8, R15 ;  /* 0x0000000f00087306 */ /* 0x000e700000209400 */
[----:B-1----:R-:W1:Y:S02]  /*1720*/  MUFU.RCP R8, R8 ;  /* 0x0000000800087308 */ /* 0x002e640000001000 */
[----:B-1----:R-:W-:-:S06]  /*1730*/  IADD3 R10, R8, 0xffffffe, RZ ;  /* 0x0ffffffe080a7810 */ /* 0x002fcc0007ffe0ff */
[----:B------:R1:W2:Y:S02]  /*1740*/  F2I.FTZ.U32.TRUNC.NTZ R11, R10 ;  /* 0x0000000a000b7305 */ /* 0x0002a4000021f000 */
[----:B-1----:R-:W-:Y:S02]  /*1750*/  IMAD.MOV.U32 R10, RZ, RZ, RZ ;  /* 0x000000ffff0a7224 */ /* 0x002fe400078e00ff */
[----:B--2---:R-:W-:-:S04]  /*1760*/  IMAD.MOV R12, RZ, RZ, -R11 ;  /* 0x000000ffff0c7224 */ /* 0x004fc800078e0a0b */
[----:B------:R-:W-:-:S04]  /*1770*/  IMAD R17, R12, R15, RZ ;  /* 0x0000000f0c117224 */ /* 0x000fc800078e02ff */
[----:B0-----:R-:W-:-:S07]  /*1780*/  IMAD.HI.U32 R17, R11, R17, R10 ;  /* 0x000000110b117227 */ /* 0x001fce00078e000a */
.L_x_988:
        /* <DEDUP_REMOVED lines=21> */
.L_x_987:
[----:B------:R-:W-:Y:S05]  /*18e0*/  BSYNC B1 ;  /* 0x0000000000017941 */ /* 0x000fea0003800000 */
.L_x_986:
        /* <DEDUP_REMOVED lines=11> */
.L_x_989:
        /* <DEDUP_REMOVED lines=25> */
[----:B0-----:R-:W-:Y:S01]  /*1b30*/  HFMA2.MMA R10, -RZ, RZ, 0, 0 ;  /* 0x00000000ff0a7435 */ /* 0x001fe200000001ff */
[----:B-1----:R-:W-:-:S04]  /*1b40*/  IMAD.MOV R15, RZ, RZ, -R11 ;  /* 0x000000ffff0f7224 */ /* 0x002fc800078e0a0b */
[----:B------:R-:W-:-:S05]  /*1b50*/  IMAD R15, R15, R22, RZ ;  /* 0x000000160f0f7224 */ /* 0x000fca00078e02ff */
        /* <DEDUP_REMOVED lines=53> */
.L_x_985:
[----:B------:R-:W-:Y:S05]  /*1eb0*/  BSYNC B0 ;  /* 0x0000000000007941 */ /* 0x000fea0003800000 */
.L_x_984:
        /* <DEDUP_REMOVED lines=53> */
.L_x_990:
        /* <DEDUP_REMOVED lines=9> */
.L_x_983:
[----:B------:R-:W-:Y:S01]  /*22a0*/  IMAD.MOV.U32 R45, RZ, RZ, R26 ;  /* 0x000000ffff2d7224 */ /* 0x000fe200078e001a */
[----:B------:R-:W-:Y:S01]  /*22b0*/  MOV R40, 0x1 ;  /* 0x0000000100287802 */ /* 0x000fe20000000f00 */
[----:B------:R-:W-:Y:S02]  /*22c0*/  IMAD.MOV.U32 R44, RZ, RZ, RZ ;  /* 0x000000ffff2c7224 */ /* 0x000fe400078e00ff */
[----:B------:R-:W-:-:S07]  /*22d0*/  IMAD.MOV.U32 R36, RZ, RZ, -0x1 ;  /* 0xffffffffff247424 */ /* 0x000fce00078e00ff */
[----:B------:R-:W-:Y:S05]  /*22e0*/  WARPSYNC.COLLECTIVE R36, `(.L_x_991) ;  /* 0x0000000024087348 */ /* 0x000fea0003c00000 */
[----:B------:R0:W1:Y:S02]  /*22f0*/  SHFL.UP P0, R43, R45, R40, R44 ;  /* 0x040000282d2b7389 */ /* 0x000064000000002c */
[----:B01----:R-:W-:Y:S01]  /*2300*/  ENDCOLLECTIVE ;  /* 0x000000000000791b */ /* 0x003fe20003800000 */
.L_x_991:
[----:B------:R-:W-:Y:S02]  /*2310*/  IMAD.MOV.U32 R40, RZ, RZ, 0x2 ;  /* 0x00000002ff287424 */ /* 0x000fe400078e00ff */
[----:B------:R-:W-:-:S04]  /*2320*/  IMAD.MOV.U32 R39, RZ, RZ, R43 ;  /* 0x000000ffff277224 */ /* 0x000fc800078e002b */
[----:B------:R-:W-:-:S05]  /*2330*/  @P0 IMAD.IADD R39, R26, 0x1, R39 ;  /* 0x000000011a270824 */ /* 0x000fca00078e0227 */
[----:B------:R-:W-:-:S07]  /*2340*/  MOV R45, R39 ;  /* 0x00000027002d7202 */ /* 0x000fce0000000f00 */
[----:B------:R-:W-:Y:S05]  /*2350*/  WARPSYNC.COLLECTIVE R36, `(.L_x_992) ;  /* 0x0000000024087348 */ /* 0x000fea0003c00000 */
[----:B------:R0:W1:Y:S02]  /*2360*/  SHFL.UP P0, R43, R45, R40, R44 ;  /* 0x040000282d2b7389 */ /* 0x000064000000002c */
[----:B01----:R-:W-:Y:S01]  /*2370*/  ENDCOLLECTIVE ;  /* 0x000000000000791b */ /* 0x003fe20003800000 */
.L_x_992:
[----:B------:R-:W-:Y:S01]  /*2380*/  HFMA2.MMA R40, -RZ, RZ, 0, 2.384185791015625e-07 ;  /* 0x00000004ff287435 */ /* 0x000fe200000001ff */
[----:B------:R-:W-:-:S04]  /*2390*/  IMAD.MOV.U32 R28, RZ, RZ, R43 ;  /* 0x000000ffff1c7224 */ /* 0x000fc800078e002b */
[----:B------:R-:W-:-:S04]  /*23a0*/  @P0 IMAD.IADD R28, R39, 0x1, R28 ;  /* 0x00000001271c0824 */ /* 0x000fc800078e021c */
[----:B------:R-:W-:-:S07]  /*23b0*/  IMAD.MOV.U32 R45, RZ, RZ, R28 ;  /* 0x000000ffff2d7224 */ /* 0x000fce00078e001c */
[----:B------:R-:W-:Y:S05]  /*23c0*/  WARPSYNC.COLLECTIVE R36, `(.L_x_993) ;  /* 0x0000000024087348 */ /* 0x000fea0003c00000 */
[----:B------:R0:W1:Y:S02]  /*23d0*/  SHFL.UP P0, R43, R45, R40, R44 ;  /* 0x040000282d2b7389 */ /* 0x000064000000002c */
[----:B01----:R-:W-:Y:S01]  /*23e0*/  ENDCOLLECTIVE ;  /* 0x000000000000791b */ /* 0x003fe20003800000 */
.L_x_993:
[----:B------:R-:W-:Y:S02]  /*23f0*/  IMAD.MOV.U32 R40, RZ, RZ, 0x8 ;  /* 0x00000008ff287424 */ /* 0x000fe400078e00ff */
[----:B------:R-:W-:-:S04]  /*2400*/  IMAD.MOV.U32 R41, RZ, RZ, R43 ;  /* 0x000000ffff297224 */ /* 0x000fc800078e002b */
[----:B------:R-:W-:-:S04]  /*2410*/  @P0 IMAD.IADD R41, R28, 0x1, R41 ;  /* 0x000000011c290824 */ /* 0x000fc800078e0229 */
[----:B------:R-:W-:-:S07]  /*2420*/  IMAD.MOV.U32 R45, RZ, RZ, R41 ;  /* 0x000000ffff2d7224 */ /* 0x000fce00078e0029 */
[----:B------:R-:W-:Y:S05]  /*2430*/  WARPSYNC.COLLECTIVE R36, `(.L_x_994) ;  /* 0x0000000024087348 */ /* 0x000fea0003c00000 */
[----:B------:R0:W1:Y:S02]  /*2440*/  SHFL.UP P0, R43, R45, R40, R44 ;  /* 0x040000282d2b7389 */ /* 0x000064000000002c */
[----:B01----:R-:W-:Y:S01]  /*2450*/  ENDCOLLECTIVE ;  /* 0x000000000000791b */ /* 0x003fe20003800000 */
.L_x_994:
[----:B------:R-:W-:Y:S01]  /*2460*/  IMAD.MOV.U32 R40, RZ, RZ, 0x10 ;  /* 0x00000010ff287424 */ /* 0x000fe200078e00ff */
[----:B------:R-:W-:-:S05]  /*2470*/  MOV R32, R43 ;  /* 0x0000002b00207202 */ /* 0x000fca0000000f00 */
[----:B------:R-:W-:-:S04]  /*2480*/  @P0 IMAD.IADD R32, R41, 0x1, R32 ;  /* 0x0000000129200824 */ /* 0x000fc800078e0220 */
[----:B------:R-:W-:-:S07]  /*2490*/  IMAD.MOV.U32 R45, RZ, RZ, R32 ;  /* 0x000000ffff2d7224 */ /* 0x000fce00078e0020 */
[----:B------:R-:W-:Y:S05]  /*24a0*/  WARPSYNC.COLLECTIVE R36, `(.L_x_995) ;  /* 0x0000000024087348 */ /* 0x000fea0003c00000 */
[----:B------:R0:W1:Y:S02]  /*24b0*/  SHFL.UP P0, R43, R45, R40, R44 ;  /* 0x040000282d2b7389 */ /* 0x000064000000002c */
[----:B01----:R-:W-:Y:S01]  /*24c0*/  ENDCOLLECTIVE ;  /* 0x000000000000791b */ /* 0x003fe20003800000 */
.L_x_995:
[----:B------:R-:W-:Y:S05]  /*24d0*/  BRA `(.L_x_996) ;  /* 0xffffffe800b87947 */ /* 0x000fea000383ffff */
.L_x_997:
        /* <DEDUP_REMOVED lines=10> */
.L_x_1632:


//--------------------- .text._ZN4vllm3moe46moe_align_block_size_small_batch_expert_kernelIjLi256EEEvPKT_PiS5_S5_S5_iimiib --------------------------
	.section	.text._ZN4vllm3moe46moe_align_block_size_small_batch_expert_kernelIjLi256EEEvPKT_PiS5_S5_S5_iimiib,"ax",@progbits
	.align	128
        .global         _ZN4vllm3moe46moe_align_block_size_small_batch_expert_kernelIjLi256EEEvPKT_PiS5_S5_S5_iimiib
        .type           _ZN4vllm3moe46moe_align_block_size_small_batch_expert_kernelIjLi256EEEvPKT_PiS5_S5_S5_iimiib,@function
        .size           _ZN4vllm3moe46moe_align_block_size_small_batch_expert_kernelIjLi256EEEvPKT_PiS5_S5_S5_iimiib,(.L_x_1633 - _ZN4vllm3moe46moe_align_block_size_small_batch_expert_kernelIjLi256EEEvPKT_PiS5_S5_S5_iimiib)
        .other          _ZN4vllm3moe46moe_align_block_size_small_batch_expert_kernelIjLi256EEEvPKT_PiS5_S5_S5_iimiib,@"STO_CUDA_ENTRY STV_DEFAULT"
_ZN4vllm3moe46moe_align_block_size_small_batch_expert_kernelIjLi256EEEvPKT_PiS5_S5_S5_iimiib:
.text._ZN4vllm3moe46moe_align_block_size_small_batch_expert_kernelIjLi256EEEvPKT_PiS5_S5_S5_iimiib:
[----:B------:R-:W-:Y:S01]  /*0000*/  LDC R1, c[0x0][0x28] ;  /* 0x00000a00ff017b82 */ /* 0x000fe20000000800 */
[----:B------:R-:W0:Y:S01]  /*0010*/  S2R R19, SR_TID.X ;  /* 0x0000000000137919 */ /* 0x000e220000002100 */
        /* <DEDUP_REMOVED lines=15> */
[----:B------:R-:W-:Y:S01]  /*0110*/  IADD3 R3, R17, 0x1, RZ ;  /* 0x0000000111037810 */ /* 0x000fe20007ffe0ff */
[----:B------:R-:W-:-:S03]  /*0120*/  UMOV UR4, URZ ;  /* 0x0000003f00047c82 */ /* 0x000fc60008000000 */
[----:B------:R-:W-:Y:S01]  /*0130*/  ISETP.GE.U32.AND P0, PT, R0, 0x3, PT ;  /* 0x000000030000780c */ /* 0x000fe20003f06070 */
[----:B------:R-:W-:Y:S01]  /*0140*/  IMAD R6, R3, R7, R16 ;  /* 0x0000000703067224 */ /* 0x000fe200078e0210 */
[----:B------:R-:W-:-:S11]  /*0150*/  LOP3.LUT R0, R7, 0x3, RZ, 0xc0, !PT ;  /* 0x0000000307007812 */ /* 0x000fd600078ec0ff */
[----:B------:R-:W-:Y:S05]  /*0160*/  @!P0 BRA `(.L_x_1000) ;  /* 0x0000000000ec8947 */ /* 0x000fea0003800000 */
[----:B------:R-:W0:Y:S01]  /*0170*/  S2UR UR5, SR_CgaCtaId ;  /* 0x00000000000579c3 */ /* 0x000e220000008800 */
[----:B------:R-:W-:Y:S01]  /*0180*/  IMAD.IADD R3, R7, 0x1, -R0 ;  /* 0x0000000107037824 */ /* 0x000fe200078e0a00 */
[----:B------:R-:W-:-:S04]  /*0190*/  UMOV UR4, 0x400 ;  /* 0x0000040000047882 */ /* 0x000fc80000000000 */
        /* <DEDUP_REMOVED lines=10> */
.L_x_1003:
        /* <DEDUP_REMOVED lines=21> */
.L_x_1002:
[----:B------:R-:W-:-:S13]  /*0390*/  ISETP.GT.AND P1, PT, R3, 0x4, PT ;  /* 0x000000040300780c */ /* 0x000fda0003f24270 */
[----:B------:R-:W-:Y:S05]  /*03a0*/  @!P1 BRA `(.L_x_1004) ;  /* 0x0000000000309947 */ /* 0x000fea0003800000 */
[----:B------:R-:W-:Y:S01]  /*03b0*/  STS [R2+-0xc], RZ ;  /* 0xfffff4ff02007388 */ /* 0x000fe20000000800 */
[----:B------:R-:W-:Y:S01]  /*03c0*/  PLOP3.LUT P0, PT, PT, PT, PT, 0x8, 0x0 ;  /* 0x000000000000781c */ /* 0x000fe20003f0e170 */
[----:B------:R-:W-:Y:S01]  /*03d0*/  UIADD3 UR4, UR4, 0x8, URZ ;  /* 0x0000000804047890 */ /* 0x000fe2000fffe03f */
[----:B------:R-:W-:Y:S01]  /*03e0*/  IADD3 R3, R3, -0x8, RZ ;  /* 0xfffffff803037810 */ /* 0x000fe20007ffe0ff */
        /* <DEDUP_REMOVED lines=8> */
.L_x_1004:
[----:B------:R-:W-:-:S13]  /*0470*/  ISETP.NE.OR P0, PT, R3, RZ, P0 ;  /* 0x000000ff0300720c */ /* 0x000fda0000705670 */
[----:B------:R-:W-:Y:S05]  /*0480*/  @!P0 BRA `(.L_x_1000) ;  /* 0x0000000000248947 */ /* 0x000fea0003800000 */
.L_x_1001:
[----:B------:R-:W-:Y:S01]  /*0490*/  VIADD R3, R3, 0xfffffffc ;  /* 0xfffffffc03037836 */ /* 0x000fe20000000000 */
[----:B------:R-:W-:Y:S01]  /*04a0*/  UIADD3 UR4, UR4, 0x4, URZ ;  /* 0x0000000404047890 */ /* 0x000fe2000fffe03f */
[----:B------:R-:W-:Y:S03]  /*04b0*/  STS [R2+-0xc], RZ ;  /* 0xfffff4ff02007388 */ /* 0x000fe60000000800 */
[----:B------:R-:W-:Y:S01]  /*04c0*/  ISETP.NE.AND P0, PT, R3, RZ, PT ;  /* 0x000000ff0300720c */ /* 0x000fe20003f05270 */
[----:B------:R-:W-:Y:S04]  /*04d0*/  STS [R2+-0x8], RZ ;  /* 0xfffff8ff02007388 */ /* 0x000fe80000000800 */
[----:B------:R-:W-:Y:S04]  /*04e0*/  STS [R2+-0x4], RZ ;  /* 0xfffffcff02007388 */ /* 0x000fe80000000800 */
[----:B------:R0:W-:Y:S02]  /*04f0*/  STS [R2], RZ ;  /* 0x000000ff02007388 */ /* 0x0001e40000000800 */
[----:B0-----:R-:W-:-:S02]  /*0500*/  VIADD R2, R2, 0x10 ;  /* 0x0000001002027836 */ /* 0x001fc40000000000 */
[----:B------:R-:W-:Y:S05]  /*0510*/  @P0 BRA `(.L_x_1001) ;  /* 0xfffffffc00dc0947 */ /* 0x000fea000383ffff */
.L_x_1000:
[----:B------:R-:W-:-:S13]  /*0520*/  ISETP.NE.AND P0, PT, R0, RZ, PT ;  /* 0x000000ff0000720c */ /* 0x000fda0003f05270 */
[----:B------:R-:W-:Y:S05]  /*0530*/  @!P0 BRA `(.L_x_999) ;  /* 0x0000000000288947 */ /* 0x000fea0003800000 */
[----:B------:R-:W0:Y:S01]  /*0540*/  S2UR UR6, SR_CgaCtaId ;  /* 0x00000000000679c3 */ /* 0x000e220000008800 */
[----:B------:R-:W-:Y:S01]  /*0550*/  UMOV UR5, 0x400 ;  /* 0x0000040000057882 */ /* 0x000fe20000000000 */
[----:B------:R-:W-:Y:S01]  /*0560*/  VIADD R2, R6, UR4 ;  /* 0x0000000406027c36 */ /* 0x000fe20008000000 */
[----:B0-----:R-:W-:-:S06]  /*0570*/  ULEA UR5, UR6, UR5, 0x18 ;  /* 0x0000000506057291 */ /* 0x001fcc000f8ec03f */
[----:B------:R-:W-:-:S07]  /*0580*/  LEA R2, R2, UR5, 0x2 ;  /* 0x0000000502027c11 */ /* 0x000fce000f8e10ff */
.L_x_1005:
[----:B------:R-:W-:Y:S01]  /*0590*/  IADD3 R0, R0, -0x1, RZ ;  /* 0xffffffff00007810 */ /* 0x000fe20007ffe0ff */
[----:B------:R0:W-:Y:S03]  /*05a0*/  STS [R2], RZ ;  /* 0x000000ff02007388 */ /* 0x0001e60000000800 */
[----:B------:R-:W-:Y:S01]  /*05b0*/  ISETP.NE.AND P0, PT, R0, RZ, PT ;  /* 0x000000ff0000720c */ /* 0x000fe20003f05270 */
[----:B0-----:R-:W-:-:S12]  /*05c0*/  VIADD R2, R2, 0x4 ;  /* 0x0000000402027836 */ /* 0x001fd80000000000 */
[----:B------:R-:W-:Y:S05]  /*05d0*/  @P0 BRA `(.L_x_1005) ;  /* 0xfffffffc00ec0947 */ /* 0x000fea000383ffff */
.L_x_999:
[----:B------:R-:W0:Y:S01]  /*05e0*/  LDC.64 R2, c[0x0][0x240] ;  /* 0x00009000ff027b82 */ /* 0x000e220000000a00 */
[----:B------:R-:W-:Y:S01]  /*05f0*/  VIADD R15, R4, 0xffffff00 ;  /* 0xffffff00040f7836 */ /* 0x000fe20000000000 */
        /* <DEDUP_REMOVED lines=9> */
[----:B------:R-:W0:Y:S01]  /*0690*/  S2R R7, SR_CgaCtaId ;  /* 0x0000000000077919 */ /* 0x000e220000008800 */
[----:B------:R-:W1:Y:S01]  /*06a0*/  LDC.64 R2, c[0x0][0x230] ;  /* 0x00008c00ff027b82 */ /* 0x000e620000000a00 */
[----:B------:R-:W-:Y:S01]  /*06b0*/  MOV R6, 0x400 ;  /* 0x0000040000067802 */ /* 0x000fe20000000f00 */
[----:B------:R-:W-:Y:S01]  /*06c0*/  IMAD.MOV.U32 R12, RZ, RZ, R17 ;  /* 0x000000ffff0c7224 */ /* 0x000fe200078e0011 */
[----:B------:R-:W-:Y:S02]  /*06d0*/  MOV R13, R18 ;  /* 0x00000012000d7202 */ /* 0x000fe40000000f00 */
[----:B0-----:R-:W-:-:S07]  /*06e0*/  LEA R21, R7, R6, 0x18 ;  /* 0x0000000607157211 */ /* 0x001fce00078ec0ff */
.L_x_1008:
[----:B------:R-:W-:-:S04]  /*06f0*/  LEA R8, P0, R12, UR10, 0x2 ;  /* 0x0000000a0c087c11 */ /* 0x000fc8000f8010ff */
[----:B------:R-:W-:-:S05]  /*0700*/  LEA.HI.X R9, R12, UR11, R13, 0x2, P0 ;  /* 0x0000000b0c097c11 */ /* 0x000fca00080f140d */
[----:B------:R-:W1:Y:S02]  /*0710*/  LDG.E.CONSTANT R7, desc[UR8][R8.64] ;  /* 0x0000000808077981 */ /* 0x000e64000c1e9900 */
[----:B-1----:R-:W-:-:S06]  /*0720*/  IMAD.WIDE R6, R7, 0x4, R2 ;  /* 0x0000000407067825 */ /* 0x002fcc00078e0202 */
[----:B------:R-:W2:Y:S02]  /*0730*/  LDG.E.CONSTANT R7, desc[UR8][R6.64] ;  /* 0x0000000806077981 */ /* 0x000ea4000c1e9900 */
[----:B--2---:R-:W-:-:S13]  /*0740*/  ISETP.NE.AND P0, PT, R7, -0x1, PT ;  /* 0xffffffff0700780c */ /* 0x004fda0003f05270 */
[----:B------:R-:W-:-:S04]  /*0750*/  @P0 IMAD.IADD R10, R7, 0x1, R0 ;  /* 0x00000001070a0824 */ /* 0x000fc800078e0200 */
[----:B------:R-:W-:-:S05]  /*0760*/  @P0 IMAD R10, R10, 0x4, R21 ;  /* 0x000000040a0a0824 */ /* 0x000fca00078e0215 */
[----:B------:R-:W0:Y:S02]  /*0770*/  @P0 LDS R11, [R10] ;  /* 0x000000000a0b0984 */ /* 0x000e240000000800 */
[----:B0-----:R-:W-:-:S05]  /*0780*/  @P0 VIADD R11, R11, 0x1 ;  /* 0x000000010b0b0836 */ /* 0x001fca0000000000 */
[----:B------:R0:W-:Y:S01]  /*0790*/  @P0 STS [R10], R11 ;  /* 0x0000000b0a000388 */ /* 0x0001e20000000800 */
[----:B------:R-:W-:-:S05]  /*07a0*/  IADD3 R12, P0, R15, R12, RZ ;  /* 0x0000000c0f0c7210 */ /* 0x000fca0007f1e0ff */
[----:B------:R-:W-:Y:S01]  /*07b0*/  IMAD.X R13, RZ, RZ, R13, P0 ;  /* 0x000000ffff0d7224 */ /* 0x000fe200000e060d */
[----:B------:R-:W-:-:S04]  /*07c0*/  ISETP.GE.U32.AND P0, PT, R12, UR12, PT ;  /* 0x0000000c0c007c0c */ /* 0x000fc8000bf06070 */
[----:B------:R-:W-:-:S13]  /*07d0*/  ISETP.GE.U32.AND.EX P0, PT, R13, UR13, PT, P0 ;  /* 0x0000000d0d007c0c */ /* 0x000fda000bf06100 */
[----:B0-----:R-:W-:Y:S05]  /*07e0*/  @!P0 BRA `(.L_x_1008) ;  /* 0xfffffffc00c08947 */ /* 0x001fea000383ffff */
[----:B------:R-:W-:Y:S05]  /*07f0*/  BRA `(.L_x_1006) ;  /* 0x0000000000487947 */ /* 0x000fea0003800000 */
.L_x_1007:
[----:B------:R-:W0:Y:S01]  /*0800*/  S2R R7, SR_CgaCtaId ;  /* 0x0000000000077919 */ /* 0x000e220000008800 */
[----:B------:R-:W-:Y:S01]  /*0810*/  MOV R6, 0x400 ;  /* 0x0000040000067802 */ /* 0x000fe20000000f00 */
[----:B------:R-:W-:Y:S01]  /*0820*/  IMAD.MOV.U32 R11, RZ, RZ, R18 ;  /* 0x000000ffff0b7224 */ /* 0x000fe200078e0012 */
[----:B------:R-:W-:Y:S02]  /*0830*/  MOV R10, R17 ;  /* 0x00000011000a7202 */ /* 0x000fe40000000f00 */
[----:B0-----:R-:W-:-:S07]  /*0840*/  LEA R13, R7, R6, 0x18 ;  /* 0x00000006070d7211 */ /* 0x001fce00078ec0ff */
.L_x_1009:
        /* <DEDUP_REMOVED lines=13> */
.L_x_1006:
[----:B------:R-:W-:Y:S05]  /*0920*/  WARPSYNC.ALL ;  /* 0x0000000000007948 */ /* 0x000fea0003800000 */
[----:B------:R-:W1:Y:S01]  /*0930*/  LDC R2, c[0x0][0x238] ;  /* 0x00008e00ff027b82 */ /* 0x000e620000000800 */
[----:B------:R-:W-:Y:S07]  /*0940*/  BSSY B0, `(.L_x_1010) ;  /* 0x00000bb000007945 */ /* 0x000fee0003800000 */
[----:B------:R-:W-:Y:S01]  /*0950*/  BAR.SYNC.DEFER_BLOCKING 0x0 ;  /* 0x0000000000007b1d */ /* 0x000fe20000010000 */
[----:B-1----:R-:W-:-:S04]  /*0960*/  ISETP.GE.U32.AND P2, PT, R17, R2, PT ;  /* 0x000000021100720c */ /* 0x002fc80003f46070 */
[----:B------:R-:W-:-:S13]  /*0970*/  ISETP.GE.U32.AND.EX P2, PT, R18, R5, PT, P2 ;  /* 0x000000051200720c */ /* 0x000fda0003f46120 */
[----:B------:R-:W-:Y:S05]  /*0980*/  @P2 BRA `(.L_x_1011) ;  /* 0x0000000800d82947 */ /* 0x000fea0003800000 */
[----:B------:R-:W1:Y:S01]  /*0990*/  S2UR UR5, SR_CgaCtaId ;  /* 0x00000000000579c3 */ /* 0x000e620000008800 */
[----:B------:R-:W-:Y:S01]  /*09a0*/  UMOV UR4, 0x400 ;  /* 0x0000040000047882 */ /* 0x000fe20000000000 */
[----:B------:R-:W-:Y:S01]  /*09b0*/  IMAD.IADD R0, R17, 0x1, R16 ;  /* 0x0000000111007824 */ /* 0x000fe200078e0210 */
[----:B------:R-:W-:Y:S01]  /*09c0*/  ISETP.NE.AND P0, PT, R15, RZ, PT ;  /* 0x000000ff0f00720c */ /* 0x000fe20003f05270 */
[----:B-1----:R-:W-:-:S06]  /*09d0*/  ULEA UR4, UR5, UR4, 0x18 ;  /* 0x0000000405047291 */ /* 0x002fcc000f8ec03f */
        /* <DEDUP_REMOVED lines=17> */
.L_x_1015:
[----:B------:R-:W-:Y:S01]  /*0af0*/  LEA R7, R2, R5, 0x2 ;  /* 0x0000000502077211 */ /* 0x000fe200078e10ff */
[----:B0-----:R1:W-:Y:S01]  /*0b00*/  LDS R9, [R5] ;  /* 0x0000000005097984 */ /* 0x0013e20000000800 */
[----:B------:R-:W-:Y:S01]  /*0b10*/  IADD3 R0, R0, -0x10, RZ ;  /* 0xfffffff000007810 */ /* 0x000fe20007ffe0ff */
[----:B------:R-:W-:Y:S02]  /*0b20*/  UIADD3 UR5, UR5, 0x10, URZ ;  /* 0x0000001005057890 */ /* 0x000fe4000fffe03f */
[----:B------:R-:W0:Y:S01]  /*0b30*/  LDS R6, [R7] ;  /* 0x0000000007067984 */ /* 0x000e220000000800 */
[----:B------:R-:W-:Y:S01]  /*0b40*/  ISETP.GT.AND P4, PT, R0, 0x10c, PT ;  /* 0x0000010c0000780c */ /* 0x000fe20003f84270 */
[----:B-1----:R-:W-:Y:S02]  /*0b50*/  IMAD R5, R2, 0x10, R5 ;  /* 0x0000001002057824 */ /* 0x002fe400078e0205 */
[----:B0-----:R-:W-:Y:S02]  /*0b60*/  IMAD.IADD R6, R6, 0x1, R9 ;  /* 0x0000000106067824 */ /* 0x001fe400078e0209 */
[----:B------:R-:W-:-:S03]  /*0b70*/  IMAD R9, R2, 0x4, R7 ;  /* 0x0000000402097824 */ /* 0x000fc600078e0207 */
[----:B------:R0:W-:Y:S04]  /*0b80*/  STS [R7], R6 ;  /* 0x0000000607007388 */ /* 0x0001e80000000800 */
[----:B------:R-:W1:Y:S01]  /*0b90*/  LDS R11, [R9] ;  /* 0x00000000090b7984 */ /* 0x000e620000000800 */
[----:B0-----:R-:W-:Y:S02]  /*0ba0*/  IMAD R7, R2, 0x4, R5 ;  /* 0x0000000402077824 */ /* 0x001fe400078e0205 */
[----:B-1----:R-:W-:Y:S02]  /*0bb0*/  IMAD.IADD R8, R6, 0x1, R11 ;  /* 0x0000000106087824 */ /* 0x002fe400078e020b */
[----:B------:R-:W-:-:S03]  /*0bc0*/  IMAD R11, R2, 0x4, R9 ;  /* 0x00000004020b7824 */ /* 0x000fc600078e0209 */
[----:B------:R-:W-:Y:S01]  /*0bd0*/  STS [R9], R8 ;  /* 0x0000000809007388 */ /* 0x000fe20000000800 */
[----:B--2---:R-:W-:-:S03]  /*0be0*/  IMAD R12, R2, 0x4, R11 ;  /* 0x00000004020c7824 */ /* 0x004fc600078e020b */
        /* <DEDUP_REMOVED lines=11> */
[----:B------:R0:W-:Y:S04]  /*0ca0*/  STS [R7], R6 ;  /* 0x0000000607007388 */ /* 0x0001e80000000800 */
[----:B------:R-:W1:Y:S01]  /*0cb0*/  LDS R11, [R9] ;  /* 0x00000000090b7984 */ /* 0x000e620000000800 */
[----:B0-----:R-:W-:Y:S02]  /*0cc0*/  IMAD R7, R2, 0x4, R5 ;  /* 0x0000000402077824 */ /* 0x001fe400078e0205 */
[----:B-1----:R-:W-:Y:S02]  /*0cd0*/  IMAD.IADD R8, R6, 0x1, R11 ;  /* 0x0000000106087824 */ /* 0x002fe400078e020b */
        /* <DEDUP_REMOVED lines=11> */
[----:B0-----:R-:W-:Y:S01]  /*0d90*/  LEA R5, R2, R5, 0x4 ;  /* 0x0000000502057211 */ /* 0x001fe200078e20ff */
[----:B-1----:R-:W-:Y:S01]  /*0da0*/  IMAD.IADD R6, R6, 0x1, R9 ;  /* 0x0000000106067824 */ /* 0x002fe200078e0209 */
[----:B------:R-:W-:-:S04]  /*0db0*/  LEA R9, R2, R7, 0x2 ;  /* 0x0000000702097211 */ /* 0x000fc800078e10ff */
        /* <DEDUP_REMOVED lines=31> */
.L_x_1014:
[----:B------:R-:W-:-:S05]  /*0fb0*/  VIADD R6, R0, 0xffffff00 ;  /* 0xffffff0000067836 */ /* 0x000fca0000000000 */
[----:B------:R-:W-:-:S13]  /*0fc0*/  ISETP.GT.AND P4, PT, R6, 0x4, PT ;  /* 0x000000040600780c */ /* 0x000fda0003f84270 */
[----:B------:R-:W-:Y:S05]  /*0fd0*/  @!P4 BRA `(.L_x_1016) ;  /* 0x00000000009cc947 */ /* 0x000fea0003800000 */
[----:B------:R-:W-:Y:S01]  /*0fe0*/  IMAD R7, R2, 0x4, R5 ;  /* 0x0000000402077824 */ /* 0x000fe200078e0205 */
[----:B0-----:R1:W-:Y:S01]  /*0ff0*/  LDS R9, [R5] ;  /* 0x0000000005097984 */ /* 0x0013e20000000800 */
[----:B------:R-:W-:Y:S01]  /*1000*/  PLOP3.LUT P0, PT, PT, PT, PT, 0x8, 0x0 ;  /* 0x000000000000781c */ /* 0x000fe20003f0e170 */
[----:B------:R-:W-:Y:S01]  /*1010*/  UIADD3 UR5, UR5, 0x8, URZ ;  /* 0x0000000805057890 */ /* 0x000fe2000fffe03f */
[----:B------:R-:W-:Y:S01]  /*1020*/  IADD3 R0, R0, -0x8, RZ ;  /* 0xfffffff800007810 */ /* 0x000fe20007ffe0ff */
[----:B------:R-:W0:Y:S01]  /*1030*/  LDS R6, [R7] ;  /* 0x0000000007067984 */ /* 0x000e220000000800 */
[----:B-1----:R-:W-:Y:S01]  /*1040*/  LEA R5, R2, R5, 0x4 ;  /* 0x0000000502057211 */ /* 0x002fe200078e20ff */
[----:B0-----:R-:W-:Y:S01]  /*1050*/  IMAD.IADD R6, R6, 0x1, R9 ;  /* 0x0000000106067824 */ /* 0x001fe200078e0209 */
[----:B------:R-:W-:-:S04]  /*1060*/  LEA R9, R2, R7, 0x2 ;  /* 0x0000000702097211 */ /* 0x000fc800078e10ff */
        /* <DEDUP_REMOVED lines=30> */
.L_x_1016:
[----:B------:R-:W-:-:S13]  /*1250*/  ISETP.NE.OR P0, PT, R0, 0x100, P0 ;  /* 0x000001000000780c */ /* 0x000fda0000705670 */
[----:B------:R-:W-:Y:S05]  /*1260*/  @!P0 BRA `(.L_x_1012) ;  /* 0x0000000000588947 */ /* 0x000fea0003800000 */
.L_x_1013:
[----:B------:R-:W-:Y:S01]  /*1270*/  IMAD R11, R2, 0x4, R5 ;  /* 0x00000004020b7824 */ /* 0x000fe200078e0205 */
[----:B------:R1:W-:Y:S01]  /*1280*/  LDS R7, [R5] ;  /* 0x0000000005077984 */ /* 0x0003e20000000800 */
[----:B------:R-:W-:Y:S01]  /*1290*/  IADD3 R0, R0, -0x4, RZ ;  /* 0xfffffffc00007810 */ /* 0x000fe20007ffe0ff */
[----:B------:R-:W-:Y:S01]  /*12a0*/  UIADD3 UR5, UR5, 0x4, URZ ;  /* 0x0000000405057890 */ /* 0x000fe2000fffe03f */
[----:B------:R-:W-:Y:S01]  /*12b0*/  IMAD R10, R2, 0x4, R11 ;  /* 0x00000004020a7824 */ /* 0x000fe200078e020b */
[----:B----4-:R-:W4:Y:S01]  /*12c0*/  LDS R6, [R11] ;  /* 0x000000000b067984 */ /* 0x010f220000000800 */
[----:B------:R-:W-:Y:S02]  /*12d0*/  ISETP.NE.AND P0, PT, R0, 0x100, PT ;  /* 0x000001000000780c */ /* 0x000fe40003f05270 */
[C---:B--23--:R-:W-:Y:S02]  /*12e0*/  IMAD R13, R2.reuse, 0x4, R10 ;  /* 0x00000004020d7824 */ /* 0x04cfe400078e020a */
[----:B-1----:R-:W-:-:S02]  /*12f0*/  IMAD R5, R2, 0x10, R5 ;  /* 0x0000001002057824 */ /* 0x002fc400078e0205 */
[----:B------:R-:W-:Y:S02]  /*1300*/  IMAD R12, R2, 0x4, R13 ;  /* 0x00000004020c7824 */ /* 0x000fe400078e020d */
[----:B----4-:R-:W-:-:S05]  /*1310*/  IMAD.IADD R6, R6, 0x1, R7 ;  /* 0x0000000106067824 */ /* 0x010fca00078e0207 */
[----:B------:R-:W-:Y:S04]  /*1320*/  STS [R11], R6 ;  /* 0x000000060b007388 */ /* 0x000fe80000000800 */
[----:B------:R-:W1:Y:S02]  /*1330*/  LDS R7, [R10] ;  /* 0x000000000a077984 */ /* 0x000e640000000800 */
[----:B-1----:R-:W-:-:S05]  /*1340*/  IADD3 R7, R6, R7, RZ ;  /* 0x0000000706077210 */ /* 0x002fca0007ffe0ff */
[----:B------:R-:W-:Y:S04]  /*1350*/  STS [R10], R7 ;  /* 0x000000070a007388 */ /* 0x000fe80000000800 */
[----:B0-----:R-:W0:Y:S02]  /*1360*/  LDS R8, [R13] ;  /* 0x000000000d087984 */ /* 0x001e240000000800 */
[----:B0-----:R-:W-:-:S05]  /*1370*/  IMAD.IADD R8, R7, 0x1, R8 ;  /* 0x0000000107087824 */ /* 0x001fca00078e0208 */
[----:B------:R-:W-:Y:S04]  /*1380*/  STS [R13], R8 ;  /* 0x000000080d007388 */ /* 0x000fe80000000800 */
[----:B------:R-:W0:Y:S02]  /*1390*/  LDS R9, [R12] ;  /* 0x000000000c097984 */ /* 0x000e240000000800 */
[----:B0-----:R-:W-:-:S05]  /*13a0*/  IMAD.IADD R9, R8, 0x1, R9 ;  /* 0x0000000108097824 */ /* 0x001fca00078e0209 */
[----:B------:R4:W-:Y:S01]  /*13b0*/  STS [R12], R9 ;  /* 0x000000090c007388 */ /* 0x0009e20000000800 */
[----:B------:R-:W-:Y:S05]  /*13c0*/  @P0 BRA `(.L_x_1013) ;  /* 0xfffffffc00a80947 */ /* 0x000fea000383ffff */
.L_x_1012:
[----:B------:R-:W-:-:S13]  /*13d0*/  ISETP.NE.AND P0, PT, R3, RZ, PT ;  /* 0x000000ff0300720c */ /* 0x000fda0003f05270 */
[----:B------:R-:W-:Y:S05]  /*13e0*/  @!P0 BRA `(.L_x_1011) ;  /* 0x0000000000408947 */ /* 0x000fea0003800000 */
[----:B------:R-:W-:Y:S02]  /*13f0*/  UIADD3 UR6, UR5, 0x1, URZ ;  /* 0x0000000105067890 */ /* 0x000fe4000fffe03f */
[----:B-1----:R-:W-:-:S04]  /*1400*/  IMAD R5, R2, UR5, R19 ;  /* 0x0000000502057c24 */ /* 0x002fc8000f8e0213 */
[----:B------:R-:W-:Y:S01]  /*1410*/  IMAD R0, R2, UR6, R19 ;  /* 0x0000000602007c24 */ /* 0x000fe2000f8e0213 */
[----:B------:R-:W-:-:S04]  /*1420*/  LEA R5, R5, UR4, 0x2 ;  /* 0x0000000405057c11 */ /* 0x000fc8000f8e10ff */
[----:B------:R-:W-:Y:S01]  /*1430*/  LEA R0, R0, UR4, 0x2 ;  /* 0x0000000400007c11 */ /* 0x000fe2000f8e10ff */
[----:B------:R-:W-:-:S04]  /*1440*/  VIADD R7, R5, 0xfffffc04 ;  /* 0xfffffc0405077836 */ /* 0x000fc80000000000 */
[----:B------:R-:W-:-:S07]  /*1450*/  VIADD R5, R0, 0xfffffc04 ;  /* 0xfffffc0400057836 */ /* 0x000fce0000000000 */
.L_x_1017:
[----:B------:R-:W-:Y:S01]  /*1460*/  LDS R0, [R5] ;  /* 0x0000000005007984 */ /* 0x000fe20000000800 */
[----:B------:R-:W-:-:S03]  /*1470*/  IADD3 R3, R3, -0x1, RZ ;  /* 0xffffffff03037810 */ /* 0x000fc60007ffe0ff */
[----:B0---4-:R0:W1:Y:S01]  /*1480*/  LDS R9, [R7] ;  /* 0x0000000007097984 */ /* 0x0110620000000800 */
[----:B------:R-:W-:Y:S01]  /*1490*/  ISETP.NE.AND P0, PT, R3, RZ, PT ;  /* 0x000000ff0300720c */ /* 0x000fe20003f05270 */
[----:B0-----:R-:W-:Y:S02]  /*14a0*/  IMAD R7, R2, 0x4, R7 ;  /* 0x0000000402077824 */ /* 0x001fe400078e0207 */
[----:B-1----:R-:W-:-:S05]  /*14b0*/  IMAD.IADD R0, R0, 0x1, R9 ;  /* 0x0000000100007824 */ /* 0x002fca00078e0209 */
[----:B------:R0:W-:Y:S02]  /*14c0*/  STS [R5], R0 ;  /* 0x0000000005007388 */ /* 0x0001e40000000800 */
[----:B0-----:R-:W-:-:S03]  /*14d0*/  IMAD R5, R2, 0x4, R5 ;  /* 0x0000000402057824 */ /* 0x001fc600078e0205 */
[----:B------:R-:W-:Y:S05]  /*14e0*/  @P0 BRA `(.L_x_1017) ;  /* 0xfffffffc00dc0947 */ /* 0x000fea000383ffff */
.L_x_1011:
[----:B------:R-:W-:Y:S05]  /*14f0*/  BSYNC B0 ;  /* 0x0000000000007941 */ /* 0x000fea0003800000 */
.L_x_1010:
[----:B------:R-:W5:Y:S01]  /*1500*/  S2R R3, SR_CgaCtaId ;  /* 0x0000000000037919 */ /* 0x000f620000008800 */
[----:B------:R-:W-:Y:S01]  /*1510*/  BAR.SYNC.DEFER_BLOCKING 0x0 ;  /* 0x0000000000007b1d */ /* 0x000fe20000010000 */
[----:B------:R-:W-:Y:S02]  /*1520*/  ISETP.NE.AND P0, PT, R17, RZ, PT ;  /* 0x000000ff1100720c */ /* 0x000fe40003f05270 */
[----:B------:R-:W-:-:S03]  /*1530*/  MOV R14, 0x400 ;  /* 0x00000400000e7802 */ /* 0x000fc60000000f00 */
[----:B------:R-:W-:Y:S01]  /*1540*/  ULDC UR4, c[0x0][0x23c] ;  /* 0x00008f0000047ab9 */ /* 0x000fe20000000800 */
[----:B------:R-:W-:Y:S01]  /*1550*/  BSSY B0, `(.L_x_1018) ;  /* 0x000009b000007945 */ /* 0x000fe20003800000 */
[----:B--23--:R-:W-:-:S05]  /*1560*/  IMAD.U32 R13, RZ, RZ, UR4 ;  /* 0x00000004ff0d7e24 */ /* 0x00cfca000f8e00ff */
[----:B------:R-:W-:Y:S02]  /*1570*/  IADD3 R0, R13, -0x1, RZ ;  /* 0xffffffff0d007810 */ /* 0x000fe40007ffe0ff */
[----:B-----5:R-:W-:-:S05]  /*1580*/  LEA R14, R3, R14, 0x18 ;  /* 0x0000000e030e7211 */ /* 0x020fca00078ec0ff */
[----:B----4-:R-:W-:Y:S01]  /*1590*/  IMAD R12, R2, 0x4, R14 ;  /* 0x00000004020c7824 */ /* 0x010fe200078e020e */
[----:B------:R-:W-:Y:S06]  /*15a0*/  @P0 BRA `(.L_x_1019) ;  /* 0x0000000800540947 */ /* 0x000fec0003800000 */
[----:B------:R2:W-:Y:S01]  /*15b0*/  STS [R14], RZ ;  /* 0x000000ff0e007388 */ /* 0x0005e20000000800 */
[----:B------:R-:W-:Y:S05]  /*15c0*/  @!P3 BRA `(.L_x_1020) ;  /* 0x000000080040b947 */ /* 0x000fea0003800000 */
[C---:B------:R-:W-:Y:S01]  /*15d0*/  VIADD R3, R2.reuse, 0xffffffff ;  /* 0xffffffff02037836 */ /* 0x040fe20000000000 */
[----:B-1----:R-:W-:Y:S01]  /*15e0*/  LOP3.LUT R5, R2, 0x3, RZ, 0xc0, !PT ;  /* 0x0000000302057812 */ /* 0x002fe200078ec0ff */
[----:B------:R-:W-:-:S03]  /*15f0*/  IMAD.MOV.U32 R7, RZ, RZ, 0x1 ;  /* 0x00000001ff077424 */ /* 0x000fc600078e00ff */
[----:B------:R-:W-:Y:S02]  /*1600*/  ISETP.GE.U32.AND P3, PT, R3, 0x3, PT ;  /* 0x000000030300780c */ /* 0x000fe40003f66070 */
[----:B------:R-:W-:-:S11]  /*1610*/  ISETP.NE.AND P0, PT, R5, RZ, PT ;  /* 0x000000ff0500720c */ /* 0x000fd60003f05270 */
[----:B------:R-:W-:Y:S05]  /*1620*/  @!P3 BRA `(.L_x_1021) ;  /* 0x000000040088b947 */ /* 0x000fea0003800000 */
[----:B------:R-:W-:Y:S01]  /*1630*/  IABS R6, R13 ;  /* 0x0000000d00067213 */ /* 0x000fe20000000000 */
[----:B0-----:R-:W-:Y:S01]  /*1640*/  IMAD.IADD R8, R2, 0x1, -R5 ;  /* 0x0000000102087824 */ /* 0x001fe200078e0a05 */
[----:B------:R-:W-:Y:S01]  /*1650*/  IADD3 R7, R4, -0xff, RZ ;  /* 0xffffff0104077810 */ /* 0x000fe20007ffe0ff */
[----:B------:R-:W-:Y:S01]  /*1660*/  HFMA2.MMA R22, -RZ, RZ, 0, 0 ;  /* 0x00000000ff167435 */ /* 0x000fe200000001ff */
[----:B------:R-:W0:Y:S01]  /*1670*/  I2F.RP R9, R6 ;  /* 0x0000000600097306 */ /* 0x000e220000209400 */
[----:B------:R-:W-:Y:S02]  /*1680*/  ULDC UR4, c[0x0][0x23c] ;  /* 0x00008f0000047ab9 */ /* 0x000fe40000000800 */
[----:B------:R-:W-:Y:S02]  /*1690*/  IMAD R7, R7, R2, RZ ;  /* 0x0000000207077224 */ /* 0x000fe400078e02ff */
[----:B------:R-:W-:Y:S02]  /*16a0*/  IMAD.MOV.U32 R2, RZ, RZ, RZ ;  /* 0x000000ffff027224 */ /* 0x000fe400078e00ff */
[----:B------:R-:W-:-:S02]  /*16b0*/  IMAD R10, R7, 0x4, R14 ;  /* 0x00000004070a7824 */ /* 0x000fc400078e020e */
[----:B------:R-:W-:Y:S02]  /*16c0*/  IMAD.MOV.U32 R7, RZ, RZ, 0x1 ;  /* 0x00000001ff077424 */ /* 0x000fe400078e00ff */
[----:B------:R-:W-:Y:S01]  /*16d0*/  VIADD R10, R10, 0x10 ;  /* 0x000000100a0a7836 */ /* 0x000fe20000000000 */
[----:B0-----:R-:W0:Y:S02]  /*16e0*/  MUFU.RCP R9, R9 ;  /* 0x0000000900097308 */ /* 0x001e240000001000 */
[----:B0-----:R-:W-:Y:S02]  /*16f0*/  VIADD R3, R9, 0xffffffe ;  /* 0x0ffffffe09037836 */ /* 0x001fe40000000000 */
[----:B------:R-:W-:-:S04]  /*1700*/  IMAD.MOV.U32 R9, RZ, RZ, R14 ;  /* 0x000000ffff097224 */ /* 0x000fc800078e000e */
[----:B------:R-:W0:Y:S02]  /*1710*/  F2I.FTZ.U32.TRUNC.NTZ R3, R3 ;  /* 0x0000000300037305 */ /* 0x000e24000021f000 */
[----:B0-----:R-:W-:-:S04]  /*1720*/  IMAD.MOV R11, RZ, RZ, -R3 ;  /* 0x000000ffff0b7224 */ /* 0x001fc800078e0a03 */
[----:B------:R-:W-:-:S04]  /*1730*/  IMAD R11, R11, R6, RZ ;  /* 0x000000060b0b7224 */ /* 0x000fc800078e02ff */
[----:B------:R-:W-:-:S07]  /*1740*/  IMAD.HI.U32 R2, R3, R11, R2 ;  /* 0x0000000b03027227 */ /* 0x000fce00078e0002 */
.L_x_1022:
[----:B------:R-:W0:Y:S01]  /*1750*/  LDS R3, [R10+-0xc] ;  /* 0xfffff4000a037984 */ /* 0x000e220000000800 */
[----:B------:R-:W-:Y:S01]  /*1760*/  IMAD.U32 R13, RZ, RZ, UR4 ;  /* 0x00000004ff0d7e24 */ /* 0x000fe2000f8e00ff */
[----:B------:R-:W-:Y:S01]  /*1770*/  IADD3 R7, R7, 0x4, RZ ;  /* 0x0000000407077810 */ /* 0x000fe20007ffe0ff */
[----:B------:R-:W-:-:S03]  /*1780*/  VIADD R8, R8, 0xfffffffc ;  /* 0xfffffffc08087836 */ /* 0x000fc60000000000 */
[----:B------:R-:W-:Y:S01]  /*1790*/  IABS R11, R13 ;  /* 0x0000000d000b7213 */ /* 0x000fe20000000000 */
[----:B0-----:R-:W-:-:S05]  /*17a0*/  IMAD.IADD R3, R3, 0x1, R0 ;  /* 0x0000000103037824 */ /* 0x001fca00078e0200 */
[----:B------:R-:W-:Y:S02]  /*17b0*/  IABS R20, R3 ;  /* 0x0000000300147213 */ /* 0x000fe40000000000 */
[----:B------:R-:W-:-:S03]  /*17c0*/  ISETP.GE.AND P4, PT, R3, RZ, PT ;  /* 0x000000ff0300720c */ /* 0x000fc60003f86270 */
[----:B------:R-:W-:-:S05]  /*17d0*/  IMAD.HI.U32 R2, R2, R20, RZ ;  /* 0x0000001402027227 */ /* 0x000fca00078e00ff */
[----:B------:R-:W-:-:S05]  /*17e0*/  IADD3 R2, -R2, RZ, RZ ;  /* 0x000000ff02027210 */ /* 0x000fca0007ffe1ff */
[----:B------:R-:W-:Y:S01]  /*17f0*/  IMAD R2, R11, R2, R20 ;  /* 0x000000020b027224 */ /* 0x000fe200078e0214 */
[----:B------:R-:W-:-:S04]  /*1800*/  LOP3.LUT R20, RZ, R13, RZ, 0x33, !PT ;  /* 0x0000000dff147212 */ /* 0x000fc800078e33ff */
[----:B------:R-:W-:-:S13]  /*1810*/  ISETP.GT.U32.AND P3, PT, R6, R2, PT ;  /* 0x000000020600720c */ /* 0x000fda0003f64070 */
[----:B------:R-:W-:-:S05]  /*1820*/  @!P3 IMAD.IADD R2, R2, 0x1, -R11 ;  /* 0x000000010202b824 */ /* 0x000fca00078e0a0b */
[----:B------:R-:W-:Y:S02]  /*1830*/  ISETP.GT.U32.AND P3, PT, R6, R2, PT ;  /* 0x000000020600720c */ /* 0x000fe40003f64070 */
[----:B------:R-:W0:Y:S11]  /*1840*/  I2F.RP R6, R11 ;  /* 0x0000000b00067306 */ /* 0x000e360000209400 */
[----:B------:R-:W-:Y:S01]  /*1850*/  @!P3 IMAD.IADD R2, R2, 0x1, -R11 ;  /* 0x000000010202b824 */ /* 0x000fe200078e0a0b */
[----:B------:R-:W-:-:S03]  /*1860*/  ISETP.NE.AND P3, PT, R13, RZ, PT ;  /* 0x000000ff0d00720c */ /* 0x000fc60003f65270 */
[----:B------:R-:W-:Y:S01]  /*1870*/  @!P4 IMAD.MOV R2, RZ, RZ, -R2 ;  /* 0x000000ffff02c224 */ /* 0x000fe200078e0a02 */
[----:B0-----:R-:W0:Y:S04]  /*1880*/  MUFU.RCP R6, R6 ;  /* 0x0000000600067308 */ /* 0x001e280000001000 */
[----:B------:R-:W-:-:S04]  /*1890*/  SEL R2, R20, R2, !P3 ;  /* 0x0000000214027207 */ /* 0x000fc80005800000 */
[----:B------:R-:W-:-:S05]  /*18a0*/  IADD3 R22, R3, R22, -R2 ;  /* 0x0000001603167210 */ /* 0x000fca0007ffe802 */
[----:B------:R-:W-:Y:S04]  /*18b0*/  STS [R9+0x4], R22 ;  /* 0x0000041609007388 */ /* 0x000fe80000000800 */
[----:B------:R-:W1:Y:S01]  /*18c0*/  LDS R21, [R10+-0x8] ;  /* 0xfffff8000a157984 */ /* 0x000e620000000800 */
[----:B0-----:R-:W-:-:S04]  /*18d0*/  VIADD R23, R6, 0xffffffe ;  /* 0x0ffffffe06177836 */ /* 0x001fc80000000000 */
[----:B------:R-:W0:Y:S02]  /*18e0*/  F2I.FTZ.U32.TRUNC.NTZ R3, R23 ;  /* 0x0000001700037305 */ /* 0x000e24000021f000 */
[----:B0-----:R-:W-:-:S05]  /*18f0*/  IADD3 R2, RZ, -R3, RZ ;  /* 0x80000003ff027210 */ /* 0x001fca0007ffe0ff */
[----:B------:R-:W-:Y:S02]  /*1900*/  IMAD R25, R2, R11, RZ ;  /* 0x0000000b02197224 */ /* 0x000fe400078e02ff */
[----:B------:R-:W-:-:S04]  /*1910*/  IMAD.MOV.U32 R2, RZ, RZ, RZ ;  /* 0x000000ffff027224 */ /* 0x000fc800078e00ff */
[----:B------:R-:W-:-:S04]  /*1920*/  IMAD.HI.U32 R2, R3, R25, R2 ;  /* 0x0000001903027227 */ /* 0x000fc800078e0002 */
[----:B-1----:R-:W-:-:S05]  /*1930*/  IMAD.IADD R21, R21, 0x1, R0 ;  /* 0x0000000115157824 */ /* 0x002fca00078e0200 */
[----:B------:R-:W-:Y:S02]  /*1940*/  IABS R6, R21 ;  /* 0x0000001500067213 */ /* 0x000fe40000000000 */
[----:B------:R-:W-:-:S03]  /*1950*/  ISETP.GE.AND P5, PT, R21, RZ, PT ;  /* 0x000000ff1500720c */ /* 0x000fc60003fa6270 */
[----:B------:R-:W-:-:S04]  /*1960*/  IMAD.HI.U32 R3, R2, R6, RZ ;  /* 0x0000000602037227 */ /* 0x000fc800078e00ff */
[----:B------:R-:W-:-:S04]  /*1970*/  IMAD.MOV R3, RZ, RZ, -R3 ;  /* 0x000000ffff037224 */ /* 0x000fc800078e0a03 */
[----:B------:R-:W-:Y:S02]  /*1980*/  IMAD R3, R11, R3, R6 ;  /* 0x000000030b037224 */ /* 0x000fe400078e0206 */
[----:B------:R-:W-:-:S05]  /*1990*/  IMAD.MOV.U32 R6, RZ, RZ, R11 ;  /* 0x000000ffff067224 */ /* 0x000fca00078e000b */
[----:B------:R-:W-:-:S13]  /*19a0*/  ISETP.GT.U32.AND P4, PT, R6, R3, PT ;  /* 0x000000030600720c */ /* 0x000fda0003f84070 */
[----:B------:R-:W-:-:S04]  /*19b0*/  @!P4 IADD3 R3, R3, -R11, RZ ;  /* 0x8000000b0303c210 */ /* 0x000fc80007ffe0ff */
[----:B------:R-:W-:-:S13]  /*19c0*/  ISETP.GT.U32.AND P4, PT, R6, R3, PT ;  /* 0x000000030600720c */ /* 0x000fda0003f84070 */
[----:B------:R-:W-:-:S04]  /*19d0*/  @!P4 IMAD.IADD R3, R3, 0x1, -R11 ;  /* 0x000000010303c824 */ /* 0x000fc800078e0a0b */
[----:B------:R-:W-:-:S05]  /*19e0*/  @!P5 IMAD.MOV R3, RZ, RZ, -R3 ;  /* 0x000000ffff03d224 */ /* 0x000fca00078e0a03 */
[----:B------:R-:W-:-:S04]  /*19f0*/  SEL R3, R20, R3, !P3 ;  /* 0x0000000314037207 */ /* 0x000fc80005800000 */
[----:B------:R-:W-:-:S05]  /*1a00*/  IADD3 R24, R21, R22, -R3 ;  /* 0x0000001615187210 */ /* 0x000fca0007ffe803 */
[----:B------:R-:W-:Y:S04]  /*1a10*/  STS [R9+0x8], R24 ;  /* 0x0000081809007388 */ /* 0x000fe80000000800 */
[----:B------:R-:W0:Y:S02]  /*1a20*/  LDS R3, [R10+-0x4] ;  /* 0xfffffc000a037984 */ /* 0x000e240000000800 */
        /* <DEDUP_REMOVED lines=14> */
[----:B------:R0:W1:Y:S02]  /*1b10*/  LDS R3, [R10] ;  /* 0x000000000a037984 */ /* 0x0000640000000800 */
[----:B0-----:R-:W-:Y:S02]  /*1b20*/  VIADD R10, R10, 0x10 ;  /* 0x000000100a0a7836 */ /* 0x001fe40000000000 */
[----:B-1----:R-:W-:-:S05]  /*1b30*/  IMAD.IADD R23, R3, 0x1, R0 ;  /* 0x0000000103177824 */ /* 0x002fca00078e0200 */
        /* <DEDUP_REMOVED lines=17> */
.L_x_1021:
[----:B------:R-:W-:Y:S05]  /*1c50*/  @!P0 BRA `(.L_x_1020) ;  /* 0x00000000009c8947 */ /* 0x000fea0003800000 */
[----:B------:R-:W-:Y:S01]  /*1c60*/  IABS R6, R13 ;  /* 0x0000000d00067213 */ /* 0x000fe20000000000 */
[----:B------:R-:W-:Y:S01]  /*1c70*/  IMAD.MOV.U32 R2, RZ, RZ, RZ ;  /* 0x000000ffff027224 */ /* 0x000fe200078e00ff */
[----:B------:R-:W-:Y:S01]  /*1c80*/  IADD3 R4, R4, -0xff, RZ ;  /* 0xffffff0104047810 */ /* 0x000fe20007ffe0ff */
[----:B------:R-:W-:Y:S01]  /*1c90*/  IMAD R7, R7, 0x4, R14 ;  /* 0x0000000407077824 */ /* 0x000fe200078e020e */
[----:B0-----:R-:W0:Y:S01]  /*1ca0*/  I2F.RP R8, R6 ;  /* 0x0000000600087306 */ /* 0x001e220000209400 */
[----:B------:R-:W-:Y:S01]  /*1cb0*/  ISETP.NE.AND P4, PT, R13, RZ, PT ;  /* 0x000000ff0d00720c */ /* 0x000fe20003f85270 */
[----:B------:R-:W-:Y:S02]  /*1cc0*/  ULDC UR4, c[0x0][0x238] ;  /* 0x00008e0000047ab9 */ /* 0x000fe40000000800 */
[----:B------:R-:W-:Y:S01]  /*1cd0*/  IMAD R20, R4, UR4, RZ ;  /* 0x0000000404147c24 */ /* 0x000fe2000f8e02ff */
[----:B------:R-:W-:-:S03]  /*1ce0*/  ULDC UR4, c[0x0][0x23c] ;  /* 0x00008f0000047ab9 */ /* 0x000fc60000000800 */
[----:B0-----:R-:W0:Y:S02]  /*1cf0*/  MUFU.RCP R8, R8 ;  /* 0x0000000800087308 */ /* 0x001e240000001000 */
[----:B0-----:R-:W-:-:S06]  /*1d00*/  VIADD R9, R8, 0xffffffe ;  /* 0x0ffffffe08097836 */ /* 0x001fcc0000000000 */
[----:B------:R-:W0:Y:S02]  /*1d10*/  F2I.FTZ.U32.TRUNC.NTZ R3, R9 ;  /* 0x0000000900037305 */ /* 0x000e24000021f000 */
[----:B0-----:R-:W-:-:S04]  /*1d20*/  IMAD.MOV R11, RZ, RZ, -R3 ;  /* 0x000000ffff0b7224 */ /* 0x001fc800078e0a03 */
[----:B------:R-:W-:-:S04]  /*1d30*/  IMAD R11, R11, R6, RZ ;  /* 0x000000060b0b7224 */ /* 0x000fc800078e02ff */
[----:B------:R-:W-:Y:S01]  /*1d40*/  IMAD.HI.U32 R2, R3, R11, R2 ;  /* 0x0000000b03027227 */ /* 0x000fe200078e0002 */
[----:B------:R-:W-:-:S07]  /*1d50*/  LOP3.LUT R3, RZ, R13, RZ, 0x33, !PT ;  /* 0x0000000dff037212 */ /* 0x000fce00078e33ff */
.L_x_1023:
[----:B------:R-:W-:Y:S01]  /*1d60*/  IMAD R4, R20, 0x4, R7 ;  /* 0x0000000414047824 */ /* 0x000fe200078e0207 */
[----:B------:R-:W-:Y:S02]  /*1d70*/  MOV R13, UR4 ;  /* 0x00000004000d7c02 */ /* 0x000fe40008000f00 */
[----:B------:R-:W-:Y:S02]  /*1d80*/  IADD3 R5, R5, -0x1, RZ ;  /* 0xffffffff05057810 */ /* 0x000fe40007ffe0ff */
[----:B------:R-:W0:Y:S01]  /*1d90*/  LDS R9, [R4] ;  /* 0x0000000004097984 */ /* 0x000e220000000800 */
[----:B------:R-:W-:-:S03]  /*1da0*/  IABS R22, R13 ;  /* 0x0000000d00167213 */ /* 0x000fc60000000000 */
[----:B------:R-:W1:Y:S01]  /*1db0*/  LDS R4, [R7+-0x4] ;  /* 0xfffffc0007047984 */ /* 0x000e620000000800 */
        /* <DEDUP_REMOVED lines=9> */
[----:B------:R-:W-:Y:S01]  /*1e50*/  @!P0 IMAD.IADD R9, R9, 0x1, -R22 ;  /* 0x0000000109098824 */ /* 0x000fe200078e0a16 */
[----:B------:R-:W-:-:S03]  /*1e60*/  ISETP.NE.AND P0, PT, R5, RZ, PT ;  /* 0x000000ff0500720c */ /* 0x000fc60003f05270 */
[----:B------:R-:W-:-:S05]  /*1e70*/  @!P3 IMAD.MOV R9, RZ, RZ, -R9 ;  /* 0x000000ffff09b224 */ /* 0x000fca00078e0a09 */
[----:B------:R-:W-:-:S04]  /*1e80*/  SEL R9, R3, R9, !P4 ;  /* 0x0000000903097207 */ /* 0x000fc80006000000 */
[----:B-1----:R-:W-:-:S05]  /*1e90*/  IADD3 R4, R10, R4, -R9 ;  /* 0x000000040a047210 */ /* 0x002fca0007ffe809 */
[----:B------:R0:W-:Y:S02]  /*1ea0*/  STS [R7], R4 ;  /* 0x0000000407007388 */ /* 0x0001e40000000800 */
[----:B0-----:R-:W-:Y:S01]  /*1eb0*/  VIADD R7, R7, 0x4 ;  /* 0x0000000407077836 */ /* 0x001fe20000000000 */
[----:B------:R-:W-:Y:S06]  /*1ec0*/  @P0 BRA `(.L_x_1023) ;  /* 0xfffffffc00a40947 */ /* 0x000fec000383ffff */
.L_x_1020:
[----:B-1----:R-:W1:Y:S01]  /*1ed0*/  LDS R5, [R12] ;  /* 0x000000000c057984 */ /* 0x002e620000000800 */
[----:B------:R-:W1:Y:S03]  /*1ee0*/  LDC.64 R2, c[0x0][0x228] ;  /* 0x00008a00ff027b82 */ /* 0x000e660000000a00 */
[----:B-1----:R3:W-:Y:S02]  /*1ef0*/  STG.E desc[UR8][R2.64], R5 ;  /* 0x0000000502007986 */ /* 0x0027e4000c101908 */
.L_x_1019:
[----:B------:R-:W-:Y:S05]  /*1f00*/  BSYNC B0 ;  /* 0x0000000000007941 */ /* 0x000fea0003800000 */
.L_x_1018:
[----:B------:R-:W-:Y:S06]  /*1f10*/  BAR.SYNC.DEFER_BLOCKING 0x0 ;  /* 0x0000000000007b1d */ /* 0x000fec0000010000 */
[----:B------:R-:W-:Y:S01]  /*1f20*/  ULDC UR5, c[0x0][0x23c] ;  /* 0x00008f0000057ab9 */ /* 0x000fe20000000800 */
[----:B------:R-:W-:Y:S01]  /*1f30*/  ULDC UR4, c[0x0][0x23c] ;  /* 0x00008f0000047ab9 */ /* 0x000fe20000000800 */
[----:B------:R-:W-:Y:S04]  /*1f40*/  BSSY B0, `(.L_x_1024) ;  /* 0x00000a2000007945 */ /* 0x000fe80003800000 */
[----:B------:R-:W-:Y:S05]  /*1f50*/  @P2 BRA `(.L_x_1025) ;  /* 0x0000000800802947 */ /* 0x000fea0003800000 */
[----:B---3--:R-:W-:-:S05]  /*1f60*/  IMAD R2, R19, 0x4, R14 ;  /* 0x0000000413027824 */ /* 0x008fca00078e020e */
[----:B------:R-:W-:Y:S04]  /*1f70*/  LDS R20, [R2+-0x3fc] ;  /* 0xfffc040002147984 */ /* 0x000fe80000000800 */
[----:B------:R-:W3:Y:S02]  /*1f80*/  LDS R24, [R2+-0x400] ;  /* 0xfffc000002187984 */ /* 0x000ee40000000800 */
[----:B---3--:R-:W-:-:S13]  /*1f90*/  ISETP.GE.AND P0, PT, R24, R20, PT ;  /* 0x000000141800720c */ /* 0x008fda0003f06270 */
[----:B------:R-:W-:Y:S05]  /*1fa0*/  @P0 BRA `(.L_x_1025) ;  /* 0x00000008006c0947 */ /* 0x000fea0003800000 */
[----:B------:R-:W3:Y:S01]  /*1fb0*/  I2F.U32.RP R6, R13 ;  /* 0x0000000d00067306 */ /* 0x000ee20000209000 */
[----:B------:R-:W-:Y:S01]  /*1fc0*/  VIADDMNMX R4, R24, R13, R20, !PT ;  /* 0x0000000d18047246 */ /* 0x000fe20007800114 */
[----:B------:R-:W-:Y:S01]  /*1fd0*/  BSSY B1, `(.L_x_1026) ;  /* 0x000003a000017945 */ /* 0x000fe20003800000 */
[----:B-1----:R-:W-:-:S05]  /*1fe0*/  LOP3.LUT R5, RZ, R24, RZ, 0x33, !PT ;  /* 0x00000018ff057212 */ /* 0x002fca00078e33ff */
[----:B------:R-:W-:Y:S01]  /*1ff0*/  IMAD.IADD R4, R4, 0x1, R5 ;  /* 0x0000000104047824 */ /* 0x000fe200078e0205 */
[----:B---3--:R-:W1:Y:S02]  /*2000*/  MUFU.RCP R6, R6 ;  /* 0x0000000600067308 */ /* 0x008e640000001000 */
[----:B-1----:R-:W-:Y:S01]  /*2010*/  VIADD R2, R6, 0xffffffe ;  /* 0x0ffffffe06027836 */ /* 0x002fe20000000000 */
[----:B------:R-:W-:-:S05]  /*2020*/  LOP3.LUT R6, RZ, R13, RZ, 0x33, !PT ;  /* 0x0000000dff067212 */ /* 0x000fca00078e33ff */
[----:B------:R1:W0:Y:S02]  /*2030*/  F2I.FTZ.U32.TRUNC.NTZ R3, R2 ;  /* 0x0000000200037305 */ /* 0x000224000021f000 */
[----:B-1----:R-:W-:Y:S01]  /*2040*/  HFMA2.MMA R2, -RZ, RZ, 0, 0 ;  /* 0x00000000ff027435 */ /* 0x002fe200000001ff */
[----:B0-----:R-:W-:-:S04]  /*2050*/  IMAD.MOV R8, RZ, RZ, -R3 ;  /* 0x000000ffff087224 */ /* 0x001fc800078e0a03 */
[----:B------:R-:W-:-:S05]  /*2060*/  IMAD R7, R8, R13, RZ ;  /* 0x0000000d08077224 */ /* 0x000fca00078e02ff */
[----:B------:R-:W-:-:S06]  /*2070*/  IMAD.HI.U32 R3, R3, R7, R2 ;  /* 0x0000000703037227 */ /* 0x000fcc00078e0002 */
        /* <DEDUP_REMOVED lines=8> */
[----:B------:R-:W-:-:S04]  /*2100*/  @P2 IADD3 R3, R3, 0x1, RZ ;  /* 0x0000000103032810 */ /* 0x000fc80007ffe0ff */
        /* <DEDUP_REMOVED lines=10> */
[----:B-1----:R-:W-:Y:S01]  /*21b0*/  VIADD R4, R9, 0xffffffe ;  /* 0x0ffffffe09047836 */ /* 0x002fe20000000000 */
[----:B------:R-:W-:-:S05]  /*21c0*/  IADD3 R9, R19, -0x100, RZ ;  /* 0xffffff0013097810 */ /* 0x000fca0007ffe0ff */
[----:B------:R1:W3:Y:S02]  /*21d0*/  F2I.FTZ.U32.TRUNC.NTZ R5, R4 ;  /* 0x0000000400057305 */ /* 0x0002e4000021f000 */
[----:B-1----:R-:W-:Y:S02]  /*21e0*/  IMAD.MOV.U32 R4, RZ, RZ, RZ ;  /* 0x000000ffff047224 */ /* 0x002fe400078e00ff */
[----:B---3--:R-:W-:-:S04]  /*21f0*/  IMAD.MOV R8, RZ, RZ, -R5 ;  /* 0x000000ffff087224 */ /* 0x008fc800078e0a05 */
[----:B------:R-:W-:-:S04]  /*2200*/  IMAD R11, R8, R7, RZ ;  /* 0x00000007080b7224 */ /* 0x000fc800078e02ff */
[----:B0-----:R-:W-:-:S07]  /*2210*/  IMAD.HI.U32 R8, R5, R11, R4 ;  /* 0x0000000b05087227 */ /* 0x001fce00078e0004 */
.L_x_1028:
        /* <DEDUP_REMOVED lines=13> */
[----:B------:R-:W-:-:S13]  /*22f0*/  ISETP.GE.U32.AND P2, PT, R22, R7, PT ;  /* 0x000000071600720c */ /* 0x000fda0003f46070 */
[----:B------:R-:W-:Y:S02]  /*2300*/  @P2 IADD3 R4, R4, 0x1, RZ ;  /* 0x0000000104042810 */ /* 0x000fe40007ffe0ff */
[----:B------:R-:W-:-:S03]  /*2310*/  ISETP.NE.AND P2, PT, R10, RZ, PT ;  /* 0x000000ff0a00720c */ /* 0x000fc60003f45270 */
[----:B------:R-:W-:-:S05]  /*2320*/  @!P4 IMAD.MOV R4, RZ, RZ, -R4 ;  /* 0x000000ffff04c224 */ /* 0x000fca00078e0a04 */
[----:B------:R-:W-:-:S05]  /*2330*/  SEL R5, R6, R4, !P5 ;  /* 0x0000000406057207 */ /* 0x000fca0006800000 */
[----:B------:R-:W-:-:S05]  /*2340*/  IMAD.WIDE R4, R5, 0x4, R2 ;  /* 0x0000000405047825 */ /* 0x000fca00078e0202 */
[----:B------:R0:W-:Y:S01]  /*2350*/  STG.E desc[UR8][R4.64], R9 ;  /* 0x0000000904007986 */ /* 0x0001e2000c101908 */
[----:B------:R-:W-:Y:S05]  /*2360*/  @P2 BRA `(.L_x_1028) ;  /* 0xfffffffc00ac2947 */ /* 0x000fea000383ffff */
.L_x_1027:
[----:B------:R-:W-:Y:S05]  /*2370*/  BSYNC B1 ;  /* 0x0000000000017941 */ /* 0x000fea0003800000 */
.L_x_1026:
[----:B------:R-:W-:Y:S05]  /*2380*/  @!P0 BRA `(.L_x_1025) ;  /* 0x0000000400748947 */ /* 0x000fea0003800000 */
[----:B------:R-:W-:Y:S01]  /*2390*/  IABS R22, R13 ;  /* 0x0000000d00167213 */ /* 0x000fe20000000000 */
[----:B------:R-:W1:Y:S03]  /*23a0*/  LDC.64 R2, c[0x0][0x220] ;  /* 0x00008800ff027b82 */ /* 0x000e660000000a00 */
[----:B------:R-:W3:Y:S08]  /*23b0*/  I2F.RP R6, R22 ;  /* 0x0000001600067306 */ /* 0x000ef00000209400 */
[----:B---3--:R-:W0:Y:S02]  /*23c0*/  MUFU.RCP R6, R6 ;  /* 0x0000000600067308 */ /* 0x008e240000001000 */
[----:B0-----:R-:W-:-:S06]  /*23d0*/  VIADD R4, R6, 0xffffffe ;  /* 0x0ffffffe06047836 */ /* 0x001fcc0000000000 */
[----:B------:R0:W3:Y:S02]  /*23e0*/  F2I.FTZ.U32.TRUNC.NTZ R5, R4 ;  /* 0x0000000400057305 */ /* 0x0000e4000021f000 */
[----:B0-----:R-:W-:Y:S01]  /*23f0*/  IMAD.MOV.U32 R4, RZ, RZ, RZ ;  /* 0x000000ffff047224 */ /* 0x001fe200078e00ff */
[----:B---3--:R-:W-:-:S05]  /*2400*/  IADD3 R21, RZ, -R5, RZ ;  /* 0x80000005ff157210 */ /* 0x008fca0007ffe0ff */
[----:B------:R-:W-:-:S04]  /*2410*/  IMAD R21, R21, R22, RZ ;  /* 0x0000001615157224 */ /* 0x000fc800078e02ff */
[----:B-1----:R-:W-:-:S07]  /*2420*/  IMAD.HI.U32 R21, R5, R21, R4 ;  /* 0x0000001505157227 */ /* 0x002fce00078e0004 */
.L_x_1029:
[----:B------:R-:W-:Y:S01]  /*2430*/  IMAD.U32 R13, RZ, RZ, UR5 ;  /* 0x00000005ff0d7e24 */ /* 0x000fe2000f8e00ff */
[----:B----4-:R-:W-:-:S03]  /*2440*/  IABS R4, R24 ;  /* 0x0000001800047213 */ /* 0x010fc60000000000 */
        /* <DEDUP_REMOVED lines=10> */
[----:B------:R-:W-:Y:S01]  /*24f0*/  @!P4 IADD3 R7, R7, -R9, RZ ;  /* 0x800000090707c210 */ /* 0x000fe20007ffe0ff */
[----:B------:R-:W-:-:S03]  /*2500*/  @!P4 VIADD R6, R6, 0x1 ;  /* 0x000000010606c836 */ /* 0x000fc60000000000 */
[----:B------:R-:W-:Y:S01]  /*2510*/  ISETP.GE.U32.AND P5, PT, R7, R22, PT ;  /* 0x000000160700720c */ /* 0x000fe20003fa6070 */
[----:B------:R-:W-:Y:S02]  /*2520*/  IMAD.MOV.U32 R22, RZ, RZ, R9 ;  /* 0x000000ffff167224 */ /* 0x000fe400078e0009 */
[----:B0-----:R-:W-:Y:S01]  /*2530*/  VIADD R5, R10, 0xffffffe ;  /* 0x0ffffffe0a057836 */ /* 0x001fe20000000000 */
[----:B------:R-:W-:-:S05]  /*2540*/  IABS R10, R8 ;  /* 0x00000008000a7213 */ /* 0x000fca0000000000 */
[----:B------:R-:W0:Y:S04]  /*2550*/  F2I.FTZ.U32.TRUNC.NTZ R5, R5 ;  /* 0x0000000500057305 */ /* 0x000e28000021f000 */
[----:B------:R-:W-:Y:S02]  /*2560*/  @P5 IADD3 R6, R6, 0x1, RZ ;  /* 0x0000000106065810 */ /* 0x000fe40007ffe0ff */
[----:B------:R-:W-:Y:S02]  /*2570*/  ISETP.GE.AND P5, PT, R24, RZ, PT ;  /* 0x000000ff1800720c */ /* 0x000fe40003fa6270 */
[----:B0-----:R-:W-:-:S11]  /*2580*/  IADD3 R26, RZ, -R5, RZ ;  /* 0x80000005ff1a7210 */ /* 0x001fd60007ffe0ff */
[----:B------:R-:W-:Y:S02]  /*2590*/  @!P5 IMAD.MOV R6, RZ, RZ, -R6 ;  /* 0x000000ffff06d224 */ /* 0x000fe400078e0a06 */
[----:B------:R-:W-:Y:S02]  /*25a0*/  IMAD R21, R26, R9, RZ ;  /* 0x000000091a157224 */ /* 0x000fe400078e02ff */
[----:B------:R-:W-:Y:S02]  /*25b0*/  IMAD.MOV.U32 R26, RZ, RZ, R10 ;  /* 0x000000ffff1a7224 */ /* 0x000fe400078e000a */
[----:B------:R-:W-:-:S04]  /*25c0*/  IMAD.HI.U32 R21, R5, R21, R4 ;  /* 0x0000001505157227 */ /* 0x000fc800078e0004 */
[C---:B------:R-:W-:Y:S01]  /*25d0*/  IMAD.IADD R10, R8.reuse, 0x1, R13 ;  /* 0x00000001080a7824 */ /* 0x040fe200078e020d */
[----:B------:R-:W-:Y:S01]  /*25e0*/  LOP3.LUT R8, R8, R13, RZ, 0x3c, !PT ;  /* 0x0000000d08087212 */ /* 0x000fe200078e3cff */
[----:B------:R-:W-:-:S03]  /*25f0*/  IMAD.HI.U32 R4, R21, R26, RZ ;  /* 0x0000001a15047227 */ /* 0x000fc600078e00ff */
[----:B------:R-:W-:Y:S01]  /*2600*/  IABS R28, R10 ;  /* 0x0000000a001c7213 */ /* 0x000fe20000000000 */
[----:B------:R-:W-:-:S04]  /*2610*/  IMAD.MOV R11, RZ, RZ, -R4 ;  /* 0x000000ffff0b7224 */ /* 0x000fc800078e0a04 */
[----:B------:R-:W-:Y:S02]  /*2620*/  IMAD R11, R9, R11, R26 ;  /* 0x0000000b090b7224 */ /* 0x000fe400078e021a */
[C---:B------:R-:W-:Y:S01]  /*2630*/  IMAD.IADD R26, R10.reuse, 0x1, R13 ;  /* 0x000000010a1a7824 */ /* 0x040fe200078e020d */
[----:B------:R-:W-:Y:S01]  /*2640*/  LOP3.LUT R10, R10, R13, RZ, 0x3c, !PT ;  /* 0x0000000d0a0a7212 */ /* 0x000fe200078e3cff */
[----:B------:R-:W-:Y:S01]  /*2650*/  IMAD.HI.U32 R5, R21, R28, RZ ;  /* 0x0000001c15057227 */ /* 0x000fe200078e00ff */
[----:B------:R-:W-:Y:S02]  /*2660*/  ISETP.GT.U32.AND P6, PT, R22, R11, PT ;  /* 0x0000000b1600720c */ /* 0x000fe40003fc4070 */
[----:B------:R-:W-:Y:S01]  /*2670*/  IABS R25, R26 ;  /* 0x0000001a00197213 */ /* 0x000fe20000000000 */
[----:B------:R-:W-:Y:S02]  /*2680*/  IMAD.MOV R23, RZ, RZ, -R5 ;  /* 0x000000ffff177224 */ /* 0x000fe400078e0a05 */
[----:B------:R-:W-:-:S02]  /*2690*/  IMAD.IADD R24, R26, 0x1, R13 ;  /* 0x000000011a187824 */ /* 0x000fc400078e020d */
[----:B------:R-:W-:-:S04]  /*26a0*/  IMAD.HI.U32 R7, R21, R25, RZ ;  /* 0x0000001915077227 */ /* 0x000fc800078e00ff */
[----:B------:R-:W-:Y:S02]  /*26b0*/  IMAD R23, R9, R23, R28 ;  /* 0x0000001709177224 */ /* 0x000fe400078e021c */
[----:B------:R-:W-:Y:S01]  /*26c0*/  @!P6 IADD3 R11, R11, -R9, RZ ;  /* 0x800000090b0be210 */ /* 0x000fe20007ffe0ff */
[----:B------:R-:W-:Y:S02]  /*26d0*/  IMAD.MOV R28, RZ, RZ, -R7 ;  /* 0x000000ffff1c7224 */ /* 0x000fe400078e0a07 */
[----:B------:R-:W-:Y:S01]  /*26e0*/  ISETP.GT.U32.AND P2, PT, R22, R23, PT ;  /* 0x000000171600720c */ /* 0x000fe20003f44070 */
[----:B------:R-:W-:Y:S01]  /*26f0*/  @!P6 VIADD R4, R4, 0x1 ;  /* 0x000000010404e836 */ /* 0x000fe20000000000 */
[----:B------:R-:W-:Y:S01]  /*2700*/  ISETP.GE.U32.AND P0, PT, R11, R22, PT ;  /* 0x000000160b00720c */ /* 0x000fe20003f06070 */
[----:B------:R-:W-:-:S05]  /*2710*/  IMAD R11, R9, R28, R25 ;  /* 0x0000001c090b7224 */ /* 0x000fca00078e0219 */
[----:B------:R-:W-:-:S05]  /*2720*/  ISETP.GT.U32.AND P3, PT, R22, R11, PT ;  /* 0x0000000b1600720c */ /* 0x000fca0003f64070 */
[--C-:B------:R-:W-:Y:S02]  /*2730*/  @!P2 IMAD.IADD R23, R23, 0x1, -R9.reuse ;  /* 0x000000011717a824 */ /* 0x100fe400078e0a09 */
[----:B------:R-:W-:Y:S01]  /*2740*/  @!P2 VIADD R5, R5, 0x1 ;  /* 0x000000010505a836 */ /* 0x000fe20000000000 */
[----:B------:R-:W-:Y:S01]  /*2750*/  ISETP.GE.AND P2, PT, R8, RZ, PT ;  /* 0x000000ff0800720c */ /* 0x000fe20003f46270 */
[----:B------:R-:W-:Y:S01]  /*2760*/  @P0 VIADD R4, R4, 0x1 ;  /* 0x0000000104040836 */ /* 0x000fe20000000000 */
[----:B------:R-:W-:Y:S01]  /*2770*/  ISETP.GE.U32.AND P4, PT, R23, R22, PT ;  /* 0x000000161700720c */ /* 0x000fe20003f86070 */
[----:B------:R-:W-:Y:S01]  /*2780*/  VIADD R23, R19, 0xffffff00 ;  /* 0xffffff0013177836 */ /* 0x000fe20000000000 */
[----:B------:R-:W-:Y:S01]  /*2790*/  ISETP.GE.AND P0, PT, R10, RZ, PT ;  /* 0x000000ff0a00720c */ /* 0x000fe20003f06270 */
[----:B------:R-:W-:Y:S01]  /*27a0*/  @!P3 IMAD.IADD R11, R11, 0x1, -R9 ;  /* 0x000000010b0bb824 */ /* 0x000fe200078e0a09 */
[----:B------:R-:W-:Y:S02]  /*27b0*/  LOP3.LUT R9, R26, R13, RZ, 0x3c, !PT ;  /* 0x0000000d1a097212 */ /* 0x000fe400078e3cff */
[----:B------:R-:W-:-:S02]  /*27c0*/  @!P3 IADD3 R7, R7, 0x1, RZ ;  /* 0x000000010707b810 */ /* 0x000fc40007ffe0ff */
[----:B------:R-:W-:Y:S02]  /*27d0*/  ISETP.GE.U32.AND P6, PT, R11, R22, PT ;  /* 0x000000160b00720c */ /* 0x000fe40003fc6070 */
[----:B------:R-:W-:Y:S02]  /*27e0*/  ISETP.NE.AND P3, PT, R13, RZ, PT ;  /* 0x000000ff0d00720c */ /* 0x000fe40003f65270 */
[----:B------:R-:W-:Y:S01]  /*27f0*/  LOP3.LUT R11, RZ, R13, RZ, 0x33, !PT ;  /* 0x0000000dff0b7212 */ /* 0x000fe200078e33ff */
[----:B------:R-:W-:Y:S01]  /*2800*/  @P4 VIADD R5, R5, 0x1 ;  /* 0x0000000105054836 */ /* 0x000fe20000000000 */
[----:B------:R-:W-:Y:S02]  /*2810*/  ISETP.GE.AND P4, PT, R9, RZ, PT ;  /* 0x000000ff0900720c */ /* 0x000fe40003f86270 */
[----:B------:R-:W-:Y:S01]  /*2820*/  @!P2 IADD3 R4, -R4, RZ, RZ ;  /* 0x000000ff0404a210 */ /* 0x000fe20007ffe1ff */
[----:B------:R-:W-:Y:S01]  /*2830*/  IMAD.MOV.U32 R8, RZ, RZ, R5 ;  /* 0x000000ffff087224 */ /* 0x000fe200078e0005 */
[----:B------:R-:W-:-:S03]  /*2840*/  SEL R5, R11, R6, !P3 ;  /* 0x000000060b057207 */ /* 0x000fc60005800000 */
[----:B------:R-:W-:Y:S02]  /*2850*/  @P6 VIADD R7, R7, 0x1 ;  /* 0x0000000107076836 */ /* 0x000fe40000000000 */
[----:B------:R-:W-:Y:S01]  /*2860*/  @!P0 IMAD.MOV R8, RZ, RZ, -R8 ;  /* 0x000000ffff088224 */ /* 0x000fe200078e0a08 */
[----:B------:R-:W-:Y:S01]  /*2870*/  ISETP.GE.AND P0, PT, R24, R20, PT ;  /* 0x000000141800720c */ /* 0x000fe20003f06270 */
[----:B------:R-:W-:Y:S01]  /*2880*/  IMAD.MOV.U32 R10, RZ, RZ, R7 ;  /* 0x000000ffff0a7224 */ /* 0x000fe200078e0007 */
[----:B------:R-:W-:Y:S01]  /*2890*/  SEL R7, R11, R4, !P3 ;  /* 0x000000040b077207 */ /* 0x000fe20005800000 */
[----:B------:R-:W-:Y:S01]  /*28a0*/  IMAD.WIDE R4, R5, 0x4, R2 ;  /* 0x0000000405047825 */ /* 0x000fe200078e0202 */
[----:B------:R-:W-:-:S03]  /*28b0*/  SEL R9, R11, R8, !P3 ;  /* 0x000000080b097207 */ /* 0x000fc60005800000 */
        /* <DEDUP_REMOVED lines=10> */
.L_x_1025:
[----:B------:R-:W-:Y:S05]  /*2960*/  BSYNC B0 ;  /* 0x0000000000007941 */ /* 0x000fea0003800000 */
.L_x_1024:
[----:B0---4-:R-:W-:Y:S01]  /*2970*/  IABS R4, R13 ;  /* 0x0000000d00047213 */ /* 0x011fe20000000000 */
[----:B------:R-:W0:Y:S01]  /*2980*/  LDS R12, [R12] ;  /* 0x000000000c0c7984 */ /* 0x000e220000000800 */
[----:B------:R-:W-:Y:S01]  /*2990*/  ULDC UR4, c[0x0][0x248] ;  /* 0x0000920000047ab9 */ /* 0x000fe20000000800 */
[----:B------:R-:W-:Y:S01]  /*29a0*/  BSSY B0, `(.L_x_1030) ;  /* 0x0000038000007945 */ /* 0x000fe20003800000 */
[----:B-1-3--:R-:W1:Y:S01]  /*29b0*/  I2F.RP R5, R4 ;  /* 0x0000000400057306 */ /* 0x00ae620000209400 */
[----:B------:R-:W-:-:S05]  /*29c0*/  VIADD R6, R0, UR4 ;  /* 0x0000000400067c36 */ /* 0x000fca0008000000 */
[----:B------:R-:W-:Y:S02]  /*29d0*/  IABS R9, R6 ;  /* 0x0000000600097213 */ /* 0x000fe40000000000 */
[----:B------:R-:W-:Y:S01]  /*29e0*/  LOP3.LUT R6, R6, R13, RZ, 0x3c, !PT ;  /* 0x0000000d06067212 */ /* 0x000fe200078e3cff */
[----:B-1----:R-:W1:Y:S02]  /*29f0*/  MUFU.RCP R5, R5 ;  /* 0x0000000500057308 */ /* 0x002e640000001000 */
[----:B-1----:R-:W-:-:S06]  /*2a00*/  IADD3 R2, R5, 0xffffffe, RZ ;  /* 0x0ffffffe05027810 */ /* 0x002fcc0007ffe0ff */
[----:B------:R1:W3:Y:S01]  /*2a10*/  F2I.FTZ.U32.TRUNC.NTZ R3, R2 ;  /* 0x0000000200037305 */ /* 0x0002e2000021f000 */
[----:B0-----:R-:W-:Y:S02]  /*2a20*/  IABS R0, R12 ;  /* 0x0000000c00007213 */ /* 0x001fe40000000000 */
[----:B------:R-:W-:-:S04]  /*2a30*/  LOP3.LUT R12, R12, R13, RZ, 0x3c, !PT ;  /* 0x0000000d0c0c7212 */ /* 0x000fc800078e3cff */
[----:B------:R-:W-:Y:S01]  /*2a40*/  ISETP.GE.AND P0, PT, R12, RZ, PT ;  /* 0x000000ff0c00720c */ /* 0x000fe20003f06270 */
[----:B-1----:R-:W-:Y:S02]  /*2a50*/  IMAD.MOV.U32 R2, RZ, RZ, RZ ;  /* 0x000000ffff027224 */ /* 0x002fe400078e00ff */
[----:B---3--:R-:W-:-:S04]  /*2a60*/  IMAD.MOV R7, RZ, RZ, -R3 ;  /* 0x000000ffff077224 */ /* 0x008fc800078e0a03 */
[----:B------:R-:W-:-:S04]  /*2a70*/  IMAD R7, R7, R4, RZ ;  /* 0x0000000407077224 */ /* 0x000fc800078e02ff */
[----:B------:R-:W-:Y:S01]  /*2a80*/  IMAD.HI.U32 R8, R3, R7, R2 ;  /* 0x0000000703087227 */ /* 0x000fe200078e0002 */
[----:B------:R-:W-:-:S03]  /*2a90*/  MOV R3, R0 ;  /* 0x0000000000037202 */ /* 0x000fc60000000f00 */
[----:B------:R-:W-:Y:S01]  /*2aa0*/  IMAD.MOV.U32 R7, RZ, RZ, R9 ;  /* 0x000000ffff077224 */ /* 0x000fe200078e0009 */
[----:B------:R-:W-:Y:S01]  /*2ab0*/  LOP3.LUT R9, RZ, R13, RZ, 0x33, !PT ;  /* 0x0000000dff097212 */ /* 0x000fe200078e33ff */
[----:B------:R-:W-:-:S04]  /*2ac0*/  IMAD.HI.U32 R0, R8, R3, RZ ;  /* 0x0000000308007227 */ /* 0x000fc800078e00ff */
[----:B------:R-:W-:Y:S02]  /*2ad0*/  IMAD.MOV R5, RZ, RZ, -R0 ;  /* 0x000000ffff057224 */ /* 0x000fe400078e0a00 */
[----:B------:R-:W-:-:S04]  /*2ae0*/  IMAD.HI.U32 R2, R8, R7, RZ ;  /* 0x0000000708027227 */ /* 0x000fc800078e00ff */
[----:B------:R-:W-:Y:S02]  /*2af0*/  IMAD R3, R4, R5, R3 ;  /* 0x0000000504037224 */ /* 0x000fe400078e0203 */
[----:B------:R-:W-:-:S03]  /*2b00*/  IMAD.MOV R8, RZ, RZ, -R2 ;  /* 0x000000ffff087224 */ /* 0x000fc600078e0a02 */
[C---:B------:R-:W-:Y:S01]  /*2b10*/  ISETP.GT.U32.AND P4, PT, R4.reuse, R3, PT ;  /* 0x000000030400720c */ /* 0x040fe20003f84070 */
[----:B------:R-:W-:-:S05]  /*2b20*/  IMAD R5, R4, R8, R7 ;  /* 0x0000000804057224 */ /* 0x000fca00078e0207 */
[----:B------:R-:W-:-:S07]  /*2b30*/  ISETP.GT.U32.AND P5, PT, R4, R5, PT ;  /* 0x000000050400720c */ /* 0x000fce0003fa4070 */
[-C--:B------:R-:W-:Y:S01]  /*2b40*/  @!P4 IADD3 R3, R3, -R4.reuse, RZ ;  /* 0x800000040303c210 */ /* 0x080fe20007ffe0ff */
[----:B------:R-:W-:Y:S01]  /*2b50*/  @!P4 VIADD R0, R0, 0x1 ;  /* 0x000000010000c836 */ /* 0x000fe20000000000 */
[----:B------:R-:W-:Y:S02]  /*2b60*/  ISETP.GE.AND P4, PT, R6, RZ, PT ;  /* 0x000000ff0600720c */ /* 0x000fe40003f86270 */
[----:B------:R-:W-:Y:S02]  /*2b70*/  ISETP.GE.U32.AND P2, PT, R3, R4, PT ;  /* 0x000000040300720c */ /* 0x000fe40003f46070 */
[----:B------:R-:W-:Y:S02]  /*2b80*/  @!P5 IMAD.IADD R5, R5, 0x1, -R4 ;  /* 0x000000010505d824 */ /* 0x000fe400078e0a04 */
[----:B------:R-:W-:-:S03]  /*2b90*/  @!P5 VIADD R2, R2, 0x1 ;  /* 0x000000010202d836 */ /* 0x000fc60000000000 */
[----:B------:R-:W-:-:S06]  /*2ba0*/  ISETP.GE.U32.AND P3, PT, R5, R4, PT ;  /* 0x000000040500720c */ /* 0x000fcc0003f66070 */
[----:B------:R-:W-:Y:S02]  /*2bb0*/  @P2 IADD3 R0, R0, 0x1, RZ ;  /* 0x0000000100002810 */ /* 0x000fe40007ffe0ff */
[----:B------:R-:W-:-:S03]  /*2bc0*/  ISETP.NE.AND P2, PT, R13, RZ, PT ;  /* 0x000000ff0d00720c */ /* 0x000fc60003f45270 */
[----:B------:R-:W-:Y:S02]  /*2bd0*/  @!P0 IMAD.MOV R0, RZ, RZ, -R0 ;  /* 0x000000ffff008224 */ /* 0x000fe400078e0a00 */
[----:B------:R-:W-:-:S03]  /*2be0*/  @P3 VIADD R2, R2, 0x1 ;  /* 0x0000000102023836 */ /* 0x000fc60000000000 */
[----:B------:R-:W-:Y:S01]  /*2bf0*/  SEL R0, R9, R0, !P2 ;  /* 0x0000000009007207 */ /* 0x000fe20005000000 */
[----:B------:R-:W-:-:S03]  /*2c00*/  @!P4 IMAD.MOV R2, RZ, RZ, -R2 ;  /* 0x000000ffff02c224 */ /* 0x000fc600078e0a02 */
        /* <DEDUP_REMOVED lines=8> */
[----:B------:R-:W-:-:S07]  /*2c90*/  MOV R5, 0xffffffff ;  /* 0xffffffff00057802 */ /* 0x000fce0000000f00 */
.L_x_1032:
[----:B0-----:R-:W-:-:S04]  /*2ca0*/  LEA R2, P0, R4, R6, 0x2 ;  /* 0x0000000604027211 */ /* 0x001fc800078010ff */
[----:B------:R-:W-:Y:S02]  /*2cb0*/  LEA.HI.X R3, R4, R7, R0, 0x2, P0 ;  /* 0x0000000704037211 */ /* 0x000fe400000f1400 */
[----:B------:R-:W-:-:S03]  /*2cc0*/  IADD3 R4, P0, R15, R4, RZ ;  /* 0x000000040f047210 */ /* 0x000fc60007f1e0ff */
[----:B------:R1:W-:Y:S02]  /*2cd0*/  STG.E desc[UR8][R2.64], R5 ;  /* 0x0000000502007986 */ /* 0x0003e4000c101908 */
[----:B------:R-:W-:Y:S01]  /*2ce0*/  IMAD.X R0, RZ, RZ, R0, P0 ;  /* 0x000000ffff007224 */ /* 0x000fe200000e0600 */
[----:B------:R-:W-:-:S04]  /*2cf0*/  ISETP.GE.U32.AND P0, PT, R4, R9, PT ;  /* 0x000000090400720c */ /* 0x000fc80003f06070 */
[----:B------:R-:W-:-:S13]  /*2d00*/  ISETP.GE.U32.AND.EX P0, PT, R0, R11, PT, P0 ;  /* 0x0000000b0000720c */ /* 0x000fda0003f06100 */
[----:B-1----:R-:W-:Y:S05]  /*2d10*/  @!P0 BRA `(.L_x_1032) ;  /* 0xfffffffc00e08947 */ /* 0x002fea000383ffff */
.L_x_1031:
[----:B------:R-:W-:Y:S05]  /*2d20*/  BSYNC B0 ;  /* 0x0000000000007941 */ /* 0x000fea0003800000 */
.L_x_1030:
[----:B------:R-:W-:Y:S05]  /*2d30*/  @P1 EXIT ;  /* 0x000000000000194d */ /* 0x000fea0003800000 */
[----:B------:R-:W-:Y:S01]  /*2d40*/  ULDC.U8 UR4, c[0x0][0x250] ;  /* 0x0000940000047ab9 */ /* 0x000fe20000000000 */
[----:B------:R-:W0:Y:S01]  /*2d50*/  LDC.64 R2, c[0x0][0x230] ;  /* 0x00008c00ff027b82 */ /* 0x000e220000000a00 */
[----:B------:R-:W-:Y:S01]  /*2d60*/  UPRMT UR4, UR4, 0x8880, URZ ;  /* 0x0000888004047896 */ /* 0x000fe2000800003f */
[----:B------:R-:W-:Y:S01]  /*2d70*/  ULDC.64 UR6, c[0x0][0x210] ;  /* 0x0000840000067ab9 */ /* 0x000fe20000000a00 */
[----:B------:R-:W-:Y:S01]  /*2d80*/  ULDC.64 UR10, c[0x0][0x210] ;  /* 0x00008400000a7ab9 */ /* 0x000fe20000000a00 */
[----:B------:R-:W-:-:S03]  /*2d90*/  ULDC.64 UR12, c[0x0][0x240] ;  /* 0x00009000000c7ab9 */ /* 0x000fc60000000a00 */
[----:B------:R-:W-:Y:S01]  /*2da0*/  ISETP.NE.AND P0, PT, RZ, UR4, PT ;  /* 0x00000004ff007c0c */ /* 0x000fe2000bf05270 */
[----:B------:R-:W1:Y:S01]  /*2db0*/  LDC.64 R4, c[0x0][0x218] ;  /* 0x00008600ff047b82 */ /* 0x000e620000000a00 */
[----:B------:R-:W-:Y:S02]  /*2dc0*/  ULDC UR4, c[0x0][0x238] ;  /* 0x00008e0000047ab9 */ /* 0x000fe40000000800 */
[----:B------:R-:W-:Y:S01]  /*2dd0*/  IMAD R16, R17, UR4, R16 ;  /* 0x0000000411107c24 */ /* 0x000fe2000f8e0210 */
[----:B------:R-:W-:-:S04]  /*2de0*/  ULDC.64 UR4, c[0x0][0x240] ;  /* 0x0000900000047ab9 */ /* 0x000fc80000000a00 */
[----:B------:R-:W3:Y:S04]  /*2df0*/  LDC.64 R6, c[0x0][0x218] ;  /* 0x00008600ff067b82 */ /* 0x000ee80000000a00 */
[----:B------:R-:W-:Y:S05]  /*2e00*/  @!P0 BRA `(.L_x_1033) ;  /* 0x0000000000648947 */ /* 0x000fea0003800000 */
.L_x_1036:
[----:B------:R-:W-:-:S04]  /*2e10*/  LEA R8, P0, R17, UR6, 0x2 ;  /* 0x0000000611087c11 */ /* 0x000fc8000f8010ff */
[----:B------:R-:W-:-:S05]  /*2e20*/  LEA.HI.X R9, R17, UR7, R18, 0x2, P0 ;  /* 0x0000000711097c11 */ /* 0x000fca00080f1412 */
[----:B---3--:R-:W0:Y:S02]  /*2e30*/  LDG.E.CONSTANT R7, desc[UR8][R8.64] ;  /* 0x0000000808077981 */ /* 0x008e24000c1e9900 */
[----:B0-----:R-:W-:-:S05]  /*2e40*/  IMAD.WIDE R6, R7, 0x4, R2 ;  /* 0x0000000407067825 */ /* 0x001fca00078e0202 */
[----:B------:R-:W3:Y:S01]  /*2e50*/  LDG.E.CONSTANT R11, desc[UR8][R6.64] ;  /* 0x00000008060b7981 */ /* 0x000ee2000c1e9900 */
[----:B------:R-:W-:Y:S01]  /*2e60*/  BSSY B0, `(.L_x_1034) ;  /* 0x000000d000007945 */ /* 0x000fe20003800000 */
[----:B---3--:R-:W-:-:S13]  /*2e70*/  ISETP.NE.AND P0, PT, R11, -0x1, PT ;  /* 0xffffffff0b00780c */ /* 0x008fda0003f05270 */
[----:B------:R-:W-:Y:S05]  /*2e80*/  @!P0 BRA `(.L_x_1035) ;  /* 0x0000000000288947 */ /* 0x000fea0003800000 */
[C---:B------:R-:W-:Y:S02]  /*2e90*/  IMAD.IADD R7, R11.reuse, 0x1, R16 ;  /* 0x000000010b077824 */ /* 0x040fe400078e0210 */
[----:B------:R-:W-:-:S03]  /*2ea0*/  IMAD R8, R11, 0x4, R14 ;  /* 0x000000040b087824 */ /* 0x000fc600078e020e */
[----:B------:R-:W-:-:S03]  /*2eb0*/  LEA R0, R7, R14, 0x2 ;  /* 0x0000000e07007211 */ /* 0x000fc600078e10ff */
[----:B------:R-:W-:Y:S04]  /*2ec0*/  LDS R8, [R8] ;  /* 0x0000000008087984 */ /* 0x000fe80000000800 */
[----:B------:R-:W0:Y:S02]  /*2ed0*/  LDS R7, [R0] ;  /* 0x0000000000077984 */ /* 0x000e240000000800 */
[----:B0-----:R-:W-:Y:S02]  /*2ee0*/  IMAD.IADD R9, R8, 0x1, R7 ;  /* 0x0000000108097824 */ /* 0x001fe400078e0207 */
[----:B------:R-:W-:Y:S02]  /*2ef0*/  VIADD R11, R7, 0x1 ;  /* 0x00000001070b7836 */ /* 0x000fe40000000000 */
[----:B-1----:R-:W-:-:S03]  /*2f00*/  IMAD.WIDE R6, R9, 0x4, R4 ;  /* 0x0000000409067825 */ /* 0x002fc600078e0204 */
[----:B------:R0:W-:Y:S04]  /*2f10*/  STS [R0], R11 ;  /* 0x0000000b00007388 */ /* 0x0001e80000000800 */
[----:B------:R0:W-:Y:S02]  /*2f20*/  STG.E desc[UR8][R6.64], R17 ;  /* 0x0000001106007986 */ /* 0x0001e4000c101908 */
.L_x_1035:
[----:B------:R-:W-:Y:S05]  /*2f30*/  BSYNC B0 ;  /* 0x0000000000007941 */ /* 0x000fea0003800000 */
.L_x_1034:
[----:B0-----:R-:W-:-:S05]  /*2f40*/  IADD3 R17, P0, R15, R17, RZ ;  /* 0x000000110f117210 */ /* 0x001fca0007f1e0ff */
[----:B------:R-:W-:Y:S01]  /*2f50*/  IMAD.X R18, RZ, RZ, R18, P0 ;  /* 0x000000ffff127224 */ /* 0x000fe200000e0612 */
[----:B------:R-:W-:-:S04]  /*2f60*/  ISETP.GE.U32.AND P0, PT, R17, UR4, PT ;  /* 0x0000000411007c0c */ /* 0x000fc8000bf06070 */
[----:B------:R-:W-:-:S13]  /*2f70*/  ISETP.GE.U32.AND.EX P0, PT, R18, UR5, PT, P0 ;  /* 0x0000000512007c0c */ /* 0x000fda000bf06100 */
[----:B------:R-:W-:Y:S05]  /*2f80*/  @!P0 BRA `(.L_x_1036) ;  /* 0xfffffffc00a08947 */ /* 0x000fea000383ffff */
[----:B------:R-:W-:Y:S05]  /*2f90*/  EXIT ;  /* 0x000000000000794d */ /* 0x000fea0003800000 */
.L_x_1033:
[----:B-1----:R-:W-:-:S04]  /*2fa0*/  LEA R4, P0, R17, UR10, 0x2 ;  /* 0x0000000a11047c11 */ /* 0x002fc8000f8010ff */
[----:B------:R-:W-:-:S06]  /*2fb0*/  LEA.HI.X R5, R17, UR11, R18, 0x2, P0 ;  /* 0x0000000b11057c11 */ /* 0x000fcc00080f1412 */
[----:B------:R-:W0:Y:S02]  /*2fc0*/  LDG.E.CONSTANT R5, desc[UR8][R4.64] ;  /* 0x0000000804057981 */ /* 0x000e24000c1e9900 */
[C---:B0-----:R-:W-:Y:S01]  /*2fd0*/  IADD3 R3, R5.reuse, R16, RZ ;  /* 0x0000001005037210 */ /* 0x041fe20007ffe0ff */
[----:B------:R-:W-:-:S04]  /*2fe0*/  IMAD R8, R5, 0x4, R14 ;  /* 0x0000000405087824 */ /* 0x000fc800078e020e */
[----:B------:R-:W-:Y:S02]  /*2ff0*/  IMAD R0, R3, 0x4, R14 ;  /* 0x0000000403007824 */ /* 0x000fe400078e020e */
[----:B------:R-:W-:Y:S04]  /*3000*/  LDS R8, [R8] ;  /* 0x0000000008087984 */ /* 0x000fe80000000800 */
[----:B------:R-:W0:Y:S02]  /*3010*/  LDS R3, [R0] ;  /* 0x0000000000037984 */ /* 0x000e240000000800 */
[----:B0-----:R-:W-:Y:S01]  /*3020*/  IMAD.IADD R9, R8, 0x1, R3 ;  /* 0x0000000108097824 */ /* 0x001fe200078e0203 */
[----:B------:R-:W-:-:S03]  /*3030*/  IADD3 R11, R3, 0x1, RZ ;  /* 0x00000001030b7810 */ /* 0x000fc60007ffe0ff */
[----:B---3--:R-:W-:Y:S02]  /*3040*/  IMAD.WIDE R2, R9, 0x4, R6 ;  /* 0x0000000409027825 */ /* 0x008fe400078e0206 */
[----:B------:R-:W-:Y:S04]  /*3050*/  STS [R0], R11 ;  /* 0x0000000b00007388 */ /* 0x000fe80000000800 */
[----:B------:R0:W-:Y:S02]  /*3060*/  STG.E desc[UR8][R2.64], R17 ;  /* 0x0000001102007986 */ /* 0x0001e4000c101908 */
[----:B0-----:R-:W-:-:S05]  /*3070*/  IADD3 R17, P0, R15, R17, RZ ;  /* 0x000000110f117210 */ /* 0x001fca0007f1e0ff */
[----:B------:R-:W-:Y:S01]  /*3080*/  IMAD.X R18, RZ, RZ, R18, P0 ;  /* 0x000000ffff127224 */ /* 0x000fe200000e0612 */
[----:B------:R-:W-:-:S04]  /*3090*/  ISETP.GE.U32.AND P0, PT, R17, UR12, PT ;  /* 0x0000000c11007c0c */ /* 0x000fc8000bf06070 */
[----:B------:R-:W-:-:S13]  /*30a0*/  ISETP.GE.U32.AND.EX P0, PT, R18, UR13, PT, P0 ;  /* 0x0000000d12007c0c */ /* 0x000fda000bf06100 */
[----:B------:R-:W-:Y:S05]  /*30b0*/  @!P0 BRA `(.L_x_1033) ;  /* 0xfffffffc00b88947 */ /* 0x000fea000383ffff */
[----:B------:R-:W-:Y:S05]  /*30c0*/  EXIT ;  /* 0x000000000000794d */ /* 0x000fea0003800000 */
.L_x_998:
        /* <DEDUP_REMOVED lines=18> */
[----:B------:R-:W-:Y:S02]  /*31f0*/  ISETP.LE.U32.AND P0, PT, R2, 0x300, PT ;  /* 0x000003000200780c */ /* 0x000fe40003f03070 */
[CC--:B------:R-:W-:Y:S02]  /*3200*/  ISETP.GT.U32.AND.EX P2, PT, R0.reuse, R9.reuse, PT, P2 ;  /* 0x000000090000720c */ /* 0x0c0fe40003f44120 */
[----:B------:R-:W-:-:S04]  /*3210*/  IADD3.X R2, R0, ~R9, RZ, P3, !PT ;  /* 0x8000000900027210 */ /* 0x000fc80001ffe4ff */
[----:B------:R-:W-:Y:S01]  /*3220*/  ISETP.LE.U32.OR.EX P2, PT, R2, RZ, !P2, P0 ;  /* 0x000000ff0200720c */ /* 0x000fe20005743500 */
[----:B------:R-:W-:Y:S01]  /*3230*/  @P1 IMAD.MOV.U32 R2, RZ, RZ, R6 ;  /* 0x000000ffff021224 */ /* 0x000fe200078e0006 */
[----:B------:R-:W-:Y:S02]  /*3240*/  @P1 IADD3 R6, P3, R6, 0x400, RZ ;  /* 0x0000040006061810 */ /* 0x000fe40007f7e0ff */
[----:B------:R-:W-:Y:S02]  /*3250*/  PLOP3.LUT P0, PT, P1, PT, PT, 0x8, 0x0 ;  /* 0x000000000000781c */ /* 0x000fe40000f0e170 */
[----:B0-----:R0:W-:Y:S01]  /*3260*/  @P1 STG.E desc[UR8][R2.64], R5 ;  /* 0x0000000502001986 */ /* 0x0011e2000c101908 */
[----:B------:R-:W-:-:S06]  /*3270*/  @P1 IMAD.X R7, RZ, RZ, R7, P3 ;  /* 0x000000ffff071224 */ /* 0x000fcc00018e0607 */
[----:B------:R-:W-:Y:S05]  /*3280*/  @P2 BRA `(.L_x_1039) ;  /* 0x0000000000442947 */ /* 0x000fea0003800000 */
[----:B------:R-:W1:Y:S01]  /*3290*/  LDC R11, c[0x0][0x240] ;  /* 0x00009000ff0b7b82 */ /* 0x000e620000000800 */
[----:B------:R-:W-:Y:S02]  /*32a0*/  IADD3 R4, P1, R8, -0x300, RZ ;  /* 0xfffffd0008047810 */ /* 0x000fe40007f3e0ff */
[----:B------:R-:W-:Y:S02]  /*32b0*/  PLOP3.LUT P0, PT, PT, PT, PT, 0x8, 0x0 ;  /* 0x000000000000781c */ /* 0x000fe40003f0e170 */
[----:B0-----:R-:W-:-:S11]  /*32c0*/  IADD3.X R5, R0, -0x1, RZ, P1, !PT ;  /* 0xffffffff00057810 */ /* 0x001fd60000ffe4ff */
.L_x_1040:
[----:B--2---:R-:W-:Y:S01]  /*32d0*/  MOV R2, R6 ;  /* 0x0000000600027202 */ /* 0x004fe20000000f00 */
[----:B------:R-:W-:Y:S01]  /*32e0*/  IMAD.MOV.U32 R3, RZ, RZ, R7 ;  /* 0x000000ffff037224 */ /* 0x000fe200078e0007 */
[----:B------:R-:W-:Y:S02]  /*32f0*/  IADD3 R19, P1, R19, 0x400, RZ ;  /* 0x0000040013137810 */ /* 0x000fe40007f3e0ff */
[----:B------:R-:W-:Y:S02]  /*3300*/  IADD3 R6, P2, R2, 0x1000, RZ ;  /* 0x0000100002067810 */ /* 0x000fe40007f5e0ff */
[----:B-1----:R2:W-:Y:S01]  /*3310*/  STG.E desc[UR8][R2.64], R11 ;  /* 0x0000000b02007986 */ /* 0x0025e2000c101908 */
[----:B------:R-:W-:Y:S01]  /*3320*/  IMAD.X R9, RZ, RZ, R9, P1 ;  /* 0x000000ffff097224 */ /* 0x000fe200008e0609 */
[----:B------:R-:W-:Y:S01]  /*3330*/  ISETP.GE.U32.AND P1, PT, R19, R4, PT ;  /* 0x000000041300720c */ /* 0x000fe20003f26070 */
[----:B------:R-:W-:Y:S01]  /*3340*/  IMAD.X R7, RZ, RZ, R3, P2 ;  /* 0x000000ffff077224 */ /* 0x000fe200010e0603 */
[----:B------:R2:W-:Y:S02]  /*3350*/  STG.E desc[UR8][R2.64+0x400], R11 ;  /* 0x0004000b02007986 */ /* 0x0005e4000c101908 */
[----:B------:R-:W-:-:S02]  /*3360*/  ISETP.GE.U32.AND.EX P1, PT, R9, R5, PT, P1 ;  /* 0x000000050900720c */ /* 0x000fc40003f26110 */
[----:B------:R2:W-:Y:S04]  /*3370*/  STG.E desc[UR8][R2.64+0x800], R11 ;  /* 0x0008000b02007986 */ /* 0x0005e8000c101908 */
[----:B------:R2:W-:Y:S07]  /*3380*/  STG.E desc[UR8][R2.64+0xc00], R11 ;  /* 0x000c000b02007986 */ /* 0x0005ee000c101908 */
[----:B------:R-:W-:Y:S05]  /*3390*/  @!P1 BRA `(.L_x_1040) ;  /* 0xfffffffc00cc9947 */ /* 0x000fea000383ffff */
.L_x_1039:
[----:B------:R-:W-:Y:S05]  /*33a0*/  BSYNC B0 ;  /* 0x0000000000007941 */ /* 0x000fea0003800000 */
.L_x_1038:
[----:B0-2---:R-:W-:Y:S01]  /*33b0*/  IADD3 R2, P3, -R19, R8, RZ ;  /* 0x0000000813027210 */ /* 0x005fe20007f7e1ff */
[----:B------:R-:W-:Y:S01]  /*33c0*/  BSSY B0, `(.L_x_1041) ;  /* 0x0000011000007945 */ /* 0x000fe20003800000 */
[----:B------:R-:W-:Y:S02]  /*33d0*/  ISETP.GT.U32.AND P2, PT, R8, R19, PT ;  /* 0x000000130800720c */ /* 0x000fe40003f44070 */
[----:B------:R-:W-:Y:S02]  /*33e0*/  ISETP.LE.U32.AND P1, PT, R2, 0x100, PT ;  /* 0x000001000200780c */ /* 0x000fe40003f23070 */
[CC--:B------:R-:W-:Y:S02]  /*33f0*/  ISETP.GT.U32.AND.EX P2, PT, R0.reuse, R9.reuse, PT, P2 ;  /* 0x000000090000720c */ /* 0x0c0fe40003f44120 */
[----:B------:R-:W-:-:S04]  /*3400*/  IADD3.X R2, R0, ~R9, RZ, P3, !PT ;  /* 0x8000000900027210 */ /* 0x000fc80001ffe4ff */
[----:B------:R-:W-:-:S13]  /*3410*/  ISETP.LE.U32.OR.EX P1, PT, R2, RZ, !P2, P1 ;  /* 0x000000ff0200720c */ /* 0x000fda0005723510 */
[----:B------:R-:W-:Y:S05]  /*3420*/  @P1 BRA `(.L_x_1042) ;  /* 0x0000000000281947 */ /* 0x000fea0003800000 */
[----:B------:R-:W0:Y:S01]  /*3430*/  LDC R5, c[0x0][0x240] ;  /* 0x00009000ff057b82 */ /* 0x000e220000000800 */
[----:B------:R-:W-:Y:S01]  /*3440*/  IMAD.MOV.U32 R2, RZ, RZ, R6 ;  /* 0x000000ffff027224 */ /* 0x000fe200078e0006 */
[----:B------:R-:W-:Y:S01]  /*3450*/  IADD3 R19, P2, R19, 0x200, RZ ;  /* 0x0000020013137810 */ /* 0x000fe20007f5e0ff */
[----:B------:R-:W-:Y:S01]  /*3460*/  IMAD.MOV.U32 R3, RZ, RZ, R7 ;  /* 0x000000ffff037224 */ /* 0x000fe200078e0007 */
[----:B------:R-:W-:Y:S02]  /*3470*/  IADD3 R6, P1, R6, 0x800, RZ ;  /* 0x0000080006067810 */ /* 0x000fe40007f3e0ff */
[----:B------:R-:W-:Y:S01]  /*3480*/  PLOP3.LUT P0, PT, PT, PT, PT, 0x8, 0x0 ;  /* 0x000000000000781c */ /* 0x000fe20003f0e170 */
[----:B------:R-:W-:Y:S01]  /*3490*/  IMAD.X R9, RZ, RZ, R9, P2 ;  /* 0x000000ffff097224 */ /* 0x000fe200010e0609 */
[----:B------:R-:W-:Y:S01]  /*34a0*/  IADD3.X R7, RZ, R7, RZ, P1, !PT ;  /* 0x00000007ff077210 */ /* 0x000fe20000ffe4ff */
[----:B0-----:R0:W-:Y:S04]  /*34b0*/  STG.E desc[UR8][R2.64], R5 ;  /* 0x0000000502007986 */ /* 0x0011e8000c101908 */
[----:B------:R0:W-:Y:S06]  /*34c0*/  STG.E desc[UR8][R2.64+0x400], R5 ;  /* 0x0004000502007986 */ /* 0x0001ec000c101908 */
.L_x_1042:
[----:B------:R-:W-:Y:S05]  /*34d0*/  BSYNC B0 ;  /* 0x0000000000007941 */ /* 0x000fea0003800000 */
.L_x_1041:
[----:B------:R-:W-:Y:S01]  /*34e0*/  ISETP.LT.U32.AND P1, PT, R19, R8, PT ;  /* 0x000000081300720c */ /* 0x000fe20003f21070 */
[----:B0-----:R-:W-:Y:S02]  /*34f0*/  IMAD.MOV.U32 R2, RZ, RZ, R6 ;  /* 0x000000ffff027224 */ /* 0x001fe400078e0006 */
[----:B------:R-:W-:Y:S01]  /*3500*/  IMAD.MOV.U32 R3, RZ, RZ, R7 ;  /* 0x000000ffff037224 */ /* 0x000fe200078e0007 */
[----:B------:R-:W-:-:S13]  /*3510*/  ISETP.LT.U32.OR.EX P0, PT, R9, R0, P0, P1 ;  /* 0x000000000900720c */ /* 0x000fda0000701510 */
[----:B------:R-:W0:Y:S02]  /*3520*/  @P0 LDC R5, c[0x0][0x240] ;  /* 0x00009000ff050b82 */ /* 0x000e240000000800 */
[----:B0-----:R0:W-:Y:S02]  /*3530*/  @P0 STG.E desc[UR8][R2.64], R5 ;  /* 0x0000000502000986 */ /* 0x0011e4000c101908 */
.L_x_1037:
[----:B------:R-:W-:Y:S05]  /*3540*/  WARPSYNC.ALL ;  /* 0x0000000000007948 */ /* 0x000fea0003800000 */
[----:B------:R-:W-:Y:S08]  /*3550*/  BAR.SYNC.DEFER_BLOCKING 0x0 ;  /* 0x0000000000007b1d */ /* 0x000ff00000010000 */
[----:B------:R-:W-:Y:S08]  /*3560*/  BAR.SYNC.DEFER_BLOCKING 0x0 ;  /* 0x0000000000007b1d */ /* 0x000ff00000010000 */
[----:B------:R-:W-:Y:S06]  /*3570*/  BAR.SYNC.DEFER_BLOCKING 0x0 ;  /* 0x0000000000007b1d */ /* 0x000fec0000010000 */
[----:B------:R-:W-:Y:S05]  /*3580*/  EXIT ;  /* 0x000000000000794d */ /* 0x000fea0003800000 */
.L_x_1043:
        /* <DEDUP_REMOVED lines=15> */
.L_x_1633:


//--------------------- .text._ZN4vllm3moe35count_and_sort_expert_tokens_kernelItEEvPKT_PiS5_S5_miiib --------------------------
	.section	.text._ZN4vllm3moe35count_and_sort_expert_tokens_kernelItEEvPKT_PiS5_S5_miiib,"ax",@progbits
	.align	128
        .global         _ZN4vllm3moe35count_and_sort_expert_tokens_kernelItEEvPKT_PiS5_S5_miiib
        .type           _ZN4vllm3moe35count_and_sort_expert_tokens_kernelItEEvPKT_PiS5_S5_miiib,@function
        .size           _ZN4vllm3moe35count_and_sort_expert_tokens_kernelItEEvPKT_PiS5_S5_miiib,(.L_x_1634 - _ZN4vllm3moe35count_and_sort_expert_tokens_kernelItEEvPKT_PiS5_S5_miiib)
        .other          _ZN4vllm3moe35count_and_sort_expert_tokens_kernelItEEvPKT_PiS5_S5_miiib,@"STO_CUDA_ENTRY STV_DEFAULT"
_ZN4vllm3moe35count_and_sort_expert_tokens_kernelItEEvPKT_PiS5_S5_miiib:
.text._ZN4vllm3moe35count_and_sort_expert_tokens_kernelItEEvPKT_PiS5_S5_miiib:
        /* <DEDUP_REMOVED lines=29> */
.L_x_1048:
[----:B-1----:R-:W-:-:S04]  /*01d0*/  LEA R10, P0, R3, UR8, 0x1 ;  /* 0x00000008030a7c11 */ /* 0x002fc8000f8008ff */
[----:B------:R-:W-:-:S06]  /*01e0*/  LEA.HI.X R11, R3, UR9, R0, 0x1, P0 ;  /* 0x00000009030b7c11 */ /* 0x000fcc00080f0c00 */
[----:B------:R-:W5:Y:S01]  /*01f0*/  LDG.E.U16.CONSTANT R11, desc[UR6][R10.64] ;  /* 0x000000060a0b7981 */ /* 0x000f62000c1e9500 */
[----:B------:R-:W-:Y:S01]  /*0200*/  BSSY B1, `(.L_x_1046) ;  /* 0x000000c000017945 */ /* 0x000fe20003800000 */
[----:B-----5:R-:W-:-:S13]  /*0210*/  ISETP.GE.AND P0, PT, R11, UR5, PT ;  /* 0x000000050b007c0c */ /* 0x020fda000bf06270 */
[----:B------:R-:W-:Y:S05]  /*0220*/  @P0 BRA `(.L_x_1047) ;  /* 0x0000000000240947 */ /* 0x000fea0003800000 */
[----:B----4-:R-:W-:-:S06]  /*0230*/  IMAD.WIDE.U32 R10, R11, 0x4, R4 ;  /* 0x000000040b0a7825 */ /* 0x010fcc00078e0004 */
        /* <DEDUP_REMOVED lines=8> */
.L_x_1047:
[----:B------:R-:W-:Y:S05]  /*02c0*/  BSYNC B1 ;  /* 0x0000000000017941 */ /* 0x000fea0003800000 */
.L_x_1046:
[----:B-1----:R-:W-:-:S05]  /*02d0*/  IADD3 R3, P0, R3, UR4, RZ ;  /* 0x0000000403037c10 */ /* 0x002fca000ff1e0ff */
[----:B------:R-:W-:Y:S01]  /*02e0*/  IMAD.X R0, RZ, RZ, R0, P0 ;  /* 0x000000ffff007224 */ /* 0x000fe200000e0600 */
[----:B------:R-:W-:-:S04]  /*02f0*/  ISETP.GE.U32.AND P0, PT, R3, UR10, PT ;  /* 0x0000000a03007c0c */ /* 0x000fc8000bf06070 */
[----:B------:R-:W-:-:S13]  /*0300*/  ISETP.GE.U32.AND.EX P0, PT, R0, UR11, PT, P0 ;  /* 0x0000000b00007c0c */ /* 0x000fda000bf06100 */
[----:B------:R-:W-:Y:S05]  /*0310*/  @!P0 BRA `(.L_x_1048) ;  /* 0xfffffffc00ac8947 */ /* 0x000fea000383ffff */
[----:B------:R-:W-:Y:S05]  /*0320*/  BSYNC B0 ;  /* 0x0000000000007941 */ /* 0x000fea0003800000 */
.L_x_1045:
[----:B------:R-:W-:Y:S05]  /*0330*/  EXIT ;  /* 0x000000000000794d */ /* 0x000fea0003800000 */
.L_x_1044:
[----:B------:R-:W-:Y:S01]  /*0340*/  BSSY B0, `(.L_x_1049) ;  /* 0x0000012000007945 */ /* 0x000fe20003800000 */
.L_x_1052:
[----:B----4-:R-:W-:-:S04]  /*0350*/  LEA R4, P0, R3, UR12, 0x1 ;  /* 0x0000000c03047c11 */ /* 0x010fc8000f8008ff */
[----:B------:R-:W-:-:S06]  /*0360*/  LEA.HI.X R5, R3, UR13, R0, 0x1, P0 ;  /* 0x0000000d03057c11 */ /* 0x000fcc00080f0c00 */
[----:B------:R-:W4:Y:S01]  /*0370*/  LDG.E.U16.CONSTANT R5, desc[UR6][R4.64] ;  /* 0x0000000604057981 */ /* 0x000f22000c1e9500 */
[----:B------:R-:W-:Y:S01]  /*0380*/  BSSY B1, `(.L_x_1050) ;  /* 0x0000008000017945 */ /* 0x000fe20003800000 */
[----:B----4-:R-:W-:-:S13]  /*0390*/  ISETP.GE.AND P0, PT, R5, UR14, PT ;  /* 0x0000000e05007c0c */ /* 0x010fda000bf06270 */
[----:B------:R-:W-:Y:S05]  /*03a0*/  @P0 BRA `(.L_x_1051) ;  /* 0x0000000000140947 */ /* 0x000fea0003800000 */
[----:B-1----:R-:W-:-:S04]  /*03b0*/  IMAD.WIDE.U32 R4, R5, 0x4, R10 ;  /* 0x0000000405047825 */ /* 0x002fc800078e000a */
[----:B0-----:R-:W-:-:S05]  /*03c0*/  IMAD.MOV.U32 R9, RZ, RZ, 0x1 ;  /* 0x00000001ff097424 */ /* 0x001fca00078e00ff */
[----:B------:R-:W2:Y:S02]  /*03d0*/  ATOMG.E.ADD.STRONG.GPU PT, R5, desc[UR6][R4.64], R9 ;  /* 0x00000009040579a8 */ /* 0x000ea400081ee1c6 */
[----:B--23--:R-:W-:-:S05]  /*03e0*/  IMAD.WIDE R6, R5, 0x4, R12 ;  /* 0x0000000405067825 */ /* 0x00cfca00078e020c */
[----:B------:R4:W-:Y:S02]  /*03f0*/  STG.E desc[UR6][R6.64], R3 ;  /* 0x0000000306007986 */ /* 0x0009e4000c101906 */
.L_x_1051:
[----:B------:R-:W-:Y:S05]  /*0400*/  BSYNC B1 ;  /* 0x0000000000017941 */ /* 0x000fea0003800000 */
.L_x_1050:
[----:B----4-:R-:W-:-:S05]  /*0410*/  IADD3 R3, P0, R3, UR4, RZ ;  /* 0x0000000403037c10 */ /* 0x010fca000ff1e0ff */
[----:B------:R-:W-:Y:S01]  /*0420*/  IMAD.X R0, RZ, RZ, R0, P0 ;  /* 0x000000ffff007224 */ /* 0x000fe200000e0600 */
[----:B------:R-:W-:-:S04]  /*0430*/  ISETP.GE.U32.AND P0, PT, R3, UR16, PT ;  /* 0x0000001003007c0c */ /* 0x000fc8000bf06070 */
[----:B------:R-:W-:-:S13]  /*0440*/  ISETP.GE.U32.AND.EX P0, PT, R0, UR17, PT, P0 ;  /* 0x0000001100007c0c */ /* 0x000fda000bf06100 */
[----:B------:R-:W-:Y:S05]  /*0450*/  @!P0 BRA `(.L_x_1052) ;  /* 0xfffffffc00bc8947 */ /* 0x000fea000383ffff */
[----:B------:R-:W-:Y:S05]  /*0460*/  BSYNC B0 ;  /* 0x0000000000007941 */ /* 0x000fea0003800000 */
.L_x_1049:
[----:B------:R-:W-:Y:S05]  /*0470*/  EXIT ;  /* 0x000000000000794d */ /* 0x000fea0003800000 */
.L_x_1053:
        /* <DEDUP_REMOVED lines=16> */
.L_x_1634:


//--------------------- .text._ZN4vllm3moe27moe_align_block_size_kernelItEEvPKT_PiS5_S5_S5_iiiimS5_iib --------------------------
	.section	.text._ZN4vllm3moe27moe_align_block_size_kernelItEEvPKT_PiS5_S5_S5_iiiimS5_iib,"ax",@progbits
	.align	128
        .global         _ZN4vllm3moe27moe_align_block_size_kernelItEEvPKT_PiS5_S5_S5_iiiimS5_iib
        .type           _ZN4vllm3moe27moe_align_block_size_kernelItEEvPKT_PiS5_S5_S5_iiiimS5_iib,@function
        .size           _ZN4vllm3moe27moe_align_block_size_kernelItEEvPKT_PiS5_S5_S5_iiiimS5_iib,(.L_x_1635 - _ZN4vllm3moe27moe_align_block_size_kernelItEEvPKT_PiS5_S5_S5_iiiimS5_iib)
        .other          _ZN4vllm3moe27moe_align_block_size_kernelItEEvPKT_PiS5_S5_S5_iiiimS5_iib,@"STO_CUDA_ENTRY STV_DEFAULT"
_ZN4vllm3moe27moe_align_block_size_kernelItEEvPKT_PiS5_S5_S5_iiiimS5_iib:
.text._ZN4vllm3moe27moe_align_block_size_kernelItEEvPKT_PiS5_S5_S5_iiiimS5_iib:
        /* <DEDUP_REMOVED lines=16> */
.L_x_1055:
        /* <DEDUP_REMOVED lines=9> */
.L_x_1054:
        /* <DEDUP_REMOVED lines=19> */
.L_x_1058:
        /* <DEDUP_REMOVED lines=18> */
.L_x_1057:
        /* <DEDUP_REMOVED lines=8> */
.L_x_1059:
[C---:B------:R-:W-:Y:S01]  /*0460*/  ISETP.GE.AND P0, PT, R3.reuse, UR4, PT ;  /* 0x0000000403007c0c */ /* 0x040fe2000bf06270 */
[----:B------:R-:W-:Y:S01]  /*0470*/  VIADD R2, R2, 0xffffffff ;  /* 0xffffffff02027836 */ /* 0x000fe20000000000 */
[----:B------:R-:W-:-:S11]  /*0480*/  IADD3 R3, R3, 0x1, RZ ;  /* 0x0000000103037810 */ /* 0x000fd60007ffe0ff */
[----:B------:R0:W-:Y:S01]  /*0490*/  @!P0 STS [R4], RZ ;  /* 0x000000ff04008388 */ /* 0x0001e20000000800 */
[----:B------:R-:W-:Y:S01]  /*04a0*/  ISETP.NE.AND P0, PT, R2, RZ, PT ;  /* 0x000000ff0200720c */ /* 0x000fe20003f05270 */
[----:B0-----:R-:W-:-:S12]  /*04b0*/  VIADD R4, R4, 0x4 ;  /* 0x0000000404047836 */ /* 0x001fd80000000000 */
[----:B------:R-:W-:Y:S05]  /*04c0*/  @P0 BRA `(.L_x_1059) ;  /* 0xfffffffc00e40947 */ /* 0x000fea000383ffff */
.L_x_1056:
        /* <DEDUP_REMOVED lines=25> */
.L_x_1066:
[----:B0-----:R-:W-:-:S04]  /*0660*/  LEA R2, P0, R4, UR10, 0x1 ;  /* 0x0000000a04027c11 */ /* 0x001fc8000f8008ff */
[----:B------:R-:W-:-:S06]  /*0670*/  LEA.HI.X R3, R4, UR11, R9, 0x1, P0 ;  /* 0x0000000b04037c11 */ /* 0x000fcc00080f0c09 */
[----:B------:R-:W3:Y:S01]  /*0680*/  LDG.E.U16.CONSTANT R3, desc[UR8][R2.64] ;  /* 0x0000000802037981 */ /* 0x000ee2000c1e9500 */
[----:B------:R-:W-:Y:S01]  /*0690*/  IADD3 R4, P0, R4, UR6, RZ ;  /* 0x0000000604047c10 */ /* 0x000fe2000ff1e0ff */
[----:B------:R-:W-:Y:S04]  /*06a0*/  BSSY B2, `(.L_x_1064) ;  /* 0x000000c000027945 */ /* 0x000fe80003800000 */
[----:B------:R-:W-:Y:S01]  /*06b0*/  IMAD.X R9, RZ, RZ, R9, P0 ;  /* 0x000000ffff097224 */ /* 0x000fe200000e0609 */
[----:B------:R-:W-:-:S04]  /*06c0*/  ISETP.GE.U32.AND P0, PT, R4, UR12, PT ;  /* 0x0000000c04007c0c */ /* 0x000fc8000bf06070 */
[----:B------:R-:W-:Y:S02]  /*06d0*/  ISETP.GE.U32.AND.EX P0, PT, R9, UR13, PT, P0 ;  /* 0x0000000d09007c0c */ /* 0x000fe4000bf06100 */
[----:B---3--:R-:W-:-:S13]  /*06e0*/  ISETP.GE.AND P1, PT, R3, UR5, PT ;  /* 0x0000000503007c0c */ /* 0x008fda000bf26270 */
[----:B------:R-:W-:Y:S05]  /*06f0*/  @P1 BRA `(.L_x_1065) ;  /* 0x0000000000181947 */ /* 0x000fea0003800000 */
[----:B--2---:R-:W-:-:S06]  /*0700*/  IMAD.WIDE.U32 R2, R3, 0x4, R6 ;  /* 0x0000000403027825 */ /* 0x004fcc00078e0006 */
[----:B------:R-:W2:Y:S02]  /*0710*/  LDG.E.CONSTANT R2, desc[UR8][R2.64] ;  /* 0x0000000802027981 */ /* 0x000ea4000c1e9900 */
[----:B--2---:R-:W-:-:S13]  /*0720*/  ISETP.NE.AND P1, PT, R2, -0x1, PT ;  /* 0xffffffff0200780c */ /* 0x004fda0003f25270 */
[----:B------:R-:W-:Y:S05]  /*0730*/  @!P1 BRA `(.L_x_1065) ;  /* 0x0000000000089947 */ /* 0x000fea0003800000 */
[----:B------:R-:W-:-:S05]  /*0740*/  LEA R2, R2, R11, 0x2 ;  /* 0x0000000b02027211 */ /* 0x000fca00078e10ff */
[----:B------:R0:W-:Y:S02]  /*0750*/  ATOMS.POPC.INC.32 RZ, [R2+URZ] ;  /* 0x0000000002ff7f8c */ /* 0x0001e4000d80003f */
.L_x_1065:
[----:B------:R-:W-:Y:S05]  /*0760*/  BSYNC B2 ;  /* 0x0000000000027941 */ /* 0x000fea0003800000 */
.L_x_1064:
[----:B------:R-:W-:Y:S05]  /*0770*/  @!P0 BRA `(.L_x_1066) ;  /* 0xfffffffc00b88947 */ /* 0x000fea000383ffff */
[----:B------:R-:W-:Y:S05]  /*0780*/  BSYNC B1 ;  /* 0x0000000000017941 */ /* 0x000fea0003800000 */
.L_x_1063:
[----:B------:R-:W-:Y:S05]  /*0790*/  BRA `(.L_x_1061) ;  /* 0x0000000000507947 */ /* 0x000fea0003800000 */
.L_x_1062:
[----:B------:R-:W1:Y:S01]  /*07a0*/  S2R R3, SR_CgaCtaId ;  /* 0x0000000000037919 */ /* 0x000e620000008800 */
[----:B------:R-:W-:Y:S01]  /*07b0*/  MOV R2, 0x400 ;  /* 0x0000040000027802 */ /* 0x000fe20000000f00 */
[----:B0-----:R-:W-:Y:S02]  /*07c0*/  IMAD.MOV.U32 R4, RZ, RZ, R5 ;  /* 0x000000ffff047224 */ /* 0x001fe400078e0005 */
[----:B------:R-:W-:Y:S02]  /*07d0*/  IMAD.MOV.U32 R7, RZ, RZ, RZ ;  /* 0x000000ffff077224 */ /* 0x000fe400078e00ff */
[----:B------:R-:W-:-:S05]  /*07e0*/  VIADD R2, R2, 0x10a0 ;  /* 0x000010a002027836 */ /* 0x000fca0000000000 */
[----:B-1----:R-:W-:-:S07]  /*07f0*/  LEA R9, R3, R2, 0x18 ;  /* 0x0000000203097211 */ /* 0x002fce00078ec0ff */
.L_x_1069:
[----:B0-----:R-:W-:-:S04]  /*0800*/  LEA R2, P0, R4, UR14, 0x1 ;  /* 0x0000000e04027c11 */ /* 0x001fc8000f8008ff */
[----:B------:R-:W-:-:S05]  /*0810*/  LEA.HI.X R3, R4, UR15, R7, 0x1, P0 ;  /* 0x0000000f04037c11 */ /* 0x000fca00080f0c07 */
[----:B------:R-:W2:Y:S01]  /*0820*/  LDG.E.U16.CONSTANT R2, desc[UR8][R2.64] ;  /* 0x0000000802027981 */ /* 0x000ea2000c1e9500 */
        /* <DEDUP_REMOVED lines=9> */
.L_x_1068:
[----:B------:R-:W-:Y:S05]  /*08c0*/  BSYNC B1 ;  /* 0x0000000000017941 */ /* 0x000fea0003800000 */
.L_x_1067:
[----:B------:R-:W-:Y:S05]  /*08d0*/  @!P0 BRA `(.L_x_1069) ;  /* 0xfffffffc00c88947 */ /* 0x000fea000383ffff */
.L_x_1061:
[----:B------:R-:W-:Y:S05]  /*08e0*/  BSYNC B0 ;  /* 0x0000000000007941 */ /* 0x000fea0003800000 */
.L_x_1060:
        /* <DEDUP_REMOVED lines=43> */
.L_x_1071:
[----:B------:R-:W-:Y:S05]  /*0ba0*/  BSYNC B0 ;  /* 0x0000000000007941 */ /* 0x000fea0003800000 */
.L_x_1070:
        /* <DEDUP_REMOVED lines=65> */
.L_x_1086:
        /* <DEDUP_REMOVED lines=65> */
.L_x_1072:
        /* <DEDUP_REMOVED lines=60> */
.L_x_1078:
        /* <DEDUP_REMOVED lines=21> */
.L_x_1077:
[----:B------:R-:W-:Y:S05]  /*18e0*/  BSYNC B1 ;  /* 0x0000000000017941 */ /* 0x000fea0003800000 */
.L_x_1076:
        /* <DEDUP_REMOVED lines=11> */
.L_x_1079:
        /* <DEDUP_REMOVED lines=81> */
.L_x_1075:
[----:B------:R-:W-:Y:S05]  /*1eb0*/  BSYNC B0 ;  /* 0x0000000000007941 */ /* 0x000fea0003800000 */
.L_x_1074:
        /* <DEDUP_REMOVED lines=53> */
.L_x_1080:
        /* <DEDUP_REMOVED lines=9> */
.L_x_1073:
[----:B------:R-:W-:Y:S01]  /*22a0*/  IMAD.MOV.U32 R45, RZ, RZ, R26 ;  /* 0x000000ffff2d7224 */ /* 0x000fe200078e001a */
[----:B------:R-:W-:Y:S01]  /*22b0*/  MOV R40, 0x1 ;  /* 0x0000000100287802 */ /* 0x000fe20000000f00 */
[----:B------:R-:W-:Y:S02]  /*22c0*/  IMAD.MOV.U32 R44, RZ, RZ, RZ ;  /* 0x000000ffff2c7224 */ /* 0x000fe400078e00ff */
[----:B------:R-:W-:-:S07]  /*22d0*/  IMAD.MOV.U32 R36, RZ, RZ, -0x1 ;  /* 0xffffffffff247424 */ /* 0x000fce00078e00ff */
[----:B------:R-:W-:Y:S05]  /*22e0*/  WARPSYNC.COLLECTIVE R36, `(.L_x_1081) ;  /* 0x0000000024087348 */ /* 0x000fea0003c00000 */
[----:B------:R0:W1:Y:S02]  /*22f0*/  SHFL.UP P0, R43, R45, R40, R44 ;  /* 0x040000282d2b7389 */ /* 0x000064000000002c */
[----:B01----:R-:W-:Y:S01]  /*2300*/  ENDCOLLECTIVE ;  /* 0x000000000000791b */ /* 0x003fe20003800000 */
.L_x_1081:
[----:B------:R-:W-:Y:S02]  /*2310*/  IMAD.MOV.U32 R40, RZ, RZ, 0x2 ;  /* 0x00000002ff287424 */ /* 0x000fe400078e00ff */
[----:B------:R-:W-:-:S04]  /*2320*/  IMAD.MOV.U32 R39, RZ, RZ, R43 ;  /* 0x000000ffff277224 */ /* 0x000fc800078e002b */
[----:B------:R-:W-:-:S05]  /*2330*/  @P0 IMAD.IADD R39, R26, 0x1, R39 ;  /* 0x000000011a270824 */ /* 0x000fca00078e0227 */
[----:B------:R-:W-:-:S07]  /*2340*/  MOV R45, R39 ;  /* 0x00000027002d7202 */ /* 0x000fce0000000f00 */
[----:B------:R-:W-:Y:S05]  /*2350*/  WARPSYNC.COLLECTIVE R36, `(.L_x_1082) ;  /* 0x0000000024087348 */ /* 0x000fea0003c00000 */
[----:B------:R0:W1:Y:S02]  /*2360*/  SHFL.UP P0, R43, R45, R40, R44 ;  /* 0x040000282d2b7389 */ /* 0x000064000000002c */
[----:B01----:R-:W-:Y:S01]  /*2370*/  ENDCOLLECTIVE ;  /* 0x000000000000791b */ /* 0x003fe20003800000 */
.L_x_1082:
[----:B------:R-:W-:Y:S01]  /*2380*/  HFMA2.MMA R40, -RZ, RZ, 0, 2.384185791015625e-07 ;  /* 0x00000004ff287435 */ /* 0x000fe200000001ff */
[----:B------:R-:W-:-:S04]  /*2390*/  IMAD.MOV.U32 R28, RZ, RZ, R43 ;  /* 0x000000ffff1c7224 */ /* 0x000fc800078e002b */
[----:B------:R-:W-:-:S04]  /*23a0*/  @P0 IMAD.IADD R28, R39, 0x1, R28 ;  /* 0x00000001271c0824 */ /* 0x000fc800078e021c */
[----:B------:R-:W-:-:S07]  /*23b0*/  IMAD.MOV.U32 R45, RZ, RZ, R28 ;  /* 0x000000ffff2d7224 */ /* 0x000fce00078e001c */
[----:B------:R-:W-:Y:S05]  /*23c0*/  WARPSYNC.COLLECTIVE R36, `(.L_x_1083) ;  /* 0x0000000024087348 */ /* 0x000fea0003c00000 */
[----:B------:R0:W1:Y:S02]  /*23d0*/  SHFL.UP P0, R43, R45, R40, R44 ;  /* 0x040000282d2b7389 */ /* 0x000064000000002c */
[----:B01----:R-:W-:Y:S01]  /*23e0*/  ENDCOLLECTIVE ;  /* 0x000000000000791b */ /* 0x003fe20003800000 */
.L_x_1083:
[----:B------:R-:W-:Y:S02]  /*23f0*/  IMAD.MOV.U32 R40, RZ, RZ, 0x8 ;  /* 0x00000008ff287424 */ /* 0x000fe400078e00ff */
[----:B------:R-:W-:-:S04]  /*2400*/  IMAD.MOV.U32 R41, RZ, RZ, R43 ;  /* 0x000000ffff297224 */ /* 0x000fc800078e002b */
[----:B------:R-:W-:-:S04]  /*2410*/  @P0 IMAD.IADD R41, R28, 0x1, R41 ;  /* 0x000000011c290824 */ /* 0x000fc800078e0229 */
[----:B------:R-:W-:-:S07]  /*2420*/  IMAD.MOV.U32 R45, RZ, RZ, R41 ;  /* 0x000000ffff2d7224 */ /* 0x000fce00078e0029 */
[----:B------:R-:W-:Y:S05]  /*2430*/  WARPSYNC.COLLECTIVE R36, `(.L_x_1084) ;  /* 0x0000000024087348 */ /* 0x000fea0003c00000 */
[----:B------:R0:W1:Y:S02]  /*2440*/  SHFL.UP P0, R43, R45, R40, R44 ;  /* 0x040000282d2b7389 */ /* 0x000064000000002c */
[----:B01----:R-:W-:Y:S01]  /*2450*/  ENDCOLLECTIVE ;  /* 0x000000000000791b */ /* 0x003fe20003800000 */
.L_x_1084:
[----:B------:R-:W-:Y:S01]  /*2460*/  IMAD.MOV.U32 R40, RZ, RZ, 0x10 ;  /* 0x00000010ff287424 */ /* 0x000fe200078e00ff */
[----:B------:R-:W-:-:S05]  /*2470*/  MOV R32, R43 ;  /* 0x0000002b00207202 */ /* 0x000fca0000000f00 */
[----:B------:R-:W-:-:S04]  /*2480*/  @P0 IMAD.IADD R32, R41, 0x1, R32 ;  /* 0x0000000129200824 */ /* 0x000fc800078e0220 */
[----:B------:R-:W-:-:S07]  /*2490*/  IMAD.MOV.U32 R45, RZ, RZ, R32 ;  /* 0x000000ffff2d7224 */ /* 0x000fce00078e0020 */
[----:B------:R-:W-:Y:S05]  /*24a0*/  WARPSYNC.COLLECTIVE R36, `(.L_x_1085) ;  /* 0x0000000024087348 */ /* 0x000fea0003c00000 */
[----:B------:R0:W1:Y:S02]  /*24b0*/  SHFL.UP P0, R43, R45, R40, R44 ;  /* 0x040000282d2b7389 */ /* 0x000064000000002c */
[----:B01----:R-:W-:Y:S01]  /*24c0*/  ENDCOLLECTIVE ;  /* 0x000000000000791b */ /* 0x003fe20003800000 */
.L_x_1085:
[----:B------:R-:W-:Y:S05]  /*24d0*/  BRA `(.L_x_1086) ;  /* 0xffffffe800b87947 */ /* 0x000fea000383ffff */
.L_x_1087:
        /* <DEDUP_REMOVED lines=10> */
.L_x_1635:


//--------------------- .text._ZN4vllm3moe46moe_align_block_size_small_batch_expert_kernelItLi256EEEvPKT_PiS5_S5_S5_iimiib --------------------------
	.section	.text._ZN4vllm3moe46moe_align_block_size_small_batch_expert_kernelItLi256EEEvPKT_PiS5_S5_S5_iimiib,"ax",@progbits
	.align	128
        .global         _ZN4vllm3moe46moe_align_block_size_small_batch_expert_kernelItLi256EEEvPKT_PiS5_S5_S5_iimiib
        .type           _ZN4vllm3moe46moe_align_block_size_small_batch_expert_kernelItLi256EEEvPKT_PiS5_S5_S5_iimiib,@function
        .size           _ZN4vllm3moe46moe_align_block_size_small_batch_expert_kernelItLi256EEEvPKT_PiS5_S5_S5_iimiib,(.L_x_1636 - _ZN4vllm3moe46moe_align_block_size_small_batch_expert_kernelItLi256EEEvPKT_PiS5_S5_S5_iimiib)
        .other          _ZN4vllm3moe46moe_align_block_size_small_batch_expert_kernelItLi256EEEvPKT_PiS5_S5_S5_iimiib,@"STO_CUDA_ENTRY STV_DEFAULT"
_ZN4vllm3moe46moe_align_block_size_small_batch_expert_kernelItLi256EEEvPKT_PiS5_S5_S5_iimiib:
.text._ZN4vllm3moe46moe_align_block_size_small_batch_expert_kernelItLi256EEEvPKT_PiS5_S5_S5_iimiib:
        /* <DEDUP_REMOVED lines=36> */
.L_x_1093:
        /* <DEDUP_REMOVED lines=21> */
.L_x_1092:
        /* <DEDUP_REMOVED lines=14> */
.L_x_1094:
[----:B------:R-:W-:-:S13]  /*0470*/  ISETP.NE.OR P0, PT, R3, RZ, P0 ;  /* 0x000000ff0300720c */ /* 0x000fda0000705670 */
[----:B------:R-:W-:Y:S05]  /*0480*/  @!P0 BRA `(.L_x_1090) ;  /* 0x0000000000248947 */ /* 0x000fea0003800000 */
.L_x_1091:
        /* <DEDUP_REMOVED lines=9> */
.L_x_1090:
[----:B------:R-:W-:-:S13]  /*0520*/  ISETP.NE.AND P0, PT, R0, RZ, PT ;  /* 0x000000ff0000720c */ /* 0x000fda0003f05270 */
[----:B------:R-:W-:Y:S05]  /*0530*/  @!P0 BRA `(.L_x_1089) ;  /* 0x0000000000288947 */ /* 0x000fea0003800000 */
[----:B------:R-:W0:Y:S01]  /*0540*/  S2UR UR6, SR_CgaCtaId ;  /* 0x00000000000679c3 */ /* 0x000e220000008800 */
[----:B------:R-:W-:Y:S01]  /*0550*/  UMOV UR5, 0x400 ;  /* 0x0000040000057882 */ /* 0x000fe20000000000 */
[----:B------:R-:W-:Y:S01]  /*0560*/  VIADD R2, R6, UR4 ;  /* 0x0000000406027c36 */ /* 0x000fe20008000000 */
[----:B0-----:R-:W-:-:S06]  /*0570*/  ULEA UR5, UR6, UR5, 0x18 ;  /* 0x0000000506057291 */ /* 0x001fcc000f8ec03f */
[----:B------:R-:W-:-:S07]  /*0580*/  LEA R2, R2, UR5, 0x2 ;  /* 0x0000000502027c11 */ /* 0x000fce000f8e10ff */
.L_x_1095:
[----:B------:R-:W-:Y:S01]  /*0590*/  IADD3 R0, R0, -0x1, RZ ;  /* 0xffffffff00007810 */ /* 0x000fe20007ffe0ff */
[----:B------:R0:W-:Y:S03]  /*05a0*/  STS [R2], RZ ;  /* 0x000000ff02007388 */ /* 0x0001e60000000800 */
[----:B------:R-:W-:Y:S01]  /*05b0*/  ISETP.NE.AND P0, PT, R0, RZ, PT ;  /* 0x000000ff0000720c */ /* 0x000fe20003f05270 */
[----:B0-----:R-:W-:-:S12]  /*05c0*/  VIADD R2, R2, 0x4 ;  /* 0x0000000402027836 */ /* 0x001fd80000000000 */
[----:B------:R-:W-:Y:S05]  /*05d0*/  @P0 BRA `(.L_x_1095) ;  /* 0xfffffffc00ec0947 */ /* 0x000fea000383ffff */
.L_x_1089:
        /* <DEDUP_REMOVED lines=17> */
.L_x_1098:
[----:B------:R-:W-:-:S04]  /*06f0*/  LEA R8, P0, R12, UR10, 0x1 ;  /* 0x0000000a0c087c11 */ /* 0x000fc8000f8008ff */
[----:B------:R-:W-:-:S05]  /*0700*/  LEA.HI.X R9, R12, UR11, R13, 0x1, P0 ;  /* 0x0000000b0c097c11 */ /* 0x000fca00080f0c0d */
[----:B------:R-:W1:Y:S02]  /*0710*/  LDG.E.U16.CONSTANT R7, desc[UR8][R8.64] ;  /* 0x0000000808077981 */ /* 0x000e64000c1e9500 */
[----:B-1----:R-:W-:-:S06]  /*0720*/  IMAD.WIDE.U32 R6, R7, 0x4, R2 ;  /* 0x0000000407067825 */ /* 0x002fcc00078e0002 */
        /* <DEDUP_REMOVED lines=13> */
.L_x_1097:
[----:B------:R-:W0:Y:S01]  /*0800*/  S2R R7, SR_CgaCtaId ;  /* 0x0000000000077919 */ /* 0x000e220000008800 */
[----:B------:R-:W-:Y:S01]  /*0810*/  MOV R6, 0x400 ;  /* 0x0000040000067802 */ /* 0x000fe20000000f00 */
[----:B------:R-:W-:Y:S01]  /*0820*/  IMAD.MOV.U32 R11, RZ, RZ, R18 ;  /* 0x000000ffff0b7224 */ /* 0x000fe200078e0012 */
[----:B------:R-:W-:Y:S02]  /*0830*/  MOV R10, R17 ;  /* 0x00000011000a7202 */ /* 0x000fe40000000f00 */
[----:B0-----:R-:W-:-:S07]  /*0840*/  LEA R13, R7, R6, 0x18 ;  /* 0x00000006070d7211 */ /* 0x001fce00078ec0ff */
.L_x_1099:
[----:B------:R-:W-:-:S04]  /*0850*/  LEA R6, P0, R10, UR14, 0x1 ;  /* 0x0000000e0a067c11 */ /* 0x000fc8000f8008ff */
[----:B------:R-:W-:-:S06]  /*0860*/  LEA.HI.X R7, R10, UR15, R11, 0x1, P0 ;  /* 0x0000000f0a077c11 */ /* 0x000fcc00080f0c0b */
[----:B------:R-:W2:Y:S01]  /*0870*/  LDG.E.U16.CONSTANT R7, desc[UR8][R6.64] ;  /* 0x0000000806077981 */ /* 0x000ea2000c1e9500 */
        /* <DEDUP_REMOVED lines=10> */
.L_x_1096:
        /* <DEDUP_REMOVED lines=29> */
.L_x_1105:
        /* <DEDUP_REMOVED lines=76> */
.L_x_1104:
        /* <DEDUP_REMOVED lines=42> */
.L_x_1106:
[----:B------:R-:W-:-:S13]  /*1250*/  ISETP.NE.OR P0, PT, R0, 0x100, P0 ;  /* 0x000001000000780c */ /* 0x000fda0000705670 */
[----:B------:R-:W-:Y:S05]  /*1260*/  @!P0 BRA `(.L_x_1102) ;  /* 0x0000000000588947 */ /* 0x000fea0003800000 */
.L_x_1103:
        /* <DEDUP_REMOVED lines=22> */
.L_x_1102:
        /* <DEDUP_REMOVED lines=9> */
.L_x_1107:
        /* <DEDUP_REMOVED lines=9> */
.L_x_1101:
[----:B------:R-:W-:Y:S05]  /*14f0*/  BSYNC B0 ;  /* 0x0000000000007941 */ /* 0x000fea0003800000 */
.L_x_1100:
        /* <DEDUP_REMOVED lines=37> */
.L_x_1112:
        /* <DEDUP_REMOVED lines=80> */
.L_x_1111:
        /* <DEDUP_REMOVED lines=17> */
.L_x_1113:
        /* <DEDUP_REMOVED lines=23> */
.L_x_1110:
[----:B-1----:R-:W1:Y:S01]  /*1ed0*/  LDS R5, [R12] ;  /* 0x000000000c057984 */ /* 0x002e620000000800 */
[----:B------:R-:W1:Y:S03]  /*1ee0*/  LDC.64 R2, c[0x0][0x228] ;  /* 0x00008a00ff027b82 */ /* 0x000e660000000a00 */
[----:B-1----:R3:W-:Y:S02]  /*1ef0*/  STG.E desc[UR8][R2.64], R5 ;  /* 0x0000000502007986 */ /* 0x0027e4000c101908 */
.L_x_1109:
[----:B------:R-:W-:Y:S05]  /*1f00*/  BSYNC B0 ;  /* 0x0000000000007941 */ /* 0x000fea0003800000 */
.L_x_1108:
        /* <DEDUP_REMOVED lines=49> */
.L_x_1118:
        /* <DEDUP_REMOVED lines=21> */
.L_x_1117:
[----:B------:R-:W-:Y:S05]  /*2370*/  BSYNC B1 ;  /* 0x0000000000017941 */ /* 0x000fea0003800000 */
.L_x_1116:
        /* <DEDUP_REMOVED lines=11> */
.L_x_1119:
        /* <DEDUP_REMOVED lines=83> */
.L_x_1115:
[----:B------:R-:W-:Y:S05]  /*2960*/  BSYNC B0 ;  /* 0x0000000000007941 */ /* 0x000fea0003800000 */
.L_x_1114:
        /* <DEDUP_REMOVED lines=51> */
.L_x_1122:
        /* <DEDUP_REMOVED lines=8> */
.L_x_1121:
[----:B------:R-:W-:Y:S05]  /*2d20*/  BSYNC B0 ;  /* 0x0000000000007941 */ /* 0x000fea0003800000 */
.L_x_1120:
        /* <DEDUP_REMOVED lines=14> */
.L_x_1126:
[----:B------:R-:W-:-:S04]  /*2e10*/  LEA R8, P0, R17, UR6, 0x1 ;  /* 0x0000000611087c11 */ /* 0x000fc8000f8008ff */
[----:B------:R-:W-:-:S05]  /*2e20*/  LEA.HI.X R9, R17, UR7, R18, 0x1, P0 ;  /* 0x0000000711097c11 */ /* 0x000fca00080f0c12 */
[----:B---3--:R-:W0:Y:S02]  /*2e30*/  LDG.E.U16.CONSTANT R7, desc[UR8][R8.64] ;  /* 0x0000000808077981 */ /* 0x008e24000c1e9500 */
[----:B0-----:R-:W-:-:S05]  /*2e40*/  IMAD.WIDE.U32 R6, R7, 0x4, R2 ;  /* 0x0000000407067825 */ /* 0x001fca00078e0002 */
        /* <DEDUP_REMOVED lines=14> */
.L_x_1125:
[----:B------:R-:W-:Y:S05]  /*2f30*/  BSYNC B0 ;  /* 0x0000000000007941 */ /* 0x000fea0003800000 */
.L_x_1124:
[----:B0-----:R-:W-:-:S05]  /*2f40*/  IADD3 R17, P0, R15, R17, RZ ;  /* 0x000000110f117210 */ /* 0x001fca0007f1e0ff */
[----:B------:R-:W-:Y:S01]  /*2f50*/  IMAD.X R18, RZ, RZ, R18, P0 ;  /* 0x000000ffff127224 */ /* 0x000fe200000e0612 */
[----:B------:R-:W-:-:S04]  /*2f60*/  ISETP.GE.U32.AND P0, PT, R17, UR4, PT ;  /* 0x0000000411007c0c */ /* 0x000fc8000bf06070 */
[----:B------:R-:W-:-:S13]  /*2f70*/  ISETP.GE.U32.AND.EX P0, PT, R18, UR5, PT, P0 ;  /* 0x0000000512007c0c */ /* 0x000fda000bf06100 */
[----:B------:R-:W-:Y:S05]  /*2f80*/  @!P0 BRA `(.L_x_1126) ;  /* 0xfffffffc00a08947 */ /* 0x000fea000383ffff */
[----:B------:R-:W-:Y:S05]  /*2f90*/  EXIT ;  /* 0x000000000000794d */ /* 0x000fea0003800000 */
.L_x_1123:
[----:B-1----:R-:W-:-:S04]  /*2fa0*/  LEA R4, P0, R17, UR10, 0x1 ;  /* 0x0000000a11047c11 */ /* 0x002fc8000f8008ff */
[----:B------:R-:W-:-:S06]  /*2fb0*/  LEA.HI.X R5, R17, UR11, R18, 0x1, P0 ;  /* 0x0000000b11057c11 */ /* 0x000fcc00080f0c12 */
[----:B------:R-:W0:Y:S02]  /*2fc0*/  LDG.E.U16.CONSTANT R5, desc[UR8][R4.64] ;  /* 0x0000000804057981 */ /* 0x000e24000c1e9500 */
        /* <DEDUP_REMOVED lines=16> */
.L_x_1088:
        /* <DEDUP_REMOVED lines=32> */
.L_x_1130:
        /* <DEDUP_REMOVED lines=13> */
.L_x_1129:
[----:B------:R-:W-:Y:S05]  /*33a0*/  BSYNC B0 ;  /* 0x0000000000007941 */ /* 0x000fea0003800000 */
.L_x_1128:
        /* <DEDUP_REMOVED lines=18> */
.L_x_1132:
[----:B------:R-:W-:Y:S05]  /*34d0*/  BSYNC B0 ;  /* 0x0000000000007941 */ /* 0x000fea0003800000 */
.L_x_1131:
[----:B------:R-:W-:Y:S01]  /*34e0*/  ISETP.LT.U32.AND P1, PT, R19, R8, PT ;  /* 0x000000081300720c */ /* 0x000fe20003f21070 */
[----:B0-----:R-:W-:Y:S02]  /*34f0*/  IMAD.MOV.U32 R2, RZ, RZ, R6 ;  /* 0x000000ffff027224 */ /* 0x001fe400078e0006 */
[----:B------:R-:W-:Y:S01]  /*3500*/  IMAD.MOV.U32 R3, RZ, RZ, R7 ;  /* 0x000000ffff037224 */ /* 0x000fe200078e0007 */
[----:B------:R-:W-:-:S13]  /*3510*/  ISETP.LT.U32.OR.EX P0, PT, R9, R0, P0, P1 ;  /* 0x000000000900720c */ /* 0x000fda0000701510 */
[----:B------:R-:W0:Y:S02]  /*3520*/  @P0 LDC R5, c[0x0][0x240] ;  /* 0x00009000ff050b82 */ /* 0x000e240000000800 */
[----:B0-----:R0:W-:Y:S02]  /*3530*/  @P0 STG.E desc[UR8][R2.64], R5 ;  /* 0x0000000502000986 */ /* 0x0011e4000c101908 */
.L_x_1127:
[----:B------:R-:W-:Y:S05]  /*3540*/  WARPSYNC.ALL ;  /* 0x0000000000007948 */ /* 0x000fea0003800000 */
[----:B------:R-:W-:Y:S08]  /*3550*/  BAR.SYNC.DEFER_BLOCKING 0x0 ;  /* 0x0000000000007b1d */ /* 0x000ff00000010000 */
[----:B------:R-:W-:Y:S08]  /*3560*/  BAR.SYNC.DEFER_BLOCKING 0x0 ;  /* 0x0000000000007b1d */ /* 0x000ff00000010000 */
[----:B------:R-:W-:Y:S06]  /*3570*/  BAR.SYNC.DEFER_BLOCKING 0x0 ;  /* 0x0000000000007b1d */ /* 0x000fec0000010000 */
[----:B------:R-:W-:Y:S05]  /*3580*/  EXIT ;  /* 0x000000000000794d */ /* 0x000fea0003800000 */
.L_x_1133:
        /* <DEDUP_REMOVED lines=15> */
.L_x_1636:


//--------------------- .text._ZN4vllm3moe35count_and_sort_expert_tokens_kernelIlEEvPKT_PiS5_S5_miiib --------------------------
	.section	.text._ZN4vllm3moe35count_and_sort_expert_tokens_kernelIlEEvPKT_PiS5_S5_miiib,"ax",@progbits
	.align	128
        .global         _ZN4vllm3moe35count_and_sort_expert_tokens_kernelIlEEvPKT_PiS5_S5_miiib
        .type           _ZN4vllm3moe35count_and_sort_expert_tokens_kernelIlEEvPKT_PiS5_S5_miiib,@function
        .size           _ZN4vllm3moe35count_and_sort_expert_tokens_kernelIlEEvPKT_PiS5_S5_miiib,(.L_x_1637 - _ZN4vllm3moe35count_and_sort_expert_tokens_kernelIlEEvPKT_PiS5_S5_miiib)
        .other          _ZN4vllm3moe35count_and_sort_expert_tokens_kernelIlEEvPKT_PiS5_S5_miiib,@"STO_CUDA_ENTRY STV_DEFAULT"
_ZN4vllm3moe35count_and_sort_expert_tokens_kernelIlEEvPKT_PiS5_S5_miiib:
.text._ZN4vllm3moe35count_and_sort_expert_tokens_kernelIlEEvPKT_PiS5_S5_miiib:
        /* <DEDUP_REMOVED lines=29> */
.L_x_1138:
        /* <DEDUP_REMOVED lines=17> */
.L_x_1137:
[----:B------:R-:W-:Y:S05]  /*02e0*/  BSYNC B1 ;  /* 0x0000000000017941 */ /* 0x000fea0003800000 */
.L_x_1136:
[----:B-1----:R-:W-:-:S05]  /*02f0*/  IADD3 R3, P0, R3, UR4, RZ ;  /* 0x0000000403037c10 */ /* 0x002fca000ff1e0ff */
[----:B------:R-:W-:Y:S01]  /*0300*/  IMAD.X R0, RZ, RZ, R0, P0 ;  /* 0x000000ffff007224 */ /* 0x000fe200000e0600 */
[----:B------:R-:W-:-:S04]  /*0310*/  ISETP.GE.U32.AND P0, PT, R3, UR16, PT ;  /* 0x0000001003007c0c */ /* 0x000fc8000bf06070 */
[----:B------:R-:W-:-:S13]  /*0320*/  ISETP.GE.U32.AND.EX P0, PT, R0, UR17, PT, P0 ;  /* 0x0000001100007c0c */ /* 0x000fda000bf06100 */
[----:B------:R-:W-:Y:S05]  /*0330*/  @!P0 BRA `(.L_x_1138) ;  /* 0xfffffffc00a48947 */ /* 0x000fea000383ffff */
[----:B------:R-:W-:Y:S05]  /*0340*/  BSYNC B0 ;  /* 0x0000000000007941 */ /* 0x000fea0003800000 */
.L_x_1135:
[----:B------:R-:W-:Y:S05]  /*0350*/  EXIT ;  /* 0x000000000000794d */ /* 0x000fea0003800000 */
.L_x_1134:
[----:B------:R-:W-:Y:S01]  /*0360*/  BSSY B0, `(.L_x_1139) ;  /* 0x0000014000007945 */ /* 0x000fe20003800000 */
.L_x_1142:
        /* <DEDUP_REMOVED lines=13> */
.L_x_1141:
[----:B------:R-:W-:Y:S05]  /*0440*/  BSYNC B1 ;  /* 0x0000000000017941 */ /* 0x000fea0003800000 */
.L_x_1140:
[----:B--2---:R-:W-:-:S05]  /*0450*/  IADD3 R3, P0, R3, UR4, RZ ;  /* 0x0000000403037c10 */ /* 0x004fca000ff1e0ff */
[----:B------:R-:W-:Y:S01]  /*0460*/  IMAD.X R0, RZ, RZ, R0, P0 ;  /* 0x000000ffff007224 */ /* 0x000fe200000e0600 */
[----:B------:R-:W-:-:S04]  /*0470*/  ISETP.GE.U32.AND P0, PT, R3, UR20, PT ;  /* 0x0000001403007c0c */ /* 0x000fc8000bf06070 */
[----:B------:R-:W-:-:S13]  /*0480*/  ISETP.GE.U32.AND.EX P0, PT, R0, UR21, PT, P0 ;  /* 0x0000001500007c0c */ /* 0x000fda000bf06100 */
[----:B------:R-:W-:Y:S05]  /*0490*/  @!P0 BRA `(.L_x_1142) ;  /* 0xfffffffc00b48947 */ /* 0x000fea000383ffff */
[----:B------:R-:W-:Y:S05]  /*04a0*/  BSYNC B0 ;  /* 0x0000000000007941 */ /* 0x000fea0003800000 */
.L_x_1139:
[----:B------:R-:W-:Y:S05]  /*04b0*/  EXIT ;  /* 0x000000000000794d */ /* 0x000fea0003800000 */
.L_x_1143:
        /* <DEDUP_REMOVED lines=12> */
.L_x_1637:


//--------------------- .text._ZN4vllm3moe27moe_align_block_size_kernelIlEEvPKT_PiS5_S5_S5_iiiimS5_iib --------------------------
	.section	.text._ZN4vllm3moe27moe_align_block_size_kernelIlEEvPKT_PiS5_S5_S5_iiiimS5_iib,"ax",@progbits
	.align	128
        .global         _ZN4vllm3moe27moe_align_block_size_kernelIlEEvPKT_PiS5_S5_S5_iiiimS5_iib
        .type           _ZN4vllm3moe27moe_align_block_size_kernelIlEEvPKT_PiS5_S5_S5_iiiimS5_iib,@function
        .size           _ZN4vllm3moe27moe_align_block_size_kernelIlEEvPKT_PiS5_S5_S5_iiiimS5_iib,(.L_x_1638 - _ZN4vllm3moe27moe_align_block_size_kernelIlEEvPKT_PiS5_S5_S5_iiiimS5_iib)
        .other          _ZN4vllm3moe27moe_align_block_size_kernelIlEEvPKT_PiS5_S5_S5_iiiimS5_iib,@"STO_CUDA_ENTRY STV_DEFAULT"
_ZN4vllm3moe27moe_align_block_size_kernelIlEEvPKT_PiS5_S5_S5_iiiimS5_iib:
.text._ZN4vllm3moe27moe_align_block_size_kernelIlEEvPKT_PiS5_S5_S5_iiiimS5_iib:
        /* <DEDUP_REMOVED lines=16> */
.L_x_1145:
        /* <DEDUP_REMOVED lines=9> */
.L_x_1144:
        /* <DEDUP_REMOVED lines=19> */
.L_x_1148:
        /* <DEDUP_REMOVED lines=18> */
.L_x_1147:
        /* <DEDUP_REMOVED lines=8> */
.L_x_1149:
[C---:B------:R-:W-:Y:S01]  /*0460*/  ISETP.GE.AND P0, PT, R3.reuse, UR4, PT ;  /* 0x0000000403007c0c */ /* 0x040fe2000bf06270 */
[----:B------:R-:W-:Y:S01]  /*0470*/  VIADD R2, R2, 0xffffffff ;  /* 0xffffffff02027836 */ /* 0x000fe20000000000 */
[----:B------:R-:W-:-:S11]  /*0480*/  IADD3 R3, R3, 0x1, RZ ;  /* 0x0000000103037810 */ /* 0x000fd60007ffe0ff */
[----:B------:R0:W-:Y:S01]  /*0490*/  @!P0 STS [R4], RZ ;  /* 0x000000ff04008388 */ /* 0x0001e20000000800 */
[----:B------:R-:W-:Y:S01]  /*04a0*/  ISETP.NE.AND P0, PT, R2, RZ, PT ;  /* 0x000000ff0200720c */ /* 0x000fe20003f05270 */
[----:B0-----:R-:W-:-:S12]  /*04b0*/  VIADD R4, R4, 0x4 ;  /* 0x0000000404047836 */ /* 0x001fd80000000000 */
[----:B------:R-:W-:Y:S05]  /*04c0*/  @P0 BRA `(.L_x_1149) ;  /* 0xfffffffc00e40947 */ /* 0x000fea000383ffff */
.L_x_1146:
        /* <DEDUP_REMOVED lines=25> */
.L_x_1156:
        /* <DEDUP_REMOVED lines=18> */
.L_x_1155:
[----:B------:R-:W-:Y:S05]  /*0780*/  BSYNC B2 ;  /* 0x0000000000027941 */ /* 0x000fea0003800000 */
.L_x_1154:
[----:B------:R-:W-:Y:S05]  /*0790*/  @!P0 BRA `(.L_x_1156) ;  /* 0xfffffffc00b08947 */ /* 0x000fea000383ffff */
[----:B------:R-:W-:Y:S05]  /*07a0*/  BSYNC B1 ;  /* 0x0000000000017941 */ /* 0x000fea0003800000 */
.L_x_1153:
[----:B------:R-:W-:Y:S05]  /*07b0*/  BRA `(.L_x_1151) ;  /* 0x0000000000507947 */ /* 0x000fea0003800000 */
.L_x_1152:
[----:B------:R-:W1:Y:S01]  /*07c0*/  S2R R3, SR_CgaCtaId ;  /* 0x0000000000037919 */ /* 0x000e620000008800 */
[----:B------:R-:W-:Y:S01]  /*07d0*/  MOV R2, 0x400 ;  /* 0x0000040000027802 */ /* 0x000fe20000000f00 */
[----:B0-----:R-:W-:Y:S02]  /*07e0*/  IMAD.MOV.U32 R4, RZ, RZ, R5 ;  /* 0x000000ffff047224 */ /* 0x001fe400078e0005 */
[----:B------:R-:W-:Y:S02]  /*07f0*/  IMAD.MOV.U32 R7, RZ, RZ, RZ ;  /* 0x000000ffff077224 */ /* 0x000fe400078e00ff */
[----:B------:R-:W-:-:S05]  /*0800*/  VIADD R2, R2, 0x10a0 ;  /* 0x000010a002027836 */ /* 0x000fca0000000000 */
[----:B-1----:R-:W-:-:S07]  /*0810*/  LEA R6, R3, R2, 0x18 ;  /* 0x0000000203067211 */ /* 0x002fce00078ec0ff */
.L_x_1159:
        /* <DEDUP_REMOVED lines=12> */
.L_x_1158:
[----:B------:R-:W-:Y:S05]  /*08e0*/  BSYNC B1 ;  /* 0x0000000000017941 */ /* 0x000fea0003800000 */
.L_x_1157:
[----:B------:R-:W-:Y:S05]  /*08f0*/  @!P0 BRA `(.L_x_1159) ;  /* 0xfffffffc00c88947 */ /* 0x000fea000383ffff */
.L_x_1151:
[----:B------:R-:W-:Y:S05]  /*0900*/  BSYNC B0 ;  /* 0x0000000000007941 */ /* 0x000fea0003800000 */
.L_x_1150:
        /* <DEDUP_REMOVED lines=43> */
.L_x_1161:
[----:B------:R-:W-:Y:S05]  /*0bc0*/  BSYNC B0 ;  /* 0x0000000000007941 */ /* 0x000fea0003800000 */
.L_x_1160:
        /* <DEDUP_REMOVED lines=65> */
.L_x_1176:
        /* <DEDUP_REMOVED lines=65> */
.L_x_1162:
        /* <DEDUP_REMOVED lines=60> */
.L_x_1168:
        /* <DEDUP_REMOVED lines=21> */
.L_x_1167:
[----:B------:R-:W-:Y:S05]  /*1900*/  BSYNC B1 ;  /* 0x0000000000017941 */ /* 0x000fea0003800000 */
.L_x_1166:
        /* <DEDUP_REMOVED lines=11> */
.L_x_1169:
        /* <DEDUP_REMOVED lines=81> */
.L_x_1165:
[----:B------:R-:W-:Y:S05]  /*1ed0*/  BSYNC B0 ;  /* 0x0000000000007941 */ /* 0x000fea0003800000 */
.L_x_1164:
        /* <DEDUP_REMOVED lines=53> */
.L_x_1170:
        /* <DEDUP_REMOVED lines=9> */
.L_x_1163:
[----:B------:R-:W-:Y:S01]  /*22c0*/  HFMA2.MMA R40, -RZ, RZ, 0, 5.9604644775390625e-08 ;  /* 0x00000001ff287435 */ /* 0x000fe200000001ff */
[----:B------:R-:W-:Y:S02]  /*22d0*/  IMAD.MOV.U32 R45, RZ, RZ, R26 ;  /* 0x000000ffff2d7224 */ /* 0x000fe400078e001a */
[----:B------:R-:W-:Y:S02]  /*22e0*/  IMAD.MOV.U32 R44, RZ, RZ, RZ ;  /* 0x000000ffff2c7224 */ /* 0x000fe400078e00ff */
[----:B------:R-:W-:-:S07]  /*22f0*/  IMAD.MOV.U32 R36, RZ, RZ, -0x1 ;  /* 0xffffffffff247424 */ /* 0x000fce00078e00ff */
[----:B------:R-:W-:Y:S05]  /*2300*/  WARPSYNC.COLLECTIVE R36, `(.L_x_1171) ;  /* 0x0000000024087348 */ /* 0x000fea0003c00000 */
[----:B------:R0:W1:Y:S02]  /*2310*/  SHFL.UP P0, R43, R45, R40, R44 ;  /* 0x040000282d2b7389 */ /* 0x000064000000002c */
[----:B01----:R-:W-:Y:S01]  /*2320*/  ENDCOLLECTIVE ;  /* 0x000000000000791b */ /* 0x003fe20003800000 */
.L_x_1171:
[----:B------:R-:W-:Y:S02]  /*2330*/  IMAD.MOV.U32 R40, RZ, RZ, 0x2 ;  /* 0x00000002ff287424 */ /* 0x000fe400078e00ff */
[----:B------:R-:W-:-:S04]  /*2340*/  IMAD.MOV.U32 R39, RZ, RZ, R43 ;  /* 0x000000ffff277224 */ /* 0x000fc800078e002b */
[----:B------:R-:W-:-:S05]  /*2350*/  @P0 IMAD.IADD R39, R26, 0x1, R39 ;  /* 0x000000011a270824 */ /* 0x000fca00078e0227 */
[----:B------:R-:W-:-:S07]  /*2360*/  MOV R45, R39 ;  /* 0x00000027002d7202 */ /* 0x000fce0000000f00 */
[----:B------:R-:W-:Y:S05]  /*2370*/  WARPSYNC.COLLECTIVE R36, `(.L_x_1172) ;  /* 0x0000000024087348 */ /* 0x000fea0003c00000 */
[----:B------:R0:W1:Y:S02]  /*2380*/  SHFL.UP P0, R43, R45, R40, R44 ;  /* 0x040000282d2b7389 */ /* 0x000064000000002c */
[----:B01----:R-:W-:Y:S01]  /*2390*/  ENDCOLLECTIVE ;  /* 0x000000000000791b */ /* 0x003fe20003800000 */
.L_x_1172:
[----:B------:R-:W-:Y:S01]  /*23a0*/  HFMA2.MMA R40, -RZ, RZ, 0, 2.384185791015625e-07 ;  /* 0x00000004ff287435 */ /* 0x000fe200000001ff */
[----:B------:R-:W-:-:S04]  /*23b0*/  IMAD.MOV.U32 R28, RZ, RZ, R43 ;  /* 0x000000ffff1c7224 */ /* 0x000fc800078e002b */
[----:B------:R-:W-:-:S04]  /*23c0*/  @P0 IMAD.IADD R28, R39, 0x1, R28 ;  /* 0x00000001271c0824 */ /* 0x000fc800078e021c */
[----:B------:R-:W-:-:S07]  /*23d0*/  IMAD.MOV.U32 R45, RZ, RZ, R28 ;  /* 0x000000ffff2d7224 */ /* 0x000fce00078e001c */
[----:B------:R-:W-:Y:S05]  /*23e0*/  WARPSYNC.COLLECTIVE R36, `(.L_x_1173) ;  /* 0x0000000024087348 */ /* 0x000fea0003c00000 */
[----:B------:R0:W1:Y:S02]  /*23f0*/  SHFL.UP P0, R43, R45, R40, R44 ;  /* 0x040000282d2b7389 */ /* 0x000064000000002c */
[----:B01----:R-:W-:Y:S01]  /*2400*/  ENDCOLLECTIVE ;  /* 0x000000000000791b */ /* 0x003fe20003800000 */
.L_x_1173:
[----:B------:R-:W-:Y:S02]  /*2410*/  IMAD.MOV.U32 R40, RZ, RZ, 0x8 ;  /* 0x00000008ff287424 */ /* 0x000fe400078e00ff */
[----:B------:R-:W-:-:S04]  /*2420*/  IMAD.MOV.U32 R41, RZ, RZ, R43 ;  /* 0x000000ffff297224 */ /* 0x000fc800078e002b */
[----:B------:R-:W-:-:S04]  /*2430*/  @P0 IMAD.IADD R41, R28, 0x1, R41 ;  /* 0x000000011c290824 */ /* 0x000fc800078e0229 */
[----:B------:R-:W-:-:S07]  /*2440*/  IMAD.MOV.U32 R45, RZ, RZ, R41 ;  /* 0x000000ffff2d7224 */ /* 0x000fce00078e0029 */
[----:B------:R-:W-:Y:S05]  /*2450*/  WARPSYNC.COLLECTIVE R36, `(.L_x_1174) ;  /* 0x0000000024087348 */ /* 0x000fea0003c00000 */
[----:B------:R0:W1:Y:S02]  /*2460*/  SHFL.UP P0, R43, R45, R40, R44 ;  /* 0x040000282d2b7389 */ /* 0x000064000000002c */
[----:B01----:R-:W-:Y:S01]  /*2470*/  ENDCOLLECTIVE ;  /* 0x000000000000791b */ /* 0x003fe20003800000 */
.L_x_1174:
[----:B------:R-:W-:Y:S01]  /*2480*/  IMAD.MOV.U32 R40, RZ, RZ, 0x10 ;  /* 0x00000010ff287424 */ /* 0x000fe200078e00ff */
[----:B------:R-:W-:-:S05]  /*2490*/  MOV R32, R43 ;  /* 0x0000002b00207202 */ /* 0x000fca0000000f00 */
[----:B------:R-:W-:-:S04]  /*24a0*/  @P0 IMAD.IADD R32, R41, 0x1, R32 ;  /* 0x0000000129200824 */ /* 0x000fc800078e0220 */
[----:B------:R-:W-:-:S07]  /*24b0*/  IMAD.MOV.U32 R45, RZ, RZ, R32 ;  /* 0x000000ffff2d7224 */ /* 0x000fce00078e0020 */
[----:B------:R-:W-:Y:S05]  /*24c0*/  WARPSYNC.COLLECTIVE R36, `(.L_x_1175) ;  /* 0x0000000024087348 */ /* 0x000fea0003c00000 */
[----:B------:R0:W1:Y:S02]  /*24d0*/  SHFL.UP P0, R43, R45, R40, R44 ;  /* 0x040000282d2b7389 */ /* 0x000064000000002c */
[----:B01----:R-:W-:Y:S01]  /*24e0*/  ENDCOLLECTIVE ;  /* 0x000000000000791b */ /* 0x003fe20003800000 */
.L_x_1175:
[----:B------:R-:W-:Y:S05]  /*24f0*/  BRA `(.L_x_1176) ;  /* 0xffffffe800b87947 */ /* 0x000fea000383ffff */
.L_x_1177:
        /* <DEDUP_REMOVED lines=16> */
.L_x_1638:


//--------------------- .text._ZN4vllm3moe46moe_align_block_size_small_batch_expert_kernelIlLi256EEEvPKT_PiS5_S5_S5_iimiib --------------------------
	.section	.text._ZN4vllm3moe46moe_align_block_size_small_batch_expert_kernelIlLi256EEEvPKT_PiS5_S5_S5_iimiib,"ax",@progbits
	.align	128
        .global         _ZN4vllm3moe46moe_align_block_size_small_batch_expert_kernelIlLi256EEEvPKT_PiS5_S5_S5_iimiib
        .type           _ZN4vllm3moe46moe_align_block_size_small_batch_expert_kernelIlLi256EEEvPKT_PiS5_S5_S5_iimiib,@function
        .size           _ZN4vllm3moe46moe_align_block_size_small_batch_expert_kernelIlLi256EEEvPKT_PiS5_S5_S5_iimiib,(.L_x_1639 - _ZN4vllm3moe46moe_align_block_size_small_batch_expert_kernelIlLi256EEEvPKT_PiS5_S5_S5_iimiib)
        .other          _ZN4vllm3moe46moe_align_block_size_small_batch_expert_kernelIlLi256EEEvPKT_PiS5_S5_S5_iimiib,@"STO_CUDA_ENTRY STV_DEFAULT"
_ZN4vllm3moe46moe_align_block_size_small_batch_expert_kernelIlLi256EEEvPKT_PiS5_S5_S5_iimiib:
.text._ZN4vllm3moe46moe_align_block_size_small_batch_expert_kernelIlLi256EEEvPKT_PiS5_S5_S5_iimiib:
        /* <DEDUP_REMOVED lines=37> */
.L_x_1183:
        /* <DEDUP_REMOVED lines=21> */
.L_x_1182:
        /* <DEDUP_REMOVED lines=14> */
.L_x_1184:
[----:B------:R-:W-:-:S13]  /*0480*/  ISETP.NE.OR P0, PT, R5, RZ, P0 ;  /* 0x000000ff0500720c */ /* 0x000fda0000705670 */
[----:B------:R-:W-:Y:S05]  /*0490*/  @!P0 BRA `(.L_x_1180) ;  /* 0x0000000000248947 */ /* 0x000fea0003800000 */
.L_x_1181:
        /* <DEDUP_REMOVED lines=9> */
.L_x_1180:
[----:B------:R-:W-:-:S13]  /*0530*/  ISETP.NE.AND P0, PT, R0, RZ, PT ;  /* 0x000000ff0000720c */ /* 0x000fda0003f05270 */
[----:B------:R-:W-:Y:S05]  /*0540*/  @!P0 BRA `(.L_x_1179) ;  /* 0x0000000000288947 */ /* 0x000fea0003800000 */
[----:B------:R-:W0:Y:S01]  /*0550*/  S2UR UR6, SR_CgaCtaId ;  /* 0x00000000000679c3 */ /* 0x000e220000008800 */
[----:B------:R-:W-:Y:S01]  /*0560*/  UMOV UR5, 0x400 ;  /* 0x0000040000057882 */ /* 0x000fe20000000000 */
[----:B------:R-:W-:Y:S01]  /*0570*/  VIADD R2, R6, UR4 ;  /* 0x0000000406027c36 */ /* 0x000fe20008000000 */
[----:B0-----:R-:W-:-:S06]  /*0580*/  ULEA UR5, UR6, UR5, 0x18 ;  /* 0x0000000506057291 */ /* 0x001fcc000f8ec03f */
[----:B------:R-:W-:-:S07]  /*0590*/  LEA R2, R2, UR5, 0x2 ;  /* 0x0000000502027c11 */ /* 0x000fce000f8e10ff */
.L_x_1185:
[----:B------:R-:W-:Y:S01]  /*05a0*/  VIADD R0, R0, 0xffffffff ;  /* 0xffffffff00007836 */ /* 0x000fe20000000000 */
[----:B------:R0:W-:Y:S04]  /*05b0*/  STS [R2], RZ ;  /* 0x000000ff02007388 */ /* 0x0001e80000000800 */
[----:B------:R-:W-:Y:S01]  /*05c0*/  ISETP.NE.AND P0, PT, R0, RZ, PT ;  /* 0x000000ff0000720c */ /* 0x000fe20003f05270 */
[----:B0-----:R-:W-:-:S12]  /*05d0*/  VIADD R2, R2, 0x4 ;  /* 0x0000000402027836 */ /* 0x001fd80000000000 */
[----:B------:R-:W-:Y:S05]  /*05e0*/  @P0 BRA `(.L_x_1185) ;  /* 0xfffffffc00ec0947 */ /* 0x000fea000383ffff */
.L_x_1179:
        /* <DEDUP_REMOVED lines=16> */
.L_x_1188:
        /* <DEDUP_REMOVED lines=19> */
.L_x_1187:
[----:B------:R-:W0:Y:S01]  /*0820*/  S2R R5, SR_CgaCtaId ;  /* 0x0000000000057919 */ /* 0x000e220000008800 */
[----:B------:R-:W-:Y:S01]  /*0830*/  MOV R2, 0x400 ;  /* 0x0000040000027802 */ /* 0x000fe20000000f00 */
[----:B------:R-:W-:Y:S02]  /*0840*/  IMAD.MOV.U32 R10, RZ, RZ, R17 ;  /* 0x000000ffff0a7224 */ /* 0x000fe400078e0011 */
[----:B------:R-:W-:Y:S01]  /*0850*/  IMAD.MOV.U32 R11, RZ, RZ, R18 ;  /* 0x000000ffff0b7224 */ /* 0x000fe200078e0012 */
[----:B0-----:R-:W-:-:S07]  /*0860*/  LEA R13, R5, R2, 0x18 ;  /* 0x00000002050d7211 */ /* 0x001fce00078ec0ff */
.L_x_1189:
        /* <DEDUP_REMOVED lines=13> */
.L_x_1186:
        /* <DEDUP_REMOVED lines=29> */
.L_x_1195:
        /* <DEDUP_REMOVED lines=76> */
.L_x_1194:
        /* <DEDUP_REMOVED lines=42> */
.L_x_1196:
[----:B------:R-:W-:-:S13]  /*1270*/  ISETP.NE.OR P0, PT, R0, 0x100, P0 ;  /* 0x000001000000780c */ /* 0x000fda0000705670 */
[----:B------:R-:W-:Y:S05]  /*1280*/  @!P0 BRA `(.L_x_1192) ;  /* 0x0000000000588947 */ /* 0x000fea0003800000 */
.L_x_1193:
        /* <DEDUP_REMOVED lines=22> */
.L_x_1192:
        /* <DEDUP_REMOVED lines=9> */
.L_x_1197:
        /* <DEDUP_REMOVED lines=9> */
.L_x_1191:
[----:B------:R-:W-:Y:S05]  /*1510*/  BSYNC B0 ;  /* 0x0000000000007941 */ /* 0x000fea0003800000 */
.L_x_1190:
        /* <DEDUP_REMOVED lines=37> */
.L_x_1202:
        /* <DEDUP_REMOVED lines=80> */
.L_x_1201:
        /* <DEDUP_REMOVED lines=17> */
.L_x_1203:
        /* <DEDUP_REMOVED lines=23> */
.L_x_1200:
[----:B0-----:R-:W0:Y:S01]  /*1ef0*/  LDS R5, [R12] ;  /* 0x000000000c057984 */ /* 0x001e220000000800 */
[----:B------:R-:W0:Y:S03]  /*1f00*/  LDC.64 R2, c[0x0][0x228] ;  /* 0x00008a00ff027b82 */ /* 0x000e260000000a00 */
[----:B0-----:R2:W-:Y:S02]  /*1f10*/  STG.E desc[UR8][R2.64], R5 ;  /* 0x0000000502007986 */ /* 0x0015e4000c101908 */
.L_x_1199:
[----:B------:R-:W-:Y:S05]  /*1f20*/  BSYNC B0 ;  /* 0x0000000000007941 */ /* 0x000fea0003800000 */
.L_x_1198:
        /* <DEDUP_REMOVED lines=49> */
.L_x_1208:
        /* <DEDUP_REMOVED lines=21> */
.L_x_1207:
[----:B------:R-:W-:Y:S05]  /*2390*/  BSYNC B1 ;  /* 0x0000000000017941 */ /* 0x000fea0003800000 */
.L_x_1206:
        /* <DEDUP_REMOVED lines=11> */
.L_x_1209:
        /* <DEDUP_REMOVED lines=83> */
.L_x_1205:
[----:B------:R-:W-:Y:S05]  /*2980*/  BSYNC B0 ;  /* 0x0000000000007941 */ /* 0x000fea0003800000 */
.L_x_1204:
        /* <DEDUP_REMOVED lines=51> */
.L_x_1212:
        /* <DEDUP_REMOVED lines=8> */
.L_x_1211:
[----:B------:R-:W-:Y:S05]  /*2d40*/  BSYNC B0 ;  /* 0x0000000000007941 */ /* 0x000fea0003800000 */
.L_x_1210:
        /* <DEDUP_REMOVED lines=15> */
.L_x_1217:
        /* <DEDUP_REMOVED lines=20> */
.L_x_1216:
[----:B------:R-:W-:Y:S05]  /*2f80*/  BSYNC B1 ;  /* 0x0000000000017941 */ /* 0x000fea0003800000 */
.L_x_1215:
[----:B--2---:R-:W-:-:S04]  /*2f90*/  IADD3 R17, P0, R15, R17, RZ ;  /* 0x000000110f117210 */ /* 0x004fc80007f1e0ff */
[----:B------:R-:W-:Y:S02]  /*2fa0*/  IADD3.X R18, RZ, R18, RZ, P0, !PT ;  /* 0x00000012ff127210 */ /* 0x000fe400007fe4ff */
[----:B------:R-:W-:-:S04]  /*2fb0*/  ISETP.GE.U32.AND P0, PT, R17, UR10, PT ;  /* 0x0000000a11007c0c */ /* 0x000fc8000bf06070 */
[----:B------:R-:W-:-:S13]  /*2fc0*/  ISETP.GE.U32.AND.EX P0, PT, R18, UR11, PT, P0 ;  /* 0x0000000b12007c0c */ /* 0x000fda000bf06100 */
[----:B------:R-:W-:Y:S05]  /*2fd0*/  @!P0 BRA `(.L_x_1217) ;  /* 0xfffffffc00988947 */ /* 0x000fea000383ffff */
[----:B------:R-:W-:Y:S05]  /*2fe0*/  BSYNC B0 ;  /* 0x0000000000007941 */ /* 0x000fea0003800000 */
.L_x_1214:
[----:B------:R-:W-:Y:S05]  /*2ff0*/  EXIT ;  /* 0x000000000000794d */ /* 0x000fea0003800000 */
.L_x_1213:
[----:B------:R-:W-:Y:S01]  /*3000*/  BSSY B0, `(.L_x_1218) ;  /* 0x0000013000007945 */ /* 0x000fe20003800000 */
.L_x_1219:
        /* <DEDUP_REMOVED lines=19> */
.L_x_1218:
[----:B------:R-:W-:Y:S05]  /*3140*/  EXIT ;  /* 0x000000000000794d */ /* 0x000fea0003800000 */
.L_x_1178:
        /* <DEDUP_REMOVED lines=32> */
.L_x_1223:
        /* <DEDUP_REMOVED lines=13> */
.L_x_1222:
[----:B------:R-:W-:Y:S05]  /*3420*/  BSYNC B0 ;  /* 0x0000000000007941 */ /* 0x000fea0003800000 */
.L_x_1221:
        /* <DEDUP_REMOVED lines=18> */
.L_x_1225:
[----:B------:R-:W-:Y:S05]  /*3550*/  BSYNC B0 ;  /* 0x0000000000007941 */ /* 0x000fea0003800000 */
.L_x_1224:
[----:B------:R-:W-:Y:S01]  /*3560*/  ISETP.LT.U32.AND P1, PT, R19, R8, PT ;  /* 0x000000081300720c */ /* 0x000fe20003f21070 */
[----:B0-----:R-:W-:Y:S02]  /*3570*/  IMAD.MOV.U32 R2, RZ, RZ, R6 ;  /* 0x000000ffff027224 */ /* 0x001fe400078e0006 */
[----:B------:R-:W-:Y:S01]  /*3580*/  IMAD.MOV.U32 R3, RZ, RZ, R7 ;  /* 0x000000ffff037224 */ /* 0x000fe200078e0007 */
[----:B------:R-:W-:-:S13]  /*3590*/  ISETP.LT.U32.OR.EX P0, PT, R9, R0, P0, P1 ;  /* 0x000000000900720c */ /* 0x000fda0000701510 */
[----:B------:R-:W0:Y:S02]  /*35a0*/  @P0 LDC R5, c[0x0][0x240] ;  /* 0x00009000ff050b82 */ /* 0x000e240000000800 */
[----:B0-----:R0:W-:Y:S02]  /*35b0*/  @P0 STG.E desc[UR8][R2.64], R5 ;  /* 0x0000000502000986 */ /* 0x0011e4000c101908 */
.L_x_1220:
[----:B------:R-:W-:Y:S05]  /*35c0*/  WARPSYNC.ALL ;  /* 0x0000000000007948 */ /* 0x000fea0003800000 */
[----:B------:R-:W-:Y:S08]  /*35d0*/  BAR.SYNC.DEFER_BLOCKING 0x0 ;  /* 0x0000000000007b1d */ /* 0x000ff00000010000 */
[----:B------:R-:W-:Y:S08]  /*35e0*/  BAR.SYNC.DEFER_BLOCKING 0x0 ;  /* 0x0000000000007b1d */ /* 0x000ff00000010000 */
[----:B------:R-:W-:Y:S06]  /*35f0*/  BAR.SYNC.DEFER_BLOCKING 0x0 ;  /* 0x0000000000007b1d */ /* 0x000fec0000010000 */
[----:B------:R-:W-:Y:S05]  /*3600*/  EXIT ;  /* 0x000000000000794d */ /* 0x000fea0003800000 */
.L_x_1226:
        /* <DEDUP_REMOVED lines=15> */
.L_x_1639:


//--------------------- .text._ZN4vllm3moe35count_and_sort_expert_tokens_kernelIiEEvPKT_PiS5_S5_miiib --------------------------
	.section	.text._ZN4vllm3moe35count_and_sort_expert_tokens_kernelIiEEvPKT_PiS5_S5_miiib,"ax",@progbits
	.align	128
        .global         _ZN4vllm3moe35count_and_sort_expert_tokens_kernelIiEEvPKT_PiS5_S5_miiib
        .type           _ZN4vllm3moe35count_and_sort_expert_tokens_kernelIiEEvPKT_PiS5_S5_miiib,@function
        .size           _ZN4vllm3moe35count_and_sort_expert_tokens_kernelIiEEvPKT_PiS5_S5_miiib,(.L_x_1640 - _ZN4vllm3moe35count_and_sort_expert_tokens_kernelIiEEvPKT_PiS5_S5_miiib)
        .other          _ZN4vllm3moe35count_and_sort_expert_tokens_kernelIiEEvPKT_PiS5_S5_miiib,@"STO_CUDA_ENTRY STV_DEFAULT"
_ZN4vllm3moe35count_and_sort_expert_tokens_kernelIiEEvPKT_PiS5_S5_miiib:
.text._ZN4vllm3moe35count_and_sort_expert_tokens_kernelIiEEvPKT_PiS5_S5_miiib:
        /* <DEDUP_REMOVED lines=29> */
.L_x_1231:
        /* <DEDUP_REMOVED lines=15> */
.L_x_1230:
[----:B------:R-:W-:Y:S05]  /*02c0*/  BSYNC B1 ;  /* 0x0000000000017941 */ /* 0x000fea0003800000 */
.L_x_1229:
[----:B-1----:R-:W-:-:S05]  /*02d0*/  IADD3 R3, P0, R3, UR4, RZ ;  /* 0x0000000403037c10 */ /* 0x002fca000ff1e0ff */
[----:B------:R-:W-:Y:S01]  /*02e0*/  IMAD.X R0, RZ, RZ, R0, P0 ;  /* 0x000000ffff007224 */ /* 0x000fe200000e0600 */
[----:B------:R-:W-:-:S04]  /*02f0*/  ISETP.GE.U32.AND P0, PT, R3, UR10, PT ;  /* 0x0000000a03007c0c */ /* 0x000fc8000bf06070 */
[----:B------:R-:W-:-:S13]  /*0300*/  ISETP.GE.U32.AND.EX P0, PT, R0, UR11, PT, P0 ;  /* 0x0000000b00007c0c */ /* 0x000fda000bf06100 */
[----:B------:R-:W-:Y:S05]  /*0310*/  @!P0 BRA `(.L_x_1231) ;  /* 0xfffffffc00ac8947 */ /* 0x000fea000383ffff */
[----:B------:R-:W-:Y:S05]  /*0320*/  BSYNC B0 ;  /* 0x0000000000007941 */ /* 0x000fea0003800000 */
.L_x_1228:
[----:B------:R-:W-:Y:S05]  /*0330*/  EXIT ;  /* 0x000000000000794d */ /* 0x000fea0003800000 */
.L_x_1227:
[----:B------:R-:W-:Y:S01]  /*0340*/  BSSY B0, `(.L_x_1232) ;  /* 0x0000012000007945 */ /* 0x000fe20003800000 */
.L_x_1235:
        /* <DEDUP_REMOVED lines=11> */
.L_x_1234:
[----:B------:R-:W-:Y:S05]  /*0400*/  BSYNC B1 ;  /* 0x0000000000017941 */ /* 0x000fea0003800000 */
.L_x_1233:
[----:B----4-:R-:W-:-:S05]  /*0410*/  IADD3 R3, P0, R3, UR4, RZ ;  /* 0x0000000403037c10 */ /* 0x010fca000ff1e0ff */
[----:B------:R-:W-:Y:S01]  /*0420*/  IMAD.X R0, RZ, RZ, R0, P0 ;  /* 0x000000ffff007224 */ /* 0x000fe200000e0600 */
[----:B------:R-:W-:-:S04]  /*0430*/  ISETP.GE.U32.AND P0, PT, R3, UR16, PT ;  /* 0x0000001003007c0c */ /* 0x000fc8000bf06070 */
[----:B------:R-:W-:-:S13]  /*0440*/  ISETP.GE.U32.AND.EX P0, PT, R0, UR17, PT, P0 ;  /* 0x0000001100007c0c */ /* 0x000fda000bf06100 */
[----:B------:R-:W-:Y:S05]  /*0450*/  @!P0 BRA `(.L_x_1235) ;  /* 0xfffffffc00bc8947 */ /* 0x000fea000383ffff */
[----:B------:R-:W-:Y:S05]  /*0460*/  BSYNC B0 ;  /* 0x0000000000007941 */ /* 0x000fea0003800000 */
.L_x_1232:
[----:B------:R-:W-:Y:S05]  /*0470*/  EXIT ;  /* 0x000000000000794d */ /* 0x000fea0003800000 */
.L_x_1236:
        /* <DEDUP_REMOVED lines=16> */
.L_x_1640:


//--------------------- .text._ZN4vllm3moe27moe_align_block_size_kernelIiEEvPKT_PiS5_S5_S5_iiiimS5_iib --------------------------
	.section	.text._ZN4vllm3moe27moe_align_block_size_kernelIiEEvPKT_PiS5_S5_S5_iiiimS5_iib,"ax",@progbits
	.align	128
        .global         _ZN4vllm3moe27moe_align_block_size_kernelIiEEvPKT_PiS5_S5_S5_iiiimS5_iib
        .type           _ZN4vllm3moe27moe_align_block_size_kernelIiEEvPKT_PiS5_S5_S5_iiiimS5_iib,@function
        .size           _ZN4vllm3moe27moe_align_block_size_kernelIiEEvPKT_PiS5_S5_S5_iiiimS5_iib,(.L_x_1641 - _ZN4vllm3moe27moe_align_block_size_kernelIiEEvPKT_PiS5_S5_S5_iiiimS5_iib)
        .other          _ZN4vllm3moe27moe_align_block_size_kernelIiEEvPKT_PiS5_S5_S5_iiiimS5_iib,@"STO_CUDA_ENTRY STV_DEFAULT"
_ZN4vllm3moe27moe_align_block_size_kernelIiEEvPKT_PiS5_S5_S5_iiiimS5_iib:
.text._ZN4vllm3moe27moe_align_block_size_kernelIiEEvPKT_PiS5_S5_S5_iiiimS5_iib:
        /* <DEDUP_REMOVED lines=16> */
.L_x_1238:
        /* <DEDUP_REMOVED lines=9> */
.L_x_1237:
        /* <DEDUP_REMOVED lines=19> */
.L_x_1241:
        /* <DEDUP_REMOVED lines=18> */
.L_x_1240:
        /* <DEDUP_REMOVED lines=8> */
.L_x_1242:
[C---:B------:R-:W-:Y:S01]  /*0460*/  ISETP.GE.AND P0, PT, R3.reuse, UR4, PT ;  /* 0x0000000403007c0c */ /* 0x040fe2000bf06270 */
[----:B------:R-:W-:Y:S01]  /*0470*/  VIADD R2, R2, 0xffffffff ;  /* 0xffffffff02027836 */ /* 0x000fe20000000000 */
[----:B------:R-:W-:-:S11]  /*0480*/  IADD3 R3, R3, 0x1, RZ ;  /* 0x0000000103037810 */ /* 0x000fd60007ffe0ff */
[----:B------:R0:W-:Y:S01]  /*0490*/  @!P0 STS [R4], RZ ;  /* 0x000000ff04008388 */ /* 0x0001e20000000800 */
[----:B------:R-:W-:Y:S01]  /*04a0*/  ISETP.NE.AND P0, PT, R2, RZ, PT ;  /* 0x000000ff0200720c */ /* 0x000fe20003f05270 */
[----:B0-----:R-:W-:-:S12]  /*04b0*/  VIADD R4, R4, 0x4 ;  /* 0x0000000404047836 */ /* 0x001fd80000000000 */
[----:B------:R-:W-:Y:S05]  /*04c0*/  @P0 BRA `(.L_x_1242) ;  /* 0xfffffffc00e40947 */ /* 0x000fea000383ffff */
.L_x_1239:
        /* <DEDUP_REMOVED lines=25> */
.L_x_1249:
        /* <DEDUP_REMOVED lines=16> */
.L_x_1248:
[----:B------:R-:W-:Y:S05]  /*0760*/  BSYNC B2 ;  /* 0x0000000000027941 */ /* 0x000fea0003800000 */
.L_x_1247:
[----:B------:R-:W-:Y:S05]  /*0770*/  @!P0 BRA `(.L_x_1249) ;  /* 0xfffffffc00b88947 */ /* 0x000fea000383ffff */
[----:B------:R-:W-:Y:S05]  /*0780*/  BSYNC B1 ;  /* 0x0000000000017941 */ /* 0x000fea0003800000 */
.L_x_1246:
[----:B------:R-:W-:Y:S05]  /*0790*/  BRA `(.L_x_1244) ;  /* 0x0000000000507947 */ /* 0x000fea0003800000 */
.L_x_1245:
[----:B------:R-:W1:Y:S01]  /*07a0*/  S2R R3, SR_CgaCtaId ;  /* 0x0000000000037919 */ /* 0x000e620000008800 */
[----:B------:R-:W-:Y:S01]  /*07b0*/  MOV R2, 0x400 ;  /* 0x0000040000027802 */ /* 0x000fe20000000f00 */
[----:B0-----:R-:W-:Y:S02]  /*07c0*/  IMAD.MOV.U32 R4, RZ, RZ, R5 ;  /* 0x000000ffff047224 */ /* 0x001fe400078e0005 */
[----:B------:R-:W-:Y:S02]  /*07d0*/  IMAD.MOV.U32 R7, RZ, RZ, RZ ;  /* 0x000000ffff077224 */ /* 0x000fe400078e00ff */
[----:B------:R-:W-:-:S05]  /*07e0*/  VIADD R2, R2, 0x10a0 ;  /* 0x000010a002027836 */ /* 0x000fca0000000000 */
[----:B-1----:R-:W-:-:S07]  /*07f0*/  LEA R9, R3, R2, 0x18 ;  /* 0x0000000203097211 */ /* 0x002fce00078ec0ff */
.L_x_1252:
        /* <DEDUP_REMOVED lines=12> */
.L_x_1251:
[----:B------:R-:W-:Y:S05]  /*08c0*/  BSYNC B1 ;  /* 0x0000000000017941 */ /* 0x000fea0003800000 */
.L_x_1250:
[----:B------:R-:W-:Y:S05]  /*08d0*/  @!P0 BRA `(.L_x_1252) ;  /* 0xfffffffc00c88947 */ /* 0x000fea000383ffff */
.L_x_1244:
[----:B------:R-:W-:Y:S05]  /*08e0*/  BSYNC B0 ;  /* 0x0000000000007941 */ /* 0x000fea0003800000 */
.L_x_1243:
        /* <DEDUP_REMOVED lines=43> */
.L_x_1254:
[----:B------:R-:W-:Y:S05]  /*0ba0*/  BSYNC B0 ;  /* 0x0000000000007941 */ /* 0x000fea0003800000 */
.L_x_1253:
        /* <DEDUP_REMOVED lines=65> */
.L_x_1269:
        /* <DEDUP_REMOVED lines=65> */
.L_x_1255:
        /* <DEDUP_REMOVED lines=60> */
.L_x_1261:
        /* <DEDUP_REMOVED lines=21> */
.L_x_1260:
[----:B------:R-:W-:Y:S05]  /*18e0*/  BSYNC B1 ;  /* 0x0000000000017941 */ /* 0x000fea0003800000 */
.L_x_1259:
        /* <DEDUP_REMOVED lines=11> */
.L_x_1262:
        /* <DEDUP_REMOVED lines=81> */
.L_x_1258:
[----:B------:R-:W-:Y:S05]  /*1eb0*/  BSYNC B0 ;  /* 0x0000000000007941 */ /* 0x000fea0003800000 */
.L_x_1257:
        /* <DEDUP_REMOVED lines=53> */
.L_x_1263:
        /* <DEDUP_REMOVED lines=9> */
.L_x_1256:
[----:B------:R-:W-:Y:S01]  /*22a0*/  IMAD.MOV.U32 R45, RZ, RZ, R26 ;  /* 0x000000ffff2d7224 */ /* 0x000fe200078e001a */
[----:B------:R-:W-:Y:S01]  /*22b0*/  MOV R40, 0x1 ;  /* 0x0000000100287802 */ /* 0x000fe20000000f00 */
[----:B------:R-:W-:Y:S02]  /*22c0*/  IMAD.MOV.U32 R44, RZ, RZ, RZ ;  /* 0x000000ffff2c7224 */ /* 0x000fe400078e00ff */
[----:B------:R-:W-:-:S07]  /*22d0*/  IMAD.MOV.U32 R36, RZ, RZ, -0x1 ;  /* 0xffffffffff247424 */ /* 0x000fce00078e00ff */
[----:B------:R-:W-:Y:S05]  /*22e0*/  WARPSYNC.COLLECTIVE R36, `(.L_x_1264) ;  /* 0x0000000024087348 */ /* 0x000fea0003c00000 */
[----:B------:R0:W1:Y:S02]  /*22f0*/  SHFL.UP P0, R43, R45, R40, R44 ;  /* 0x040000282d2b7389 */ /* 0x000064000000002c */
[----:B01----:R-:W-:Y:S01]  /*2300*/  ENDCOLLECTIVE ;  /* 0x000000000000791b */ /* 0x003fe20003800000 */
.L_x_1264:
[----:B------:R-:W-:Y:S02]  /*2310*/  IMAD.MOV.U32 R40, RZ, RZ, 0x2 ;  /* 0x00000002ff287424 */ /* 0x000fe400078e00ff */
[----:B------:R-:W-:-:S04]  /*2320*/  IMAD.MOV.U32 R39, RZ, RZ, R43 ;  /* 0x000000ffff277224 */ /* 0x000fc800078e002b */
[----:B------:R-:W-:-:S05]  /*2330*/  @P0 IMAD.IADD R39, R26, 0x1, R39 ;  /* 0x000000011a270824 */ /* 0x000fca00078e0227 */
[----:B------:R-:W-:-:S07]  /*2340*/  MOV R45, R39 ;  /* 0x00000027002d7202 */ /* 0x000fce0000000f00 */
[----:B------:R-:W-:Y:S05]  /*2350*/  WARPSYNC.COLLECTIVE R36, `(.L_x_1265) ;  /* 0x0000000024087348 */ /* 0x000fea0003c00000 */
[----:B------:R0:W1:Y:S02]  /*2360*/  SHFL.UP P0, R43, R45, R40, R44 ;  /* 0x040000282d2b7389 */ /* 0x000064000000002c */
[----:B01----:R-:W-:Y:S01]  /*2370*/  ENDCOLLECTIVE ;  /* 0x000000000000791b */ /* 0x003fe20003800000 */
.L_x_1265:
[----:B------:R-:W-:Y:S01]  /*2380*/  HFMA2.MMA R40, -RZ, RZ, 0, 2.384185791015625e-07 ;  /* 0x00000004ff287435 */ /* 0x000fe200000001ff */
[----:B------:R-:W-:-:S04]  /*2390*/  IMAD.MOV.U32 R28, RZ, RZ, R43 ;  /* 0x000000ffff1c7224 */ /* 0x000fc800078e002b */
[----:B------:R-:W-:-:S04]  /*23a0*/  @P0 IMAD.IADD R28, R39, 0x1, R28 ;  /* 0x00000001271c0824 */ /* 0x000fc800078e021c */
[----:B------:R-:W-:-:S07]  /*23b0*/  IMAD.MOV.U32 R45, RZ, RZ, R28 ;  /* 0x000000ffff2d7224 */ /* 0x000fce00078e001c */
[----:B------:R-:W-:Y:S05]  /*23c0*/  WARPSYNC.COLLECTIVE R36, `(.L_x_1266) ;  /* 0x0000000024087348 */ /* 0x000fea0003c00000 */
[----:B------:R0:W1:Y:S02]  /*23d0*/  SHFL.UP P0, R43, R45, R40, R44 ;  /* 0x040000282d2b7389 */ /* 0x000064000000002c */
[----:B01----:R-:W-:Y:S01]  /*23e0*/  ENDCOLLECTIVE ;  /* 0x000000000000791b */ /* 0x003fe20003800000 */
.L_x_1266:
[----:B------:R-:W-:Y:S02]  /*23f0*/  IMAD.MOV.U32 R40, RZ, RZ, 0x8 ;  /* 0x00000008ff287424 */ /* 0x000fe400078e00ff */
[----:B------:R-:W-:-:S04]  /*2400*/  IMAD.MOV.U32 R41, RZ, RZ, R43 ;  /* 0x000000ffff297224 */ /* 0x000fc800078e002b */
[----:B------:R-:W-:-:S04]  /*2410*/  @P0 IMAD.IADD R41, R28, 0x1, R41 ;  /* 0x000000011c290824 */ /* 0x000fc800078e0229 */
[----:B------:R-:W-:-:S07]  /*2420*/  IMAD.MOV.U32 R45, RZ, RZ, R41 ;  /* 0x000000ffff2d7224 */ /* 0x000fce00078e0029 */
[----:B------:R-:W-:Y:S05]  /*2430*/  WARPSYNC.COLLECTIVE R36, `(.L_x_1267) ;  /* 0x0000000024087348 */ /* 0x000fea0003c00000 */
[----:B------:R0:W1:Y:S02]  /*2440*/  SHFL.UP P0, R43, R45, R40, R44 ;  /* 0x040000282d2b7389 */ /* 0x000064000000002c */
[----:B01----:R-:W-:Y:S01]  /*2450*/  ENDCOLLECTIVE ;  /* 0x000000000000791b */ /* 0x003fe20003800000 */
.L_x_1267:
[----:B------:R-:W-:Y:S01]  /*2460*/  IMAD.MOV.U32 R40, RZ, RZ, 0x10 ;  /* 0x00000010ff287424 */ /* 0x000fe200078e00ff */
[----:B------:R-:W-:-:S05]  /*2470*/  MOV R32, R43 ;  /* 0x0000002b00207202 */ /* 0x000fca0000000f00 */
[----:B------:R-:W-:-:S04]  /*2480*/  @P0 IMAD.IADD R32, R41, 0x1, R32 ;  /* 0x0000000129200824 */ /* 0x000fc800078e0220 */
[----:B------:R-:W-:-:S07]  /*2490*/  IMAD.MOV.U32 R45, RZ, RZ, R32 ;  /* 0x000000ffff2d7224 */ /* 0x000fce00078e0020 */
[----:B------:R-:W-:Y:S05]  /*24a0*/  WARPSYNC.COLLECTIVE R36, `(.L_x_1268) ;  /* 0x0000000024087348 */ /* 0x000fea0003c00000 */
[----:B------:R0:W1:Y:S02]  /*24b0*/  SHFL.UP P0, R43, R45, R40, R44 ;  /* 0x040000282d2b7389 */ /* 0x000064000000002c */
[----:B01----:R-:W-:Y:S01]  /*24c0*/  ENDCOLLECTIVE ;  /* 0x000000000000791b */ /* 0x003fe20003800000 */
.L_x_1268:
[----:B------:R-:W-:Y:S05]  /*24d0*/  BRA `(.L_x_1269) ;  /* 0xffffffe800b87947 */ /* 0x000fea000383ffff */
.L_x_1270:
        /* <DEDUP_REMOVED lines=10> */
.L_x_1641:


//--------------------- .text._ZN4vllm3moe46moe_align_block_size_small_batch_expert_kernelIiLi256EEEvPKT_PiS5_S5_S5_iimiib --------------------------
	.section	.text._ZN4vllm3moe46moe_align_block_size_small_batch_expert_kernelIiLi256EEEvPKT_PiS5_S5_S5_iimiib,"ax",@progbits
	.align	128
        .global         _ZN4vllm3moe46moe_align_block_size_small_batch_expert_kernelIiLi256EEEvPKT_PiS5_S5_S5_iimiib
        .type           _ZN4vllm3moe46moe_align_block_size_small_batch_expert_kernelIiLi256EEEvPKT_PiS5_S5_S5_iimiib,@function
        .size           _ZN4vllm3moe46moe_align_block_size_small_batch_expert_kernelIiLi256EEEvPKT_PiS5_S5_S5_iimiib,(.L_x_1642 - _ZN4vllm3moe46moe_align_block_size_small_batch_expert_kernelIiLi256EEEvPKT_PiS5_S5_S5_iimiib)
        .other          _ZN4vllm3moe46moe_align_block_size_small_batch_expert_kernelIiLi256EEEvPKT_PiS5_S5_S5_iimiib,@"STO_CUDA_ENTRY STV_DEFAULT"
_ZN4vllm3moe46moe_align_block_size_small_batch_expert_kernelIiLi256EEEvPKT_PiS5_S5_S5_iimiib:
.text._ZN4vllm3moe46moe_align_block_size_small_batch_expert_kernelIiLi256EEEvPKT_PiS5_S5_S5_iimiib:
        /* <DEDUP_REMOVED lines=36> */
.L_x_1276:
        /* <DEDUP_REMOVED lines=21> */
.L_x_1275:
        /* <DEDUP_REMOVED lines=14> */
.L_x_1277:
[----:B------:R-:W-:-:S13]  /*0470*/  ISETP.NE.OR P0, PT, R3, RZ, P0 ;  /* 0x000000ff0300720c */ /* 0x000fda0000705670 */
[----:B------:R-:W-:Y:S05]  /*0480*/  @!P0 BRA `(.L_x_1273) ;  /* 0x0000000000248947 */ /* 0x000fea0003800000 */
.L_x_1274:
        /* <DEDUP_REMOVED lines=9> */
.L_x_1273:
[----:B------:R-:W-:-:S13]  /*0520*/  ISETP.NE.AND P0, PT, R0, RZ, PT ;  /* 0x000000ff0000720c */ /* 0x000fda0003f05270 */
[----:B------:R-:W-:Y:S05]  /*0530*/  @!P0 BRA `(.L_x_1272) ;  /* 0x0000000000288947 */ /* 0x000fea0003800000 */
[----:B------:R-:W0:Y:S01]  /*0540*/  S2UR UR6, SR_CgaCtaId ;  /* 0x00000000000679c3 */ /* 0x000e220000008800 */
[----:B------:R-:W-:Y:S01]  /*0550*/  UMOV UR5, 0x400 ;  /* 0x0000040000057882 */ /* 0x000fe20000000000 */
[----:B------:R-:W-:Y:S01]  /*0560*/  VIADD R2, R6, UR4 ;  /* 0x0000000406027c36 */ /* 0x000fe20008000000 */
[----:B0-----:R-:W-:-:S06]  /*0570*/  ULEA UR5, UR6, UR5, 0x18 ;  /* 0x0000000506057291 */ /* 0x001fcc000f8ec03f */
[----:B------:R-:W-:-:S07]  /*0580*/  LEA R2, R2, UR5, 0x2 ;  /* 0x0000000502027c11 */ /* 0x000fce000f8e10ff */
.L_x_1278:
[----:B------:R-:W-:Y:S01]  /*0590*/  IADD3 R0, R0, -0x1, RZ ;  /* 0xffffffff00007810 */ /* 0x000fe20007ffe0ff */
[----:B------:R0:W-:Y:S03]  /*05a0*/  STS [R2], RZ ;  /* 0x000000ff02007388 */ /* 0x0001e60000000800 */
[----:B------:R-:W-:Y:S01]  /*05b0*/  ISETP.NE.AND P0, PT, R0, RZ, PT ;  /* 0x000000ff0000720c */ /* 0x000fe20003f05270 */
[----:B0-----:R-:W-:-:S12]  /*05c0*/  VIADD R2, R2, 0x4 ;  /* 0x0000000402027836 */ /* 0x001fd80000000000 */
[----:B------:R-:W-:Y:S05]  /*05d0*/  @P0 BRA `(.L_x_1278) ;  /* 0xfffffffc00ec0947 */ /* 0x000fea000383ffff */
.L_x_1272:
        /* <DEDUP_REMOVED lines=17> */
.L_x_1281:
        /* <DEDUP_REMOVED lines=17> */
.L_x_1280:
[----:B------:R-:W0:Y:S01]  /*0800*/  S2R R7, SR_CgaCtaId ;  /* 0x0000000000077919 */ /* 0x000e220000008800 */
[----:B------:R-:W-:Y:S01]  /*0810*/  MOV R6, 0x400 ;  /* 0x0000040000067802 */ /* 0x000fe20000000f00 */
[----:B------:R-:W-:Y:S01]  /*0820*/  IMAD.MOV.U32 R11, RZ, RZ, R18 ;  /* 0x000000ffff0b7224 */ /* 0x000fe200078e0012 */
[----:B------:R-:W-:Y:S02]  /*0830*/  MOV R10, R17 ;  /* 0x00000011000a7202 */ /* 0x000fe40000000f00 */
[----:B0-----:R-:W-:-:S07]  /*0840*/  LEA R13, R7, R6, 0x18 ;  /* 0x00000006070d7211 */ /* 0x001fce00078ec0ff */
.L_x_1282:
        /* <DEDUP_REMOVED lines=13> */
.L_x_1279:
        /* <DEDUP_REMOVED lines=29> */
.L_x_1288:
        /* <DEDUP_REMOVED lines=76> */
.L_x_1287:
        /* <DEDUP_REMOVED lines=42> */
.L_x_1289:
[----:B------:R-:W-:-:S13]  /*1250*/  ISETP.NE.OR P0, PT, R0, 0x100, P0 ;  /* 0x000001000000780c */ /* 0x000fda0000705670 */
[----:B------:R-:W-:Y:S05]  /*1260*/  @!P0 BRA `(.L_x_1285) ;  /* 0x0000000000588947 */ /* 0x000fea0003800000 */
.L_x_1286:
        /* <DEDUP_REMOVED lines=22> */
.L_x_1285:
        /* <DEDUP_REMOVED lines=9> */
.L_x_1290:
        /* <DEDUP_REMOVED lines=9> */
.L_x_1284:
[----:B------:R-:W-:Y:S05]  /*14f0*/  BSYNC B0 ;  /* 0x0000000000007941 */ /* 0x000fea0003800000 */
.L_x_1283:
        /* <DEDUP_REMOVED lines=37> */
.L_x_1295:
        /* <DEDUP_REMOVED lines=80> */
.L_x_1294:
        /* <DEDUP_REMOVED lines=17> */
.L_x_1296:
        /* <DEDUP_REMOVED lines=23> */
.L_x_1293:
[----:B-1----:R-:W1:Y:S01]  /*1ed0*/  LDS R5, [R12] ;  /* 0x000000000c057984 */ /* 0x002e620000000800 */
[----:B------:R-:W1:Y:S03]  /*1ee0*/  LDC.64 R2, c[0x0][0x228] ;  /* 0x00008a00ff027b82 */ /* 0x000e660000000a00 */
[----:B-1----:R3:W-:Y:S02]  /*1ef0*/  STG.E desc[UR8][R2.64], R5 ;  /* 0x0000000502007986 */ /* 0x0027e4000c101908 */
.L_x_1292:
[----:B------:R-:W-:Y:S05]  /*1f00*/  BSYNC B0 ;  /* 0x0000000000007941 */ /* 0x000fea0003800000 */
.L_x_1291:
        /* <DEDUP_REMOVED lines=49> */
.L_x_1301:
        /* <DEDUP_REMOVED lines=21> */
.L_x_1300:
[----:B------:R-:W-:Y:S05]  /*2370*/  BSYNC B1 ;  /* 0x0000000000017941 */ /* 0x000fea0003800000 */
.L_x_1299:
        /* <DEDUP_REMOVED lines=11> */
.L_x_1302:
        /* <DEDUP_REMOVED lines=83> */
.L_x_1298:
[----:B------:R-:W-:Y:S05]  /*2960*/  BSYNC B0 ;  /* 0x0000000000007941 */ /* 0x000fea0003800000 */
.L_x_1297:
        /* <DEDUP_REMOVED lines=51> */
.L_x_1305:
        /* <DEDUP_REMOVED lines=8> */
.L_x_1304:
[----:B------:R-:W-:Y:S05]  /*2d20*/  BSYNC B0 ;  /* 0x0000000000007941 */ /* 0x000fea0003800000 */
.L_x_1303:
        /* <DEDUP_REMOVED lines=14> */
.L_x_1309:
        /* <DEDUP_REMOVED lines=18> */
.L_x_1308:
[----:B------:R-:W-:Y:S05]  /*2f30*/  BSYNC B0 ;  /* 0x0000000000007941 */ /* 0x000fea0003800000 */
.L_x_1307:
[----:B0-----:R-:W-:-:S05]  /*2f40*/  IADD3 R17, P0, R15, R17, RZ ;  /* 0x000000110f117210 */ /* 0x001fca0007f1e0ff */
[----:B------:R-:W-:Y:S01]  /*2f50*/  IMAD.X R18, RZ, RZ, R18, P0 ;  /* 0x000000ffff127224 */ /* 0x000fe200000e0612 */
[----:B------:R-:W-:-:S04]  /*2f60*/  ISETP.GE.U32.AND P0, PT, R17, UR4, PT ;  /* 0x0000000411007c0c */ /* 0x000fc8000bf06070 */
[----:B------:R-:W-:-:S13]  /*2f70*/  ISETP.GE.U32.AND.EX P0, PT, R18, UR5, PT, P0 ;  /* 0x0000000512007c0c */ /* 0x000fda000bf06100 */
[----:B------:R-:W-:Y:S05]  /*2f80*/  @!P0 BRA `(.L_x_1309) ;  /* 0xfffffffc00a08947 */ /* 0x000fea000383ffff */
[----:B------:R-:W-:Y:S05]  /*2f90*/  EXIT ;  /* 0x000000000000794d */ /* 0x000fea0003800000 */
.L_x_1306:
        /* <DEDUP_REMOVED lines=19> */
.L_x_1271:
        /* <DEDUP_REMOVED lines=32> */
.L_x_1313:
        /* <DEDUP_REMOVED lines=13> */
.L_x_1312:
[----:B------:R-:W-:Y:S05]  /*33a0*/  BSYNC B0 ;  /* 0x0000000000007941 */ /* 0x000fea0003800000 */
.L_x_1311:
        /* <DEDUP_REMOVED lines=18> */
.L_x_1315:
[----:B------:R-:W-:Y:S05]  /*34d0*/  BSYNC B0 ;  /* 0x0000000000007941 */ /* 0x000fea0003800000 */
.L_x_1314:
[----:B------:R-:W-:Y:S01]  /*34e0*/  ISETP.LT.U32.AND P1, PT, R19, R8, PT ;  /* 0x000000081300720c */ /* 0x000fe20003f21070 */
[----:B0-----:R-:W-:Y:S02]  /*34f0*/  IMAD.MOV.U32 R2, RZ, RZ, R6 ;  /* 0x000000ffff027224 */ /* 0x001fe400078e0006 */
[----:B------:R-:W-:Y:S01]  /*3500*/  IMAD.MOV.U32 R3, RZ, RZ, R7 ;  /* 0x000000ffff037224 */ /* 0x000fe200078e0007 */
[----:B------:R-:W-:-:S13]  /*3510*/  ISETP.LT.U32.OR.EX P0, PT, R9, R0, P0, P1 ;  /* 0x000000000900720c */ /* 0x000fda0000701510 */
[----:B------:R-:W0:Y:S02]  /*3520*/  @P0 LDC R5, c[0x0][0x240] ;  /* 0x00009000ff050b82 */ /* 0x000e240000000800 */
[----:B0-----:R0:W-:Y:S02]  /*3530*/  @P0 STG.E desc[UR8][R2.64], R5 ;  /* 0x0000000502000986 */ /* 0x0011e4000c101908 */
.L_x_1310:
[----:B------:R-:W-:Y:S05]  /*3540*/  WARPSYNC.ALL ;  /* 0x0000000000007948 */ /* 0x000fea0003800000 */
[----:B------:R-:W-:Y:S08]  /*3550*/  BAR.SYNC.DEFER_BLOCKING 0x0 ;  /* 0x0000000000007b1d */ /* 0x000ff00000010000 */
[----:B------:R-:W-:Y:S08]  /*3560*/  BAR.SYNC.DEFER_BLOCKING 0x0 ;  /* 0x0000000000007b1d */ /* 0x000ff00000010000 */
[----:B------:R-:W-:Y:S06]  /*3570*/  BAR.SYNC.DEFER_BLOCKING 0x0 ;  /* 0x0000000000007b1d */ /* 0x000fec0000010000 */
[----:B------:R-:W-:Y:S05]  /*3580*/  EXIT ;  /* 0x000000000000794d */ /* 0x000fea0003800000 */
.L_x_1316:
        /* <DEDUP_REMOVED lines=15> */
.L_x_1642:


//--------------------- .text._ZN4vllm3moe35count_and_sort_expert_tokens_kernelIsEEvPKT_PiS5_S5_miiib --------------------------
	.section	.text._ZN4vllm3moe35count_and_sort_expert_tokens_kernelIsEEvPKT_PiS5_S5_miiib,"ax",@progbits
	.align	128
        .global         _ZN4vllm3moe35count_and_sort_expert_tokens_kernelIsEEvPKT_PiS5_S5_miiib
        .type           _ZN4vllm3moe35count_and_sort_expert_tokens_kernelIsEEvPKT_PiS5_S5_miiib,@function
        .size           _ZN4vllm3moe35count_and_sort_expert_tokens_kernelIsEEvPKT_PiS5_S5_miiib,(.L_x_1643 - _ZN4vllm3moe35count_and_sort_expert_tokens_kernelIsEEvPKT_PiS5_S5_miiib)
        .other          _ZN4vllm3moe35count_and_sort_expert_tokens_kernelIsEEvPKT_PiS5_S5_miiib,@"STO_CUDA_ENTRY STV_DEFAULT"
_ZN4vllm3moe35count_and_sort_expert_tokens_kernelIsEEvPKT_PiS5_S5_miiib:
.text._ZN4vllm3moe35count_and_sort_expert_tokens_kernelIsEEvPKT_PiS5_S5_miiib:
        /* <DEDUP_REMOVED lines=29> */
.L_x_1321:
[----:B-1----:R-:W-:-:S04]  /*01d0*/  LEA R10, P0, R0, UR8, 0x1 ;  /* 0x00000008000a7c11 */ /* 0x002fc8000f8008ff */
[----:B------:R-:W-:-:S05]  /*01e0*/  LEA.HI.X R11, R0, UR9, R3, 0x1, P0 ;  /* 0x00000009000b7c11 */ /* 0x000fca00080f0c03 */
[----:B------:R-:W3:Y:S01]  /*01f0*/  LDG.E.U16.CONSTANT R10, desc[UR6][R10.64] ;  /* 0x000000060a0a7981 */ /* 0x000ee2000c1e9500 */
[----:B------:R-:W-:Y:S01]  /*0200*/  BSSY B1, `(.L_x_1319) ;  /* 0x000000d000017945 */ /* 0x000fe20003800000 */
[----:B---3--:R-:W-:-:S04]  /*0210*/  PRMT R13, R10, 0x9910, RZ ;  /* 0x000099100a0d7816 */ /* 0x008fc800000000ff */
[----:B------:R-:W-:-:S13]  /*0220*/  ISETP.GE.AND P0, PT, R13, UR5, PT ;  /* 0x000000050d007c0c */ /* 0x000fda000bf06270 */
[----:B------:R-:W-:Y:S05]  /*0230*/  @P0 BRA `(.L_x_1320) ;  /* 0x0000000000240947 */ /* 0x000fea0003800000 */
[----:B----4-:R-:W-:-:S06]  /*0240*/  IMAD.WIDE R10, R13, 0x4, R8 ;  /* 0x000000040d0a7825 */ /* 0x010fcc00078e0208 */
[----:B------:R-:W3:Y:S02]  /*0250*/  LDG.E.CONSTANT R11, desc[UR6][R10.64] ;  /* 0x000000060a0b7981 */ /* 0x000ee4000c1e9900 */
[----:B---3--:R-:W-:-:S13]  /*0260*/  ISETP.NE.AND P0, PT, R11, -0x1, PT ;  /* 0xffffffff0b00780c */ /* 0x008fda0003f05270 */
[----:B------:R-:W-:Y:S05]  /*0270*/  @!P0 BRA `(.L_x_1320) ;  /* 0x0000000000148947 */ /* 0x000fea0003800000 */
[----:B0-----:R-:W-:-:S04]  /*0280*/  IMAD.WIDE R10, R11, 0x4, R4 ;  /* 0x000000040b0a7825 */ /* 0x001fc800078e0204 */
[----:B------:R-:W-:-:S05]  /*0290*/  IMAD.MOV.U32 R15, RZ, RZ, 0x1 ;  /* 0x00000001ff0f7424 */ /* 0x000fca00078e00ff */
[----:B------:R-:W2:Y:S02]  /*02a0*/  ATOMG.E.ADD.STRONG.GPU PT, R11, desc[UR6][R10.64], R15 ;  /* 0x0000000f0a0b79a8 */ /* 0x000ea400081ee1c6 */
[----:B--2---:R-:W-:-:S05]  /*02b0*/  IMAD.WIDE R12, R11, 0x4, R6 ;  /* 0x000000040b0c7825 */ /* 0x004fca00078e0206 */
[----:B------:R1:W-:Y:S02]  /*02c0*/  STG.E desc[UR6][R12.64], R0 ;  /* 0x000000000c007986 */ /* 0x0003e4000c101906 */
.L_x_1320:
[----:B------:R-:W-:Y:S05]  /*02d0*/  BSYNC B1 ;  /* 0x0000000000017941 */ /* 0x000fea0003800000 */
.L_x_1319:
[----:B-1----:R-:W-:-:S05]  /*02e0*/  IADD3 R0, P0, R0, UR4, RZ ;  /* 0x0000000400007c10 */ /* 0x002fca000ff1e0ff */
[----:B------:R-:W-:Y:S01]  /*02f0*/  IMAD.X R3, RZ, RZ, R3, P0 ;  /* 0x000000ffff037224 */ /* 0x000fe200000e0603 */
[----:B------:R-:W-:-:S04]  /*0300*/  ISETP.GE.U32.AND P0, PT, R0, UR10, PT ;  /* 0x0000000a00007c0c */ /* 0x000fc8000bf06070 */
[----:B------:R-:W-:-:S13]  /*0310*/  ISETP.GE.U32.AND.EX P0, PT, R3, UR11, PT, P0 ;  /* 0x0000000b03007c0c */ /* 0x000fda000bf06100 */
[----:B------:R-:W-:Y:S05]  /*0320*/  @!P0 BRA `(.L_x_1321) ;  /* 0xfffffffc00a88947 */ /* 0x000fea000383ffff */
[----:B------:R-:W-:Y:S05]  /*0330*/  BSYNC B0 ;  /* 0x0000000000007941 */ /* 0x000fea0003800000 */
.L_x_1318:
[----:B------:R-:W-:Y:S05]  /*0340*/  EXIT ;  /* 0x000000000000794d */ /* 0x000fea0003800000 */
.L_x_1317:
[----:B------:R-:W-:Y:S01]  /*0350*/  BSSY B0, `(.L_x_1322) ;  /* 0x0000013000007945 */ /* 0x000fe20003800000 */
.L_x_1325:
[----:B0-----:R-:W-:-:S04]  /*0360*/  LEA R4, P0, R0, UR12, 0x1 ;  /* 0x0000000c00047c11 */ /* 0x001fc8000f8008ff */
[----:B------:R-:W-:-:S05]  /*0370*/  LEA.HI.X R5, R0, UR13, R3, 0x1, P0 ;  /* 0x0000000d00057c11 */ /* 0x000fca00080f0c03 */
[----:B------:R-:W2:Y:S01]  /*0380*/  LDG.E.U16.CONSTANT R4, desc[UR6][R4.64] ;  /* 0x0000000604047981 */ /* 0x000ea2000c1e9500 */
[----:B------:R-:W-:Y:S01]  /*0390*/  BSSY B1, `(.L_x_1323) ;  /* 0x0000009000017945 */ /* 0x000fe20003800000 */
[----:B--2---:R-:W-:-:S04]  /*03a0*/  PRMT R7, R4, 0x9910, RZ ;  /* 0x0000991004077816 */ /* 0x004fc800000000ff */
[----:B------:R-:W-:-:S13]  /*03b0*/  ISETP.GE.AND P0, PT, R7, UR14, PT ;  /* 0x0000000e07007c0c */ /* 0x000fda000bf06270 */
[----:B------:R-:W-:Y:S05]  /*03c0*/  @P0 BRA `(.L_x_1324) ;  /* 0x0000000000140947 */ /* 0x000fea0003800000 */
[----:B-1----:R-:W-:-:S04]  /*03d0*/  IMAD.WIDE R4, R7, 0x4, R10 ;  /* 0x0000000407047825 */ /* 0x002fc800078e020a */
[----:B----4-:R-:W-:-:S05]  /*03e0*/  IMAD.MOV.U32 R9, RZ, RZ, 0x1 ;  /* 0x00000001ff097424 */ /* 0x010fca00078e00ff */
[----:B------:R-:W3:Y:S02]  /*03f0*/  ATOMG.E.ADD.STRONG.GPU PT, R5, desc[UR6][R4.64], R9 ;  /* 0x00000009040579a8 */ /* 0x000ee400081ee1c6 */
[----:B---3--:R-:W-:-:S05]  /*0400*/  IMAD.WIDE R6, R5, 0x4, R12 ;  /* 0x0000000405067825 */ /* 0x008fca00078e020c */
[----:B------:R0:W-:Y:S02]  /*0410*/  STG.E desc[UR6][R6.64], R0 ;  /* 0x0000000006007986 */ /* 0x0001e4000c101906 */
.L_x_1324:
[----:B------:R-:W-:Y:S05]  /*0420*/  BSYNC B1 ;  /* 0x0000000000017941 */ /* 0x000fea0003800000 */
.L_x_1323:
[----:B0-----:R-:W-:-:S05]  /*0430*/  IADD3 R0, P0, R0, UR4, RZ ;  /* 0x0000000400007c10 */ /* 0x001fca000ff1e0ff */
[----:B------:R-:W-:Y:S01]  /*0440*/  IMAD.X R3, RZ, RZ, R3, P0 ;  /* 0x000000ffff037224 */ /* 0x000fe200000e0603 */
[----:B------:R-:W-:-:S04]  /*0450*/  ISETP.GE.U32.AND P0, PT, R0, UR16, PT ;  /* 0x0000001000007c0c */ /* 0x000fc8000bf06070 */
[----:B------:R-:W-:-:S13]  /*0460*/  ISETP.GE.U32.AND.EX P0, PT, R3, UR17, PT, P0 ;  /* 0x0000001103007c0c */ /* 0x000fda000bf06100 */
[----:B------:R-:W-:Y:S05]  /*0470*/  @!P0 BRA `(.L_x_1325) ;  /* 0xfffffffc00b88947 */ /* 0x000fea000383ffff */
[----:B------:R-:W-:Y:S05]  /*0480*/  BSYNC B0 ;  /* 0x0000000000007941 */ /* 0x000fea0003800000 */
.L_x_1322:
[----:B------:R-:W-:Y:S05]  /*0490*/  EXIT ;  /* 0x000000000000794d */ /* 0x000fea0003800000 */
.L_x_1326:
        /* <DEDUP_REMOVED lines=14> */
.L_x_1643:


//--------------------- .text._ZN4vllm3moe27moe_align_block_size_kernelIsEEvPKT_PiS5_S5_S5_iiiimS5_iib --------------------------
	.section	.text._ZN4vllm3moe27moe_align_block_size_kernelIsEEvPKT_PiS5_S5_S5_iiiimS5_iib,"ax",@progbits
	.align	128
        .global         _ZN4vllm3moe27moe_align_block_size_kernelIsEEvPKT_PiS5_S5_S5_iiiimS5_iib
        .type           _ZN4vllm3moe27moe_align_block_size_kernelIsEEvPKT_PiS5_S5_S5_iiiimS5_iib,@function
        .size           _ZN4vllm3moe27moe_align_block_size_kernelIsEEvPKT_PiS5_S5_S5_iiiimS5_iib,(.L_x_1644 - _ZN4vllm3moe27moe_align_block_size_kernelIsEEvPKT_PiS5_S5_S5_iiiimS5_iib)
        .other          _ZN4vllm3moe27moe_align_block_size_kernelIsEEvPKT_PiS5_S5_S5_iiiimS5_iib,@"STO_CUDA_ENTRY STV_DEFAULT"
_ZN4vllm3moe27moe_align_block_size_kernelIsEEvPKT_PiS5_S5_S5_iiiimS5_iib:
.text._ZN4vllm3moe27moe_align_block_size_kernelIsEEvPKT_PiS5_S5_S5_iiiimS5_iib:
        /* <DEDUP_REMOVED lines=16> */
.L_x_1328:
        /* <DEDUP_REMOVED lines=9> */
.L_x_1327:
        /* <DEDUP_REMOVED lines=19> */
.L_x_1331:
        /* <DEDUP_REMOVED lines=18> */
.L_x_1330:
        /* <DEDUP_REMOVED lines=8> */
.L_x_1332:
[C---:B------:R-:W-:Y:S01]  /*0460*/  ISETP.GE.AND P0, PT, R3.reuse, UR4, PT ;  /* 0x0000000403007c0c */ /* 0x040fe2000bf06270 */
[----:B------:R-:W-:Y:S01]  /*0470*/  VIADD R2, R2, 0xffffffff ;  /* 0xffffffff02027836 */ /* 0x000fe20000000000 */
[----:B------:R-:W-:-:S11]  /*0480*/  IADD3 R3, R3, 0x1, RZ ;  /* 0x0000000103037810 */ /* 0x000fd60007ffe0ff */
[----:B------:R0:W-:Y:S01]  /*0490*/  @!P0 STS [R4], RZ ;  /* 0x000000ff04008388 */ /* 0x0001e20000000800 */
[----:B------:R-:W-:Y:S01]  /*04a0*/  ISETP.NE.AND P0, PT, R2, RZ, PT ;  /* 0x000000ff0200720c */ /* 0x000fe20003f05270 */
[----:B0-----:R-:W-:-:S12]  /*04b0*/  VIADD R4, R4, 0x4 ;  /* 0x0000000404047836 */ /* 0x001fd80000000000 */
[----:B------:R-:W-:Y:S05]  /*04c0*/  @P0 BRA `(.L_x_1332) ;  /* 0xfffffffc00e40947 */ /* 0x000fea000383ffff */
.L_x_1329:
        /* <DEDUP_REMOVED lines=25> */
.L_x_1339:
[----:B0-----:R-:W-:-:S04]  /*0660*/  LEA R2, P0, R4, UR10, 0x1 ;  /* 0x0000000a04027c11 */ /* 0x001fc8000f8008ff */
[----:B------:R-:W-:-:S05]  /*0670*/  LEA.HI.X R3, R4, UR11, R9, 0x1, P0 ;  /* 0x0000000b04037c11 */ /* 0x000fca00080f0c09 */
[----:B------:R-:W3:Y:S01]  /*0680*/  LDG.E.U16.CONSTANT R2, desc[UR8][R2.64] ;  /* 0x0000000802027981 */ /* 0x000ee2000c1e9500 */
[----:B------:R-:W-:Y:S01]  /*0690*/  IADD3 R4, P0, R4, UR6, RZ ;  /* 0x0000000604047c10 */ /* 0x000fe2000ff1e0ff */
[----:B------:R-:W-:Y:S04]  /*06a0*/  BSSY B2, `(.L_x_1337) ;  /* 0x000000d000027945 */ /* 0x000fe80003800000 */
[----:B------:R-:W-:Y:S01]  /*06b0*/  IMAD.X R9, RZ, RZ, R9, P0 ;  /* 0x000000ffff097224 */ /* 0x000fe200000e0609 */
[----:B------:R-:W-:-:S04]  /*06c0*/  ISETP.GE.U32.AND P0, PT, R4, UR12, PT ;  /* 0x0000000c04007c0c */ /* 0x000fc8000bf06070 */
[----:B------:R-:W-:Y:S02]  /*06d0*/  ISETP.GE.U32.AND.EX P0, PT, R9, UR13, PT, P0 ;  /* 0x0000000d09007c0c */ /* 0x000fe4000bf06100 */
[----:B---3--:R-:W-:-:S04]  /*06e0*/  PRMT R11, R2, 0x9910, RZ ;  /* 0x00009910020b7816 */ /* 0x008fc800000000ff */
[----:B------:R-:W-:-:S13]  /*06f0*/  ISETP.GE.AND P1, PT, R11, UR5, PT ;  /* 0x000000050b007c0c */ /* 0x000fda000bf26270 */
[----:B------:R-:W-:Y:S05]  /*0700*/  @P1 BRA `(.L_x_1338) ;  /* 0x0000000000181947 */ /* 0x000fea0003800000 */
[----:B--2---:R-:W-:-:S06]  /*0710*/  IMAD.WIDE R2, R11, 0x4, R6 ;  /* 0x000000040b027825 */ /* 0x004fcc00078e0206 */
[----:B------:R-:W2:Y:S02]  /*0720*/  LDG.E.CONSTANT R2, desc[UR8][R2.64] ;  /* 0x0000000802027981 */ /* 0x000ea4000c1e9900 */
[----:B--2---:R-:W-:-:S13]  /*0730*/  ISETP.NE.AND P1, PT, R2, -0x1, PT ;  /* 0xffffffff0200780c */ /* 0x004fda0003f25270 */
[----:B------:R-:W-:Y:S05]  /*0740*/  @!P1 BRA `(.L_x_1338) ;  /* 0x0000000000089947 */ /* 0x000fea0003800000 */
[----:B------:R-:W-:-:S05]  /*0750*/  LEA R2, R2, R13, 0x2 ;  /* 0x0000000d02027211 */ /* 0x000fca00078e10ff */
[----:B------:R0:W-:Y:S02]  /*0760*/  ATOMS.POPC.INC.32 RZ, [R2+URZ] ;  /* 0x0000000002ff7f8c */ /* 0x0001e4000d80003f */
.L_x_1338:
[----:B------:R-:W-:Y:S05]  /*0770*/  BSYNC B2 ;  /* 0x0000000000027941 */ /* 0x000fea0003800000 */
.L_x_1337:
[----:B------:R-:W-:Y:S05]  /*0780*/  @!P0 BRA `(.L_x_1339) ;  /* 0xfffffffc00b48947 */ /* 0x000fea000383ffff */
[----:B------:R-:W-:Y:S05]  /*0790*/  BSYNC B1 ;  /* 0x0000000000017941 */ /* 0x000fea0003800000 */
.L_x_1336:
[----:B------:R-:W-:Y:S05]  /*07a0*/  BRA `(.L_x_1334) ;  /* 0x0000000000547947 */ /* 0x000fea0003800000 */
.L_x_1335:
[----:B------:R-:W1:Y:S01]  /*07b0*/  S2R R3, SR_CgaCtaId ;  /* 0x0000000000037919 */ /* 0x000e620000008800 */
[----:B------:R-:W-:Y:S01]  /*07c0*/  MOV R2, 0x400 ;  /* 0x0000040000027802 */ /* 0x000fe20000000f00 */
[----:B0-----:R-:W-:Y:S02]  /*07d0*/  IMAD.MOV.U32 R4, RZ, RZ, R5 ;  /* 0x000000ffff047224 */ /* 0x001fe400078e0005 */
[----:B------:R-:W-:Y:S02]  /*07e0*/  IMAD.MOV.U32 R7, RZ, RZ, RZ ;  /* 0x000000ffff077224 */ /* 0x000fe400078e00ff */
[----:B------:R-:W-:-:S05]  /*07f0*/  VIADD R2, R2, 0x10a0 ;  /* 0x000010a002027836 */ /* 0x000fca0000000000 */
[----:B-1----:R-:W-:-:S07]  /*0800*/  LEA R9, R3, R2, 0x18 ;  /* 0x0000000203097211 */ /* 0x002fce00078ec0ff */
.L_x_1342:
        /* <DEDUP_REMOVED lines=8> */
[----:B--2---:R-:W-:-:S04]  /*0890*/  PRMT R6, R2, 0x9910, RZ ;  /* 0x0000991002067816 */ /* 0x004fc800000000ff */
[----:B------:R-:W-:-:S13]  /*08a0*/  ISETP.GE.AND P1, PT, R6, UR7, PT ;  /* 0x0000000706007c0c */ /* 0x000fda000bf26270 */
[----:B------:R-:W-:Y:S05]  /*08b0*/  @P1 BRA `(.L_x_1341) ;  /* 0x0000000000081947 */ /* 0x000fea0003800000 */
[----:B------:R-:W-:-:S05]  /*08c0*/  IMAD R2, R6, 0x4, R9 ;  /* 0x0000000406027824 */ /* 0x000fca00078e0209 */
[----:B------:R0:W-:Y:S02]  /*08d0*/  ATOMS.POPC.INC.32 RZ, [R2+URZ] ;  /* 0x0000000002ff7f8c */ /* 0x0001e4000d80003f */
.L_x_1341:
[----:B------:R-:W-:Y:S05]  /*08e0*/  BSYNC B1 ;  /* 0x0000000000017941 */ /* 0x000fea0003800000 */
.L_x_1340:
[----:B------:R-:W-:Y:S05]  /*08f0*/  @!P0 BRA `(.L_x_1342) ;  /* 0xfffffffc00c48947 */ /* 0x000fea000383ffff */
.L_x_1334:
[----:B------:R-:W-:Y:S05]  /*0900*/  BSYNC B0 ;  /* 0x0000000000007941 */ /* 0x000fea0003800000 */
.L_x_1333:
        /* <DEDUP_REMOVED lines=43> */
.L_x_1344:
[----:B------:R-:W-:Y:S05]  /*0bc0*/  BSYNC B0 ;  /* 0x0000000000007941 */ /* 0x000fea0003800000 */
.L_x_1343:
        /* <DEDUP_REMOVED lines=65> */
.L_x_1359:
        /* <DEDUP_REMOVED lines=65> */
.L_x_1345:
        /* <DEDUP_REMOVED lines=60> */
.L_x_1351:
        /* <DEDUP_REMOVED lines=21> */
.L_x_1350:
[----:B------:R-:W-:Y:S05]  /*1900*/  BSYNC B1 ;  /* 0x0000000000017941 */ /* 0x000fea0003800000 */
.L_x_1349:
        /* <DEDUP_REMOVED lines=11> */
.L_x_1352:
        /* <DEDUP_REMOVED lines=81> */
.L_x_1348:
[----:B------:R-:W-:Y:S05]  /*1ed0*/  BSYNC B0 ;  /* 0x0000000000007941 */ /* 0x000fea0003800000 */
.L_x_1347:
        /* <DEDUP_REMOVED lines=53> */
.L_x_1353:
        /* <DEDUP_REMOVED lines=9> */
.L_x_1346:
[----:B------:R-:W-:Y:S01]  /*22c0*/  IMAD.MOV.U32 R45, RZ, RZ, R26 ;  /* 0x000000ffff2d7224 */ /* 0x000fe200078e001a */
[----:B------:R-:W-:Y:S01]  /*22d0*/  MOV R40, 0x1 ;  /* 0x0000000100287802 */ /* 0x000fe20000000f00 */
[----:B------:R-:W-:Y:S02]  /*22e0*/  IMAD.MOV.U32 R44, RZ, RZ, RZ ;  /* 0x000000ffff2c7224 */ /* 0x000fe400078e00ff */
[----:B------:R-:W-:-:S07]  /*22f0*/  IMAD.MOV.U32 R36, RZ, RZ, -0x1 ;  /* 0xffffffffff247424 */ /* 0x000fce00078e00ff */
[----:B------:R-:W-:Y:S05]  /*2300*/  WARPSYNC.COLLECTIVE R36, `(.L_x_1354) ;  /* 0x0000000024087348 */ /* 0x000fea0003c00000 */
[----:B------:R0:W1:Y:S02]  /*2310*/  SHFL.UP P0, R43, R45, R40, R44 ;  /* 0x040000282d2b7389 */ /* 0x000064000000002c */
[----:B01----:R-:W-:Y:S01]  /*2320*/  ENDCOLLECTIVE ;  /* 0x000000000000791b */ /* 0x003fe20003800000 */
.L_x_1354:
[----:B------:R-:W-:Y:S02]  /*2330*/  IMAD.MOV.U32 R40, RZ, RZ, 0x2 ;  /* 0x00000002ff287424 */ /* 0x000fe400078e00ff */
[----:B------:R-:W-:-:S04]  /*2340*/  IMAD.MOV.U32 R39, RZ, RZ, R43 ;  /* 0x000000ffff277224 */ /* 0x000fc800078e002b */
[----:B------:R-:W-:-:S05]  /*2350*/  @P0 IMAD.IADD R39, R26, 0x1, R39 ;  /* 0x000000011a270824 */ /* 0x000fca00078e0227 */
[----:B------:R-:W-:-:S07]  /*2360*/  MOV R45, R39 ;  /* 0x00000027002d7202 */ /* 0x000fce0000000f00 */
[----:B------:R-:W-:Y:S05]  /*2370*/  WARPSYNC.COLLECTIVE R36, `(.L_x_1355) ;  /* 0x0000000024087348 */ /* 0x000fea0003c00000 */
[----:B------:R0:W1:Y:S02]  /*2380*/  SHFL.UP P0, R43, R45, R40, R44 ;  /* 0x040000282d2b7389 */ /* 0x000064000000002c */
[----:B01----:R-:W-:Y:S01]  /*2390*/  ENDCOLLECTIVE ;  /* 0x000000000000791b */ /* 0x003fe20003800000 */
.L_x_1355:
[----:B------:R-:W-:Y:S01]  /*23a0*/  HFMA2.MMA R40, -RZ, RZ, 0, 2.384185791015625e-07 ;  /* 0x00000004ff287435 */ /* 0x000fe200000001ff */
[----:B------:R-:W-:-:S04]  /*23b0*/  IMAD.MOV.U32 R28, RZ, RZ, R43 ;  /* 0x000000ffff1c7224 */ /* 0x000fc800078e002b */
[----:B------:R-:W-:-:S04]  /*23c0*/  @P0 IMAD.IADD R28, R39, 0x1, R28 ;  /* 0x00000001271c0824 */ /* 0x000fc800078e021c */
[----:B------:R-:W-:-:S07]  /*23d0*/  IMAD.MOV.U32 R45, RZ, RZ, R28 ;  /* 0x000000ffff2d7224 */ /* 0x000fce00078e001c */
[----:B------:R-:W-:Y:S05]  /*23e0*/  WARPSYNC.COLLECTIVE R36, `(.L_x_1356) ;  /* 0x0000000024087348 */ /* 0x000fea0003c00000 */
[----:B------:R0:W1:Y:S02]  /*23f0*/  SHFL.UP P0, R43, R45, R40, R44 ;  /* 0x040000282d2b7389 */ /* 0x000064000000002c */
[----:B01----:R-:W-:Y:S01]  /*2400*/  ENDCOLLECTIVE ;  /* 0x000000000000791b */ /* 0x003fe20003800000 */
.L_x_1356:
[----:B------:R-:W-:Y:S02]  /*2410*/  IMAD.MOV.U32 R40, RZ, RZ, 0x8 ;  /* 0x00000008ff287424 */ /* 0x000fe400078e00ff */
[----:B------:R-:W-:-:S04]  /*2420*/  IMAD.MOV.U32 R41, RZ, RZ, R43 ;  /* 0x000000ffff297224 */ /* 0x000fc800078e002b */
[----:B------:R-:W-:-:S04]  /*2430*/  @P0 IMAD.IADD R41, R28, 0x1, R41 ;  /* 0x000000011c290824 */ /* 0x000fc800078e0229 */
[----:B------:R-:W-:-:S07]  /*2440*/  IMAD.MOV.U32 R45, RZ, RZ, R41 ;  /* 0x000000ffff2d7224 */ /* 0x000fce00078e0029 */
[----:B------:R-:W-:Y:S05]  /*2450*/  WARPSYNC.COLLECTIVE R36, `(.L_x_1357) ;  /* 0x0000000024087348 */ /* 0x000fea0003c00000 */
[----:B------:R0:W1:Y:S02]  /*2460*/  SHFL.UP P0, R43, R45, R40, R44 ;  /* 0x040000282d2b7389 */ /* 0x000064000000002c */
[----:B01----:R-:W-:Y:S01]  /*2470*/  ENDCOLLECTIVE ;  /* 0x000000000000791b */ /* 0x003fe20003800000 */
.L_x_1357:
[----:B------:R-:W-:Y:S01]  /*2480*/  IMAD.MOV.U32 R40, RZ, RZ, 0x10 ;  /* 0x00000010ff287424 */ /* 0x000fe200078e00ff */
[----:B------:R-:W-:-:S05]  /*2490*/  MOV R32, R43 ;  /* 0x0000002b00207202 */ /* 0x000fca0000000f00 */
[----:B------:R-:W-:-:S04]  /*24a0*/  @P0 IMAD.IADD R32, R41, 0x1, R32 ;  /* 0x0000000129200824 */ /* 0x000fc800078e0220 */
[----:B------:R-:W-:-:S07]  /*24b0*/  IMAD.MOV.U32 R45, RZ, RZ, R32 ;  /* 0x000000ffff2d7224 */ /* 0x000fce00078e0020 */
[----:B------:R-:W-:Y:S05]  /*24c0*/  WARPSYNC.COLLECTIVE R36, `(.L_x_1358) ;  /* 0x0000000024087348 */ /* 0x000fea0003c00000 */
[----:B------:R0:W1:Y:S02]  /*24d0*/  SHFL.UP P0, R43, R45, R40, R44 ;  /* 0x040000282d2b7389 */ /* 0x000064000000002c */
[----:B01----:R-:W-:Y:S01]  /*24e0*/  ENDCOLLECTIVE ;  /* 0x000000000000791b */ /* 0x003fe20003800000 */
.L_x_1358:
[----:B------:R-:W-:Y:S05]  /*24f0*/  BRA `(.L_x_1359) ;  /* 0xffffffe800b87947 */ /* 0x000fea000383ffff */
.L_x_1360:
        /* <DEDUP_REMOVED lines=16> */
.L_x_1644:


//--------------------- .text._ZN4vllm3moe46moe_align_block_size_small_batch_expert_kernelIsLi256EEEvPKT_PiS5_S5_S5_iimiib --------------------------
	.section	.text._ZN4vllm3moe46moe_align_block_size_small_batch_expert_kernelIsLi256EEEvPKT_PiS5_S5_S5_iimiib,"ax",@progbits
	.align	128
        .global         _ZN4vllm3moe46moe_align_block_size_small_batch_expert_kernelIsLi256EEEvPKT_PiS5_S5_S5_iimiib
        .type           _ZN4vllm3moe46moe_align_block_size_small_batch_expert_kernelIsLi256EEEvPKT_PiS5_S5_S5_iimiib,@function
        .size           _ZN4vllm3moe46moe_align_block_size_small_batch_expert_kernelIsLi256EEEvPKT_PiS5_S5_S5_iimiib,(.L_x_1645 - _ZN4vllm3moe46moe_align_block_size_small_batch_expert_kernelIsLi256EEEvPKT_PiS5_S5_S5_iimiib)
        .other          _ZN4vllm3moe46moe_align_block_size_small_batch_expert_kernelIsLi256EEEvPKT_PiS5_S5_S5_iimiib,@"STO_CUDA_ENTRY STV_DEFAULT"
_ZN4vllm3moe46moe_align_block_size_small_batch_expert_kernelIsLi256EEEvPKT_PiS5_S5_S5_iimiib:
.text._ZN4vllm3moe46moe_align_block_size_small_batch_expert_kernelIsLi256EEEvPKT_PiS5_S5_S5_iimiib:
        /* <DEDUP_REMOVED lines=36> */
.L_x_1366:
        /* <DEDUP_REMOVED lines=21> */
.L_x_1365:
        /* <DEDUP_REMOVED lines=13> */
[----:B0-----:R-:W-:-:S07]  /*0460*/  IADD3 R2, R2, 0x20, RZ ;  /* 0x0000002002027810 */ /* 0x001fce0007ffe0ff */
.L_x_1367:
[----:B------:R-:W-:-:S13]  /*0470*/  ISETP.NE.OR P0, PT, R3, RZ, P0 ;  /* 0x000000ff0300720c */ /* 0x000fda0000705670 */
[----:B------:R-:W-:Y:S05]  /*0480*/  @!P0 BRA `(.L_x_1363) ;  /* 0x0000000000248947 */ /* 0x000fea0003800000 */
.L_x_1364:
        /* <DEDUP_REMOVED lines=9> */
.L_x_1363:
[----:B------:R-:W-:-:S13]  /*0520*/  ISETP.NE.AND P0, PT, R0, RZ, PT ;  /* 0x000000ff0000720c */ /* 0x000fda0003f05270 */
[----:B------:R-:W-:Y:S05]  /*0530*/  @!P0 BRA `(.L_x_1362) ;  /* 0x0000000000288947 */ /* 0x000fea0003800000 */
[----:B------:R-:W0:Y:S01]  /*0540*/  S2UR UR6, SR_CgaCtaId ;  /* 0x00000000000679c3 */ /* 0x000e220000008800 */
[----:B------:R-:W-:Y:S01]  /*0550*/  UMOV UR5, 0x400 ;  /* 0x0000040000057882 */ /* 0x000fe20000000000 */
[----:B------:R-:W-:Y:S01]  /*0560*/  VIADD R2, R6, UR4 ;  /* 0x0000000406027c36 */ /* 0x000fe20008000000 */
[----:B0-----:R-:W-:-:S06]  /*0570*/  ULEA UR5, UR6, UR5, 0x18 ;  /* 0x0000000506057291 */ /* 0x001fcc000f8ec03f */
[----:B------:R-:W-:-:S07]  /*0580*/  LEA R2, R2, UR5, 0x2 ;  /* 0x0000000502027c11 */ /* 0x000fce000f8e10ff */
.L_x_1368:
[----:B------:R-:W-:Y:S01]  /*0590*/  VIADD R0, R0, 0xffffffff ;  /* 0xffffffff00007836 */ /* 0x000fe20000000000 */
[----:B------:R0:W-:Y:S04]  /*05a0*/  STS [R2], RZ ;  /* 0x000000ff02007388 */ /* 0x0001e80000000800 */
[----:B------:R-:W-:Y:S02]  /*05b0*/  ISETP.NE.AND P0, PT, R0, RZ, PT ;  /* 0x000000ff0000720c */ /* 0x000fe40003f05270 */
[----:B0-----:R-:W-:-:S11]  /*05c0*/  IADD3 R2, R2, 0x4, RZ ;  /* 0x0000000402027810 */ /* 0x001fd60007ffe0ff */
[----:B------:R-:W-:Y:S05]  /*05d0*/  @P0 BRA `(.L_x_1368) ;  /* 0xfffffffc00ec0947 */ /* 0x000fea000383ffff */
.L_x_1362:
        /* <DEDUP_REMOVED lines=14> */
[----:B------:R-:W-:Y:S02]  /*06c0*/  IMAD.MOV.U32 R12, RZ, RZ, R17 ;  /* 0x000000ffff0c7224 */ /* 0x000fe400078e0011 */
[----:B------:R-:W-:Y:S01]  /*06d0*/  IMAD.MOV.U32 R13, RZ, RZ, R18 ;  /* 0x000000ffff0d7224 */ /* 0x000fe200078e0012 */
[----:B0-----:R-:W-:-:S07]  /*06e0*/  LEA R21, R7, R6, 0x18 ;  /* 0x0000000607157211 */ /* 0x001fce00078ec0ff */
.L_x_1371:
[----:B------:R-:W-:-:S04]  /*06f0*/  LEA R8, P0, R12, UR10, 0x1 ;  /* 0x0000000a0c087c11 */ /* 0x000fc8000f8008ff */
[----:B------:R-:W-:-:S05]  /*0700*/  LEA.HI.X R9, R12, UR11, R13, 0x1, P0 ;  /* 0x0000000b0c097c11 */ /* 0x000fca00080f0c0d */
[----:B------:R-:W2:Y:S02]  /*0710*/  LDG.E.U16.CONSTANT R8, desc[UR8][R8.64] ;  /* 0x0000000808087981 */ /* 0x000ea4000c1e9500 */
[----:B--2---:R-:W-:-:S05]  /*0720*/  PRMT R7, R8, 0x9910, RZ ;  /* 0x0000991008077816 */ /* 0x004fca00000000ff */
[----:B-1----:R-:W-:-:S06]  /*0730*/  IMAD.WIDE R6, R7, 0x4, R2 ;  /* 0x0000000407067825 */ /* 0x002fcc00078e0202 */
[----:B------:R-:W2:Y:S02]  /*0740*/  LDG.E.CONSTANT R7, desc[UR8][R6.64] ;  /* 0x0000000806077981 */ /* 0x000ea4000c1e9900 */
[----:B--2---:R-:W-:-:S13]  /*0750*/  ISETP.NE.AND P0, PT, R7, -0x1, PT ;  /* 0xffffffff0700780c */ /* 0x004fda0003f05270 */
[----:B------:R-:W-:-:S05]  /*0760*/  @P0 IADD3 R10, R7, R0, RZ ;  /* 0x00000000070a0210 */ /* 0x000fca0007ffe0ff */
        /* <DEDUP_REMOVED lines=10> */
.L_x_1370:
[----:B------:R-:W0:Y:S01]  /*0810*/  S2R R7, SR_CgaCtaId ;  /* 0x0000000000077919 */ /* 0x000e220000008800 */
[----:B------:R-:W-:Y:S01]  /*0820*/  MOV R6, 0x400 ;  /* 0x0000040000067802 */ /* 0x000fe20000000f00 */
[----:B------:R-:W-:Y:S01]  /*0830*/  IMAD.MOV.U32 R10, RZ, RZ, R17 ;  /* 0x000000ffff0a7224 */ /* 0x000fe200078e0011 */
[----:B------:R-:W-:Y:S02]  /*0840*/  MOV R11, R18 ;  /* 0x00000012000b7202 */ /* 0x000fe40000000f00 */
[----:B0-----:R-:W-:-:S07]  /*0850*/  LEA R12, R7, R6, 0x18 ;  /* 0x00000006070c7211 */ /* 0x001fce00078ec0ff */
.L_x_1372:
[----:B------:R-:W-:-:S04]  /*0860*/  LEA R6, P0, R10, UR14, 0x1 ;  /* 0x0000000e0a067c11 */ /* 0x000fc8000f8008ff */
[----:B------:R-:W-:-:S05]  /*0870*/  LEA.HI.X R7, R10, UR15, R11, 0x1, P0 ;  /* 0x0000000f0a077c11 */ /* 0x000fca00080f0c0b */
[----:B------:R-:W2:Y:S01]  /*0880*/  LDG.E.U16.CONSTANT R6, desc[UR8][R6.64] ;  /* 0x0000000806067981 */ /* 0x000ea2000c1e9500 */
[----:B------:R-:W-:-:S05]  /*0890*/  IADD3 R10, P0, R15, R10, RZ ;  /* 0x0000000a0f0a7210 */ /* 0x000fca0007f1e0ff */
[----:B------:R-:W-:Y:S01]  /*08a0*/  IMAD.X R11, RZ, RZ, R11, P0 ;  /* 0x000000ffff0b7224 */ /* 0x000fe200000e060b */
[----:B------:R-:W-:-:S04]  /*08b0*/  ISETP.GE.U32.AND P0, PT, R10, R2, PT ;  /* 0x000000020a00720c */ /* 0x000fc80003f06070 */
[----:B------:R-:W-:Y:S02]  /*08c0*/  ISETP.GE.U32.AND.EX P0, PT, R11, R3, PT, P0 ;  /* 0x000000030b00720c */ /* 0x000fe40003f06100 */
[----:B0-2---:R-:W-:-:S05]  /*08d0*/  PRMT R9, R6, 0x9910, RZ ;  /* 0x0000991006097816 */ /* 0x005fca00000000ff */
[----:B------:R-:W-:-:S04]  /*08e0*/  IMAD.IADD R9, R9, 0x1, R0 ;  /* 0x0000000109097824 */ /* 0x000fc800078e0200 */
[----:B------:R-:W-:-:S05]  /*08f0*/  IMAD R9, R9, 0x4, R12 ;  /* 0x0000000409097824 */ /* 0x000fca00078e020c */
[----:B------:R-:W0:Y:S02]  /*0900*/  LDS R8, [R9] ;  /* 0x0000000009087984 */ /* 0x000e240000000800 */
[----:B0-----:R-:W-:-:S05]  /*0910*/  VIADD R8, R8, 0x1 ;  /* 0x0000000108087836 */ /* 0x001fca0000000000 */
[----:B------:R0:W-:Y:S01]  /*0920*/  STS [R9], R8 ;  /* 0x0000000809007388 */ /* 0x0001e20000000800 */
[----:B------:R-:W-:Y:S05]  /*0930*/  @!P0 BRA `(.L_x_1372) ;  /* 0xfffffffc00c88947 */ /* 0x000fea000383ffff */
.L_x_1369:
        /* <DEDUP_REMOVED lines=9> */
[----:B------:R-:W-:Y:S02]  /*09d0*/  IADD3 R0, R17, R16, RZ ;  /* 0x0000001011007210 */ /* 0x000fe40007ffe0ff */
        /* <DEDUP_REMOVED lines=19> */
.L_x_1378:
[--C-:B------:R-:W-:Y:S01]  /*0b10*/  IMAD R7, R2, 0x4, R5.reuse ;  /* 0x0000000402077824 */ /* 0x100fe200078e0205 */
[----:B0-----:R1:W-:Y:S01]  /*0b20*/  LDS R9, [R5] ;  /* 0x0000000005097984 */ /* 0x0013e20000000800 */
[----:B------:R-:W-:Y:S01]  /*0b30*/  VIADD R0, R0, 0xfffffff0 ;  /* 0xfffffff000007836 */ /* 0x000fe20000000000 */
[----:B------:R-:W-:Y:S02]  /*0b40*/  UIADD3 UR5, UR5, 0x10, URZ ;  /* 0x0000001005057890 */ /* 0x000fe4000fffe03f */
[----:B------:R-:W0:Y:S02]  /*0b50*/  LDS R6, [R7] ;  /* 0x0000000007067984 */ /* 0x000e240000000800 */
[----:B------:R-:W-:Y:S01]  /*0b60*/  ISETP.GT.AND P4, PT, R0, 0x10c, PT ;  /* 0x0000010c0000780c */ /* 0x000fe20003f84270 */
[----:B-1----:R-:W-:Y:S01]  /*0b70*/  IMAD R5, R2, 0x10, R5 ;  /* 0x0000001002057824 */ /* 0x002fe200078e0205 */
[----:B0-----:R-:W-:Y:S01]  /*0b80*/  IADD3 R6, R6, R9, RZ ;  /* 0x0000000906067210 */ /* 0x001fe20007ffe0ff */
[----:B------:R-:W-:-:S04]  /*0b90*/  IMAD R9, R2, 0x4, R7 ;  /* 0x0000000402097824 */ /* 0x000fc800078e0207 */
[----:B------:R0:W-:Y:S04]  /*0ba0*/  STS [R7], R6 ;  /* 0x0000000607007388 */ /* 0x0001e80000000800 */
[----:B------:R-:W1:Y:S01]  /*0bb0*/  LDS R11, [R9] ;  /* 0x00000000090b7984 */ /* 0x000e620000000800 */
[----:B0-----:R-:W-:Y:S02]  /*0bc0*/  IMAD R7, R2, 0x4, R5 ;  /* 0x0000000402077824 */ /* 0x001fe400078e0205 */
[----:B-1----:R-:W-:Y:S02]  /*0bd0*/  IMAD.IADD R8, R6, 0x1, R11 ;  /* 0x0000000106087824 */ /* 0x002fe400078e020b */
[----:B------:R-:W-:-:S03]  /*0be0*/  IMAD R11, R2, 0x4, R9 ;  /* 0x00000004020b7824 */ /* 0x000fc600078e0209 */
[----:B------:R-:W-:Y:S02]  /*0bf0*/  STS [R9], R8 ;  /* 0x0000000809007388 */ /* 0x000fe40000000800 */
[----:B--2---:R-:W-:Y:S02]  /*0c00*/  LEA R12, R2, R11, 0x2 ;  /* 0x0000000b020c7211 */ /* 0x004fe400078e10ff */
        /* <DEDUP_REMOVED lines=31> */
[----:B0-----:R-:W-:Y:S01]  /*0e00*/  IMAD R7, R2, 0x4, R5 ;  /* 0x0000000402077824 */ /* 0x001fe200078e0205 */
[----:B-1----:R-:W-:Y:S01]  /*0e10*/  IADD3 R8, R6, R11, RZ ;  /* 0x0000000b06087210 */ /* 0x002fe20007ffe0ff */
[----:B------:R-:W-:-:S04]  /*0e20*/  IMAD R11, R2, 0x4, R9 ;  /* 0x00000004020b7824 */ /* 0x000fc800078e0209 */
[----:B------:R-:W-:Y:S01]  /*0e30*/  STS [R9], R8 ;  /* 0x0000000809007388 */ /* 0x000fe20000000800 */
[----:B------:R-:W-:-:S03]  /*0e40*/  IMAD R12, R2, 0x4, R11 ;  /* 0x00000004020c7824 */ /* 0x000fc600078e020b */
[----:B------:R-:W0:Y:S02]  /*0e50*/  LDS R21, [R11] ;  /* 0x000000000b157984 */ /* 0x000e240000000800 */
[----:B0-----:R-:W-:-:S05]  /*0e60*/  IMAD.IADD R10, R8, 0x1, R21 ;  /* 0x00000001080a7824 */ /* 0x001fca00078e0215 */
[----:B------:R-:W-:Y:S04]  /*0e70*/  STS [R11], R10 ;  /* 0x0000000a0b007388 */ /* 0x000fe80000000800 */
[----:B------:R-:W0:Y:S02]  /*0e80*/  LDS R13, [R12] ;  /* 0x000000000c0d7984 */ /* 0x000e240000000800 */
[----:B0-----:R-:W-:-:S05]  /*0e90*/  IADD3 R13, R10, R13, RZ ;  /* 0x0000000d0a0d7210 */ /* 0x001fca0007ffe0ff */
[----:B------:R-:W-:Y:S04]  /*0ea0*/  STS [R12], R13 ;  /* 0x0000000d0c007388 */ /* 0x000fe80000000800 */
[----:B------:R-:W-:Y:S04]  /*0eb0*/  LDS R6, [R7] ;  /* 0x0000000007067984 */ /* 0x000fe80000000800 */
[----:B------:R0:W1:Y:S02]  /*0ec0*/  LDS R9, [R5] ;  /* 0x0000000005097984 */ /* 0x0000640000000800 */
[----:B0-----:R-:W-:Y:S01]  /*0ed0*/  LEA R5, R2, R5, 0x4 ;  /* 0x0000000502057211 */ /* 0x001fe200078e20ff */
[----:B-1----:R-:W-:-:S02]  /*0ee0*/  IMAD.IADD R6, R6, 0x1, R9 ;  /* 0x0000000106067824 */ /* 0x002fc400078e0209 */
[----:B------:R-:W-:-:S03]  /*0ef0*/  IMAD R9, R2, 0x4, R7 ;  /* 0x0000000402097824 */ /* 0x000fc600078e0207 */
        /* <DEDUP_REMOVED lines=13> */
.L_x_1377:
[----:B------:R-:W-:-:S05]  /*0fd0*/  VIADD R6, R0, 0xffffff00 ;  /* 0xffffff0000067836 */ /* 0x000fca0000000000 */
[----:B------:R-:W-:-:S13]  /*0fe0*/  ISETP.GT.AND P4, PT, R6, 0x4, PT ;  /* 0x000000040600780c */ /* 0x000fda0003f84270 */
[----:B------:R-:W-:Y:S05]  /*0ff0*/  @!P4 BRA `(.L_x_1379) ;  /* 0x00000000009cc947 */ /* 0x000fea0003800000 */
[--C-:B------:R-:W-:Y:S01]  /*1000*/  IMAD R7, R2, 0x4, R5.reuse ;  /* 0x0000000402077824 */ /* 0x100fe200078e0205 */
[----:B0-----:R1:W-:Y:S01]  /*1010*/  LDS R9, [R5] ;  /* 0x0000000005097984 */ /* 0x0013e20000000800 */
[----:B------:R-:W-:Y:S01]  /*1020*/  PLOP3.LUT P0, PT, PT, PT, PT, 0x8, 0x0 ;  /* 0x000000000000781c */ /* 0x000fe20003f0e170 */
[----:B------:R-:W-:Y:S01]  /*1030*/  VIADD R0, R0, 0xfffffff8 ;  /* 0xfffffff800007836 */ /* 0x000fe20000000000 */
[----:B------:R-:W-:Y:S01]  /*1040*/  UIADD3 UR5, UR5, 0x8, URZ ;  /* 0x0000000805057890 */ /* 0x000fe2000fffe03f */
[----:B------:R-:W0:Y:S01]  /*1050*/  LDS R6, [R7] ;  /* 0x0000000007067984 */ /* 0x000e220000000800 */
[----:B-1----:R-:W-:Y:S02]  /*1060*/  IMAD R5, R2, 0x10, R5 ;  /* 0x0000001002057824 */ /* 0x002fe400078e0205 */
[----:B0-----:R-:W-:Y:S02]  /*1070*/  IMAD.IADD R6, R6, 0x1, R9 ;  /* 0x0000000106067824 */ /* 0x001fe400078e0209 */
[----:B------:R-:W-:-:S03]  /*1080*/  IMAD R9, R2, 0x4, R7 ;  /* 0x0000000402097824 */ /* 0x000fc600078e0207 */
[----:B------:R0:W-:Y:S04]  /*1090*/  STS [R7], R6 ;  /* 0x0000000607007388 */ /* 0x0001e80000000800 */
[----:B------:R-:W1:Y:S01]  /*10a0*/  LDS R11, [R9] ;  /* 0x00000000090b7984 */ /* 0x000e620000000800 */
[----:B0-----:R-:W-:Y:S01]  /*10b0*/  IMAD R7, R2, 0x4, R5 ;  /* 0x0000000402077824 */ /* 0x001fe200078e0205 */
[----:B-1----:R-:W-:Y:S01]  /*10c0*/  IADD3 R8, R6, R11, RZ ;  /* 0x0000000b06087210 */ /* 0x002fe20007ffe0ff */
[----:B------:R-:W-:-:S04]  /*10d0*/  IMAD R11, R2, 0x4, R9 ;  /* 0x00000004020b7824 */ /* 0x000fc800078e0209 */
[----:B------:R-:W-:Y:S01]  /*10e0*/  STS [R9], R8 ;  /* 0x0000000809007388 */ /* 0x000fe20000000800 */
[----:B--2---:R-:W-:-:S03]  /*10f0*/  IMAD R12, R2, 0x4, R11 ;  /* 0x00000004020c7824 */ /* 0x004fc600078e020b */
        /* <DEDUP_REMOVED lines=23> */
.L_x_1379:
[----:B------:R-:W-:-:S13]  /*1270*/  ISETP.NE.OR P0, PT, R0, 0x100, P0 ;  /* 0x000001000000780c */ /* 0x000fda0000705670 */
[----:B------:R-:W-:Y:S05]  /*1280*/  @!P0 BRA `(.L_x_1375) ;  /* 0x0000000000588947 */ /* 0x000fea0003800000 */
.L_x_1376:
[----:B------:R-:W-:Y:S01]  /*1290*/  IMAD R11, R2, 0x4, R5 ;  /* 0x00000004020b7824 */ /* 0x000fe200078e0205 */
[----:B------:R1:W-:Y:S01]  /*12a0*/  LDS R7, [R5] ;  /* 0x0000000005077984 */ /* 0x0003e20000000800 */
[----:B------:R-:W-:Y:S01]  /*12b0*/  VIADD R0, R0, 0xfffffffc ;  /* 0xfffffffc00007836 */ /* 0x000fe20000000000 */
[----:B------:R-:W-:Y:S01]  /*12c0*/  UIADD3 UR5, UR5, 0x4, URZ ;  /* 0x0000000405057890 */ /* 0x000fe2000fffe03f */
[----:B------:R-:W-:Y:S01]  /*12d0*/  IMAD R10, R2, 0x4, R11 ;  /* 0x00000004020a7824 */ /* 0x000fe200078e020b */
[----:B----4-:R-:W4:Y:S02]  /*12e0*/  LDS R6, [R11] ;  /* 0x000000000b067984 */ /* 0x010f240000000800 */
[----:B------:R-:W-:Y:S02]  /*12f0*/  ISETP.NE.AND P0, PT, R0, 0x100, PT ;  /* 0x000001000000780c */ /* 0x000fe40003f05270 */
[C---:B--23--:R-:W-:Y:S02]  /*1300*/  LEA R13, R2.reuse, R10, 0x2 ;  /* 0x0000000a020d7211 */ /* 0x04cfe400078e10ff */
[----:B-1----:R-:W-:-:S03]  /*1310*/  LEA R5, R2, R5, 0x4 ;  /* 0x0000000502057211 */ /* 0x002fc600078e20ff */
[----:B------:R-:W-:Y:S02]  /*1320*/  IMAD R12, R2, 0x4, R13 ;  /* 0x00000004020c7824 */ /* 0x000fe400078e020d */
[----:B----4-:R-:W-:-:S05]  /*1330*/  IMAD.IADD R6, R6, 0x1, R7 ;  /* 0x0000000106067824 */ /* 0x010fca00078e0207 */
[----:B------:R-:W-:Y:S04]  /*1340*/  STS [R11], R6 ;  /* 0x000000060b007388 */ /* 0x000fe80000000800 */
[----:B------:R-:W1:Y:S02]  /*1350*/  LDS R7, [R10] ;  /* 0x000000000a077984 */ /* 0x000e640000000800 */
[----:B-1----:R-:W-:-:S05]  /*1360*/  IMAD.IADD R7, R6, 0x1, R7 ;  /* 0x0000000106077824 */ /* 0x002fca00078e0207 */
        /* <DEDUP_REMOVED lines=8> */
.L_x_1375:
        /* <DEDUP_REMOVED lines=9> */
.L_x_1380:
[----:B------:R-:W-:Y:S01]  /*1480*/  LDS R0, [R5] ;  /* 0x0000000005007984 */ /* 0x000fe20000000800 */
[----:B------:R-:W-:-:S03]  /*1490*/  VIADD R3, R3, 0xffffffff ;  /* 0xffffffff03037836 */ /* 0x000fc60000000000 */
[----:B0---4-:R0:W1:Y:S02]  /*14a0*/  LDS R9, [R7] ;  /* 0x0000000007097984 */ /* 0x0110640000000800 */
[----:B------:R-:W-:Y:S02]  /*14b0*/  ISETP.NE.AND P0, PT, R3, RZ, PT ;  /* 0x000000ff0300720c */ /* 0x000fe40003f05270 */
[----:B0-----:R-:W-:Y:S01]  /*14c0*/  LEA R7, R2, R7, 0x2 ;  /* 0x0000000702077211 */ /* 0x001fe200078e10ff */
[----:B-1----:R-:W-:-:S05]  /*14d0*/  IMAD.IADD R0, R0, 0x1, R9 ;  /* 0x0000000100007824 */ /* 0x002fca00078e0209 */
[----:B------:R0:W-:Y:S02]  /*14e0*/  STS [R5], R0 ;  /* 0x0000000005007388 */ /* 0x0001e40000000800 */
[----:B0-----:R-:W-:-:S03]  /*14f0*/  IMAD R5, R2, 0x4, R5 ;  /* 0x0000000402057824 */ /* 0x001fc600078e0205 */
[----:B------:R-:W-:Y:S05]  /*1500*/  @P0 BRA `(.L_x_1380) ;  /* 0xfffffffc00dc0947 */ /* 0x000fea000383ffff */
.L_x_1374:
[----:B------:R-:W-:Y:S05]  /*1510*/  BSYNC B0 ;  /* 0x0000000000007941 */ /* 0x000fea0003800000 */
.L_x_1373:
[----:B------:R-:W5:Y:S01]  /*1520*/  S2R R3, SR_CgaCtaId ;  /* 0x0000000000037919 */ /* 0x000f620000008800 */
[----:B------:R-:W-:Y:S01]  /*1530*/  BAR.SYNC.DEFER_BLOCKING 0x0 ;  /* 0x0000000000007b1d */ /* 0x000fe20000010000 */
[----:B------:R-:W-:Y:S02]  /*1540*/  ISETP.NE.AND P0, PT, R17, RZ, PT ;  /* 0x000000ff1100720c */ /* 0x000fe40003f05270 */
[----:B------:R-:W-:-:S03]  /*1550*/  MOV R14, 0x400 ;  /* 0x00000400000e7802 */ /* 0x000fc60000000f00 */
[----:B------:R-:W-:Y:S01]  /*1560*/  ULDC UR4, c[0x0][0x23c] ;  /* 0x00008f0000047ab9 */ /* 0x000fe20000000800 */
[----:B------:R-:W-:Y:S01]  /*1570*/  BSSY B0, `(.L_x_1381) ;  /* 0x000009b000007945 */ /* 0x000fe20003800000 */
[----:B--23--:R-:W-:-:S04]  /*1580*/  IMAD.U32 R13, RZ, RZ, UR4 ;  /* 0x00000004ff0d7e24 */ /* 0x00cfc8000f8e00ff */
[----:B------:R-:W-:Y:S01]  /*1590*/  VIADD R0, R13, 0xffffffff ;  /* 0xffffffff0d007836 */ /* 0x000fe20000000000 */
[----:B-----5:R-:W-:-:S05]  /*15a0*/  LEA R14, R3, R14, 0x18 ;  /* 0x0000000e030e7211 */ /* 0x020fca00078ec0ff */
[----:B----4-:R-:W-:Y:S01]  /*15b0*/  IMAD R12, R2, 0x4, R14 ;  /* 0x00000004020c7824 */ /* 0x010fe200078e020e */
[----:B------:R-:W-:Y:S06]  /*15c0*/  @P0 BRA `(.L_x_1382) ;  /* 0x0000000800540947 */ /* 0x000fec0003800000 */
[----:B------:R2:W-:Y:S01]  /*15d0*/  STS [R14], RZ ;  /* 0x000000ff0e007388 */ /* 0x0005e20000000800 */
[----:B------:R-:W-:Y:S05]  /*15e0*/  @!P3 BRA `(.L_x_1383) ;  /* 0x000000080040b947 */ /* 0x000fea0003800000 */
[C---:B------:R-:W-:Y:S01]  /*15f0*/  IADD3 R3, R2.reuse, -0x1, RZ ;  /* 0xffffffff02037810 */ /* 0x040fe20007ffe0ff */
[----:B------:R-:W-:Y:S01]  /*1600*/  IMAD.MOV.U32 R7, RZ, RZ, 0x1 ;  /* 0x00000001ff077424 */ /* 0x000fe200078e00ff */
[----:B-1----:R-:W-:Y:S02]  /*1610*/  LOP3.LUT R5, R2, 0x3, RZ, 0xc0, !PT ;  /* 0x0000000302057812 */ /* 0x002fe400078ec0ff */
[----:B------:R-:W-:Y:S02]  /*1620*/  ISETP.GE.U32.AND P3, PT, R3, 0x3, PT ;  /* 0x000000030300780c */ /* 0x000fe40003f66070 */
[----:B------:R-:W-:-:S11]  /*1630*/  ISETP.NE.AND P0, PT, R5, RZ, PT ;  /* 0x000000ff0500720c */ /* 0x000fd60003f05270 */
[----:B------:R-:W-:Y:S05]  /*1640*/  @!P3 BRA `(.L_x_1384) ;  /* 0x000000040088b947 */ /* 0x000fea0003800000 */
[----:B------:R-:W-:Y:S01]  /*1650*/  IABS R6, R13 ;  /* 0x0000000d00067213 */ /* 0x000fe20000000000 */
[----:B------:R-:W-:Y:S01]  /*1660*/  VIADD R7, R4, 0xffffff01 ;  /* 0xffffff0104077836 */ /* 0x000fe20000000000 */
[-C--:B0-----:R-:W-:Y:S01]  /*1670*/  IADD3 R8, -R5, R2.reuse, RZ ;  /* 0x0000000205087210 */ /* 0x081fe20007ffe1ff */
[----:B------:R-:W-:Y:S01]  /*1680*/  IMAD.MOV.U32 R22, RZ, RZ, RZ ;  /* 0x000000ffff167224 */ /* 0x000fe200078e00ff */
[----:B------:R-:W0:Y:S01]  /*1690*/  I2F.RP R9, R6 ;  /* 0x0000000600097306 */ /* 0x000e220000209400 */
[----:B------:R-:W-:Y:S01]  /*16a0*/  IMAD R7, R7, R2, RZ ;  /* 0x0000000207077224 */ /* 0x000fe200078e02ff */
[----:B------:R-:W-:Y:S01]  /*16b0*/  ULDC UR4, c[0x0][0x23c] ;  /* 0x00008f0000047ab9 */ /* 0x000fe20000000800 */
[----:B------:R-:W-:Y:S02]  /*16c0*/  IMAD.MOV.U32 R2, RZ, RZ, RZ ;  /* 0x000000ffff027224 */ /* 0x000fe400078e00ff */
[----:B------:R-:W-:Y:S02]  /*16d0*/  IMAD R10, R7, 0x4, R14 ;  /* 0x00000004070a7824 */ /* 0x000fe400078e020e */
[----:B------:R-:W-:-:S02]  /*16e0*/  IMAD.MOV.U32 R7, RZ, RZ, 0x1 ;  /* 0x00000001ff077424 */ /* 0x000fc400078e00ff */
[----:B------:R-:W-:Y:S01]  /*16f0*/  VIADD R10, R10, 0x10 ;  /* 0x000000100a0a7836 */ /* 0x000fe20000000000 */
[----:B0-----:R-:W0:Y:S02]  /*1700*/  MUFU.RCP R9, R9 ;  /* 0x0000000900097308 */ /* 0x001e240000001000 */
[----:B0-----:R-:W-:Y:S01]  /*1710*/  VIADD R3, R9, 0xffffffe ;  /* 0x0ffffffe09037836 */ /* 0x001fe20000000000 */
[----:B------:R-:W-:-:S05]  /*1720*/  MOV R9, R14 ;  /* 0x0000000e00097202 */ /* 0x000fca0000000f00 */
[----:B------:R-:W0:Y:S02]  /*1730*/  F2I.FTZ.U32.TRUNC.NTZ R3, R3 ;  /* 0x0000000300037305 */ /* 0x000e24000021f000 */
[----:B0-----:R-:W-:-:S04]  /*1740*/  IMAD.MOV R11, RZ, RZ, -R3 ;  /* 0x000000ffff0b7224 */ /* 0x001fc800078e0a03 */
[----:B------:R-:W-:-:S04]  /*1750*/  IMAD R11, R11, R6, RZ ;  /* 0x000000060b0b7224 */ /* 0x000fc800078e02ff */
[----:B------:R-:W-:-:S07]  /*1760*/  IMAD.HI.U32 R2, R3, R11, R2 ;  /* 0x0000000b03027227 */ /* 0x000fce00078e0002 */
.L_x_1385:
[----:B------:R-:W0:Y:S01]  /*1770*/  LDS R3, [R10+-0xc] ;  /* 0xfffff4000a037984 */ /* 0x000e220000000800 */
[----:B------:R-:W-:Y:S02]  /*1780*/  IMAD.U32 R13, RZ, RZ, UR4 ;  /* 0x00000004ff0d7e24 */ /* 0x000fe4000f8e00ff */
[----:B------:R-:W-:Y:S02]  /*1790*/  VIADD R8, R8, 0xfffffffc ;  /* 0xfffffffc08087836 */ /* 0x000fe40000000000 */
[----:B------:R-:W-:Y:S01]  /*17a0*/  VIADD R7, R7, 0x4 ;  /* 0x0000000407077836 */ /* 0x000fe20000000000 */
[----:B------:R-:W-:Y:S01]  /*17b0*/  IABS R11, R13 ;  /* 0x0000000d000b7213 */ /* 0x000fe20000000000 */
[----:B0-----:R-:W-:-:S05]  /*17c0*/  IMAD.IADD R3, R3, 0x1, R0 ;  /* 0x0000000103037824 */ /* 0x001fca00078e0200 */
[----:B------:R-:W-:Y:S02]  /*17d0*/  IABS R20, R3 ;  /* 0x0000000300147213 */ /* 0x000fe40000000000 */
[----:B------:R-:W-:-:S03]  /*17e0*/  ISETP.GE.AND P4, PT, R3, RZ, PT ;  /* 0x000000ff0300720c */ /* 0x000fc60003f86270 */
[----:B------:R-:W-:-:S04]  /*17f0*/  IMAD.HI.U32 R2, R2, R20, RZ ;  /* 0x0000001402027227 */ /* 0x000fc800078e00ff */
[----:B------:R-:W-:-:S04]  /*1800*/  IMAD.MOV R2, RZ, RZ, -R2 ;  /* 0x000000ffff027224 */ /* 0x000fc800078e0a02 */
[----:B------:R-:W-:Y:S01]  /*1810*/  IMAD R2, R11, R2, R20 ;  /* 0x000000020b027224 */ /* 0x000fe200078e0214 */
[----:B------:R-:W-:-:S04]  /*1820*/  LOP3.LUT R20, RZ, R13, RZ, 0x33, !PT ;  /* 0x0000000dff147212 */ /* 0x000fc800078e33ff */
[----:B------:R-:W-:-:S13]  /*1830*/  ISETP.GT.U32.AND P3, PT, R6, R2, PT ;  /* 0x000000020600720c */ /* 0x000fda0003f64070 */
[----:B------:R-:W-:-:S04]  /*1840*/  @!P3 IADD3 R2, R2, -R11, RZ ;  /* 0x8000000b0202b210 */ /* 0x000fc80007ffe0ff */
        /* <DEDUP_REMOVED lines=12> */
[----:B0-----:R-:W-:-:S04]  /*1910*/  IMAD.MOV R2, RZ, RZ, -R3 ;  /* 0x000000ffff027224 */ /* 0x001fc800078e0a03 */
[----:B------:R-:W-:Y:S02]  /*1920*/  IMAD R25, R2, R11, RZ ;  /* 0x0000000b02197224 */ /* 0x000fe400078e02ff */
[----:B------:R-:W-:-:S04]  /*1930*/  IMAD.MOV.U32 R2, RZ, RZ, RZ ;  /* 0x000000ffff027224 */ /* 0x000fc800078e00ff */
[----:B------:R-:W-:Y:S01]  /*1940*/  IMAD.HI.U32 R2, R3, R25, R2 ;  /* 0x0000001903027227 */ /* 0x000fe200078e0002 */
[----:B-1----:R-:W-:-:S04]  /*1950*/  IADD3 R21, R21, R0, RZ ;  /* 0x0000000015157210 */ /* 0x002fc80007ffe0ff */
[----:B------:R-:W-:Y:S02]  /*1960*/  IABS R6, R21 ;  /* 0x0000001500067213 */ /* 0x000fe40000000000 */
[----:B------:R-:W-:-:S03]  /*1970*/  ISETP.GE.AND P5, PT, R21, RZ, PT ;  /* 0x000000ff1500720c */ /* 0x000fc60003fa6270 */
[----:B------:R-:W-:-:S04]  /*1980*/  IMAD.HI.U32 R3, R2, R6, RZ ;  /* 0x0000000602037227 */ /* 0x000fc800078e00ff */
[----:B------:R-:W-:-:S04]  /*1990*/  IMAD.MOV R3, RZ, RZ, -R3 ;  /* 0x000000ffff037224 */ /* 0x000fc800078e0a03 */
[----:B------:R-:W-:Y:S02]  /*19a0*/  IMAD R3, R11, R3, R6 ;  /* 0x000000030b037224 */ /* 0x000fe400078e0206 */
[----:B------:R-:W-:-:S05]  /*19b0*/  IMAD.MOV.U32 R6, RZ, RZ, R11 ;  /* 0x000000ffff067224 */ /* 0x000fca00078e000b */
[----:B------:R-:W-:-:S13]  /*19c0*/  ISETP.GT.U32.AND P4, PT, R6, R3, PT ;  /* 0x000000030600720c */ /* 0x000fda0003f84070 */
[----:B------:R-:W-:-:S05]  /*19d0*/  @!P4 IMAD.IADD R3, R3, 0x1, -R11 ;  /* 0x000000010303c824 */ /* 0x000fca00078e0a0b */
[----:B------:R-:W-:-:S13]  /*19e0*/  ISETP.GT.U32.AND P4, PT, R6, R3, PT ;  /* 0x000000030600720c */ /* 0x000fda0003f84070 */
[----:B------:R-:W-:-:S05]  /*19f0*/  @!P4 IADD3 R3, R3, -R11, RZ ;  /* 0x8000000b0303c210 */ /* 0x000fca0007ffe0ff */
        /* <DEDUP_REMOVED lines=19> */
[----:B------:R0:W1:Y:S02]  /*1b30*/  LDS R3, [R10] ;  /* 0x000000000a037984 */ /* 0x0000640000000800 */
[----:B0-----:R-:W-:Y:S01]  /*1b40*/  IADD3 R10, R10, 0x10, RZ ;  /* 0x000000100a0a7810 */ /* 0x001fe20007ffe0ff */
[----:B-1----:R-:W-:-:S05]  /*1b50*/  IMAD.IADD R23, R3, 0x1, R0 ;  /* 0x0000000103177824 */ /* 0x002fca00078e0200 */
        /* <DEDUP_REMOVED lines=17> */
.L_x_1384:
[----:B------:R-:W-:Y:S05]  /*1c70*/  @!P0 BRA `(.L_x_1383) ;  /* 0x00000000009c8947 */ /* 0x000fea0003800000 */
[----:B------:R-:W-:Y:S01]  /*1c80*/  IABS R6, R13 ;  /* 0x0000000d00067213 */ /* 0x000fe20000000000 */
[----:B------:R-:W-:Y:S01]  /*1c90*/  HFMA2.MMA R2, -RZ, RZ, 0, 0 ;  /* 0x00000000ff027435 */ /* 0x000fe200000001ff */
[----:B------:R-:W-:Y:S01]  /*1ca0*/  VIADD R4, R4, 0xffffff01 ;  /* 0xffffff0104047836 */ /* 0x000fe20000000000 */
[----:B------:R-:W-:Y:S01]  /*1cb0*/  ISETP.NE.AND P4, PT, R13, RZ, PT ;  /* 0x000000ff0d00720c */ /* 0x000fe20003f85270 */
[----:B0-----:R-:W0:Y:S01]  /*1cc0*/  I2F.RP R8, R6 ;  /* 0x0000000600087306 */ /* 0x001e220000209400 */
[----:B------:R-:W-:Y:S01]  /*1cd0*/  IMAD R7, R7, 0x4, R14 ;  /* 0x0000000407077824 */ /* 0x000fe200078e020e */
        /* <DEDUP_REMOVED lines=10> */
.L_x_1386:
[----:B------:R-:W-:Y:S02]  /*1d80*/  IMAD R4, R20, 0x4, R7 ;  /* 0x0000000414047824 */ /* 0x000fe400078e0207 */
[----:B------:R-:W-:Y:S02]  /*1d90*/  IMAD.U32 R13, RZ, RZ, UR4 ;  /* 0x00000004ff0d7e24 */ /* 0x000fe4000f8e00ff */
[----:B------:R-:W-:Y:S01]  /*1da0*/  VIADD R5, R5, 0xffffffff ;  /* 0xffffffff05057836 */ /* 0x000fe20000000000 */
[----:B------:R-:W0:Y:S02]  /*1db0*/  LDS R9, [R4] ;  /* 0x0000000004097984 */ /* 0x000e240000000800 */
[----:B------:R-:W-:Y:S02]  /*1dc0*/  IABS R22, R13 ;  /* 0x0000000d00167213 */ /* 0x000fe40000000000 */
[----:B------:R-:W1:Y:S01]  /*1dd0*/  LDS R4, [R7+-0x4] ;  /* 0xfffffc0007047984 */ /* 0x000e620000000800 */
        /* <DEDUP_REMOVED lines=15> */
[----:B0-----:R-:W-:Y:S01]  /*1ed0*/  IADD3 R7, R7, 0x4, RZ ;  /* 0x0000000407077810 */ /* 0x001fe20007ffe0ff */
[----:B------:R-:W-:Y:S06]  /*1ee0*/  @P0 BRA `(.L_x_1386) ;  /* 0xfffffffc00a40947 */ /* 0x000fec000383ffff */
.L_x_1383:
[----:B-1----:R-:W1:Y:S01]  /*1ef0*/  LDS R5, [R12] ;  /* 0x000000000c057984 */ /* 0x002e620000000800 */
[----:B------:R-:W1:Y:S03]  /*1f00*/  LDC.64 R2, c[0x0][0x228] ;  /* 0x00008a00ff027b82 */ /* 0x000e660000000a00 */
[----:B-1----:R3:W-:Y:S02]  /*1f10*/  STG.E desc[UR8][R2.64], R5 ;  /* 0x0000000502007986 */ /* 0x0027e4000c101908 */
.L_x_1382:
[----:B------:R-:W-:Y:S05]  /*1f20*/  BSYNC B0 ;  /* 0x0000000000007941 */ /* 0x000fea0003800000 */
.L_x_1381:
        /* <DEDUP_REMOVED lines=13> */
[----:B-1----:R-:W-:-:S04]  /*2000*/  LOP3.LUT R5, RZ, R24, RZ, 0x33, !PT ;  /* 0x00000018ff057212 */ /* 0x002fc800078e33ff */
[----:B------:R-:W-:Y:S01]  /*2010*/  IADD3 R4, R4, R5, RZ ;  /* 0x0000000504047210 */ /* 0x000fe20007ffe0ff */
[----:B---3--:R-:W1:Y:S02]  /*2020*/  MUFU.RCP R6, R6 ;  /* 0x0000000600067308 */ /* 0x008e640000001000 */
[----:B-1----:R-:W-:Y:S01]  /*2030*/  VIADD R2, R6, 0xffffffe ;  /* 0x0ffffffe06027836 */ /* 0x002fe20000000000 */
[----:B------:R-:W-:-:S05]  /*2040*/  LOP3.LUT R6, RZ, R13, RZ, 0x33, !PT ;  /* 0x0000000dff067212 */ /* 0x000fca00078e33ff */
[----:B------:R1:W0:Y:S02]  /*2050*/  F2I.FTZ.U32.TRUNC.NTZ R3, R2 ;  /* 0x0000000200037305 */ /* 0x000224000021f000 */
[----:B-1----:R-:W-:Y:S02]  /*2060*/  IMAD.MOV.U32 R2, RZ, RZ, RZ ;  /* 0x000000ffff027224 */ /* 0x002fe400078e00ff */
[----:B0-----:R-:W-:-:S04]  /*2070*/  IMAD.MOV R8, RZ, RZ, -R3 ;  /* 0x000000ffff087224 */ /* 0x001fc800078e0a03 */
[----:B------:R-:W-:-:S04]  /*2080*/  IMAD R7, R8, R13, RZ ;  /* 0x0000000d08077224 */ /* 0x000fc800078e02ff */
        /* <DEDUP_REMOVED lines=20> */
[----:B-1----:R-:W-:-:S02]  /*21d0*/  VIADD R4, R9, 0xffffffe ;  /* 0x0ffffffe09047836 */ /* 0x002fc40000000000 */
[----:B------:R-:W-:-:S04]  /*21e0*/  VIADD R9, R19, 0xffffff00 ;  /* 0xffffff0013097836 */ /* 0x000fc80000000000 */
[----:B------:R1:W3:Y:S02]  /*21f0*/  F2I.FTZ.U32.TRUNC.NTZ R5, R4 ;  /* 0x0000000400057305 */ /* 0x0002e4000021f000 */
[----:B-1----:R-:W-:Y:S02]  /*2200*/  IMAD.MOV.U32 R4, RZ, RZ, RZ ;  /* 0x000000ffff047224 */ /* 0x002fe400078e00ff */
[----:B---3--:R-:W-:-:S04]  /*2210*/  IMAD.MOV R8, RZ, RZ, -R5 ;  /* 0x000000ffff087224 */ /* 0x008fc800078e0a05 */
[----:B------:R-:W-:-:S04]  /*2220*/  IMAD R11, R8, R7, RZ ;  /* 0x00000007080b7224 */ /* 0x000fc800078e02ff */
[----:B0-----:R-:W-:-:S07]  /*2230*/  IMAD.HI.U32 R8, R5, R11, R4 ;  /* 0x0000000b05087227 */ /* 0x001fce00078e0004 */
.L_x_1391:
[----:B0-----:R-:W-:Y:S01]  /*2240*/  IABS R5, R24 ;  /* 0x0000001800057213 */ /* 0x001fe20000000000 */
[----:B------:R-:W-:Y:S01]  /*2250*/  VIADD R10, R10, 0xffffffff ;  /* 0xffffffff0a0a7836 */ /* 0x000fe20000000000 */
[----:B------:R-:W-:-:S03]  /*2260*/  MOV R13, UR4 ;  /* 0x00000004000d7c02 */ /* 0x000fc60008000f00 */
        /* <DEDUP_REMOVED lines=11> */
[----:B------:R-:W-:Y:S01]  /*2320*/  @P2 VIADD R4, R4, 0x1 ;  /* 0x0000000104042836 */ /* 0x000fe20000000000 */
[----:B------:R-:W-:-:S04]  /*2330*/  ISETP.NE.AND P2, PT, R10, RZ, PT ;  /* 0x000000ff0a00720c */ /* 0x000fc80003f45270 */
[----:B------:R-:W-:-:S04]  /*2340*/  @!P4 IADD3 R4, -R4, RZ, RZ ;  /* 0x000000ff0404c210 */ /* 0x000fc80007ffe1ff */
[----:B------:R-:W-:-:S05]  /*2350*/  SEL R5, R6, R4, !P5 ;  /* 0x0000000406057207 */ /* 0x000fca0006800000 */
[----:B------:R-:W-:-:S05]  /*2360*/  IMAD.WIDE R4, R5, 0x4, R2 ;  /* 0x0000000405047825 */ /* 0x000fca00078e0202 */
[----:B------:R0:W-:Y:S01]  /*2370*/  STG.E desc[UR8][R4.64], R9 ;  /* 0x0000000904007986 */ /* 0x0001e2000c101908 */
[----:B------:R-:W-:Y:S05]  /*2380*/  @P2 BRA `(.L_x_1391) ;  /* 0xfffffffc00ac2947 */ /* 0x000fea000383ffff */
.L_x_1390:
[----:B------:R-:W-:Y:S05]  /*2390*/  BSYNC B1 ;  /* 0x0000000000017941 */ /* 0x000fea0003800000 */
.L_x_1389:
[----:B------:R-:W-:Y:S05]  /*23a0*/  @!P0 BRA `(.L_x_1388) ;  /* 0x0000000400748947 */ /* 0x000fea0003800000 */
[----:B------:R-:W-:Y:S01]  /*23b0*/  IABS R22, R13 ;  /* 0x0000000d00167213 */ /* 0x000fe20000000000 */
[----:B------:R-:W1:Y:S03]  /*23c0*/  LDC.64 R2, c[0x0][0x220] ;  /* 0x00008800ff027b82 */ /* 0x000e660000000a00 */
[----:B------:R-:W3:Y:S08]  /*23d0*/  I2F.RP R6, R22 ;  /* 0x0000001600067306 */ /* 0x000ef00000209400 */
[----:B---3--:R-:W0:Y:S02]  /*23e0*/  MUFU.RCP R6, R6 ;  /* 0x0000000600067308 */ /* 0x008e240000001000 */
[----:B0-----:R-:W-:-:S06]  /*23f0*/  VIADD R4, R6, 0xffffffe ;  /* 0x0ffffffe06047836 */ /* 0x001fcc0000000000 */
[----:B------:R0:W3:Y:S02]  /*2400*/  F2I.FTZ.U32.TRUNC.NTZ R5, R4 ;  /* 0x0000000400057305 */ /* 0x0000e4000021f000 */
[----:B0-----:R-:W-:Y:S01]  /*2410*/  HFMA2.MMA R4, -RZ, RZ, 0, 0 ;  /* 0x00000000ff047435 */ /* 0x001fe200000001ff */
[----:B---3--:R-:W-:-:S04]  /*2420*/  IMAD.MOV R21, RZ, RZ, -R5 ;  /* 0x000000ffff157224 */ /* 0x008fc800078e0a05 */
[----:B------:R-:W-:-:S05]  /*2430*/  IMAD R21, R21, R22, RZ ;  /* 0x0000001615157224 */ /* 0x000fca00078e02ff */
[----:B-1----:R-:W-:-:S07]  /*2440*/  IMAD.HI.U32 R21, R5, R21, R4 ;  /* 0x0000001505157227 */ /* 0x002fce00078e0004 */
.L_x_1392:
[----:B------:R-:W-:Y:S01]  /*2450*/  IMAD.U32 R13, RZ, RZ, UR5 ;  /* 0x00000005ff0d7e24 */ /* 0x000fe2000f8e00ff */
[----:B----4-:R-:W-:-:S04]  /*2460*/  IABS R4, R24 ;  /* 0x0000001800047213 */ /* 0x010fc80000000000 */
[-C--:B------:R-:W-:Y:S01]  /*2470*/  IABS R9, R13.reuse ;  /* 0x0000000d00097213 */ /* 0x080fe20000000000 */
[----:B------:R-:W-:Y:S01]  /*2480*/  IMAD.HI.U32 R6, R21, R4, RZ ;  /* 0x0000000415067227 */ /* 0x000fe200078e00ff */
[CC--:B------:R-:W-:Y:S02]  /*2490*/  IADD3 R8, R24.reuse, R13.reuse, RZ ;  /* 0x0000000d18087210 */ /* 0x0c0fe40007ffe0ff */
[----:B------:R-:W0:Y:S01]  /*24a0*/  I2F.RP R10, R9 ;  /* 0x00000009000a7306 */ /* 0x000e220000209400 */
[----:B------:R-:W-:Y:S01]  /*24b0*/  IMAD.MOV R7, RZ, RZ, -R6 ;  /* 0x000000ffff077224 */ /* 0x000fe200078e0a06 */
[----:B------:R-:W-:-:S03]  /*24c0*/  LOP3.LUT R24, R24, R13, RZ, 0x3c, !PT ;  /* 0x0000000d18187212 */ /* 0x000fc600078e3cff */
[----:B------:R-:W-:Y:S02]  /*24d0*/  IMAD R7, R9, R7, R4 ;  /* 0x0000000709077224 */ /* 0x000fe400078e0204 */
[----:B------:R-:W-:-:S03]  /*24e0*/  IMAD.MOV.U32 R4, RZ, RZ, RZ ;  /* 0x000000ffff047224 */ /* 0x000fc600078e00ff */
[----:B------:R-:W-:Y:S01]  /*24f0*/  ISETP.GT.U32.AND P4, PT, R22, R7, PT ;  /* 0x000000071600720c */ /* 0x000fe20003f84070 */
[----:B0-----:R-:W0:-:S12]  /*2500*/  MUFU.RCP R10, R10 ;  /* 0x0000000a000a7308 */ /* 0x001e180000001000 */
[----:B------:R-:W-:Y:S02]  /*2510*/  @!P4 IMAD.IADD R7, R7, 0x1, -R9 ;  /* 0x000000010707c824 */ /* 0x000fe400078e0a09 */
[----:B------:R-:W-:-:S03]  /*2520*/  @!P4 VIADD R6, R6, 0x1 ;  /* 0x000000010606c836 */ /* 0x000fc60000000000 */
[----:B------:R-:W-:Y:S01]  /*2530*/  ISETP.GE.U32.AND P5, PT, R7, R22, PT ;  /* 0x000000160700720c */ /* 0x000fe20003fa6070 */
[----:B------:R-:W-:Y:S02]  /*2540*/  IMAD.MOV.U32 R22, RZ, RZ, R9 ;  /* 0x000000ffff167224 */ /* 0x000fe400078e0009 */
[----:B0-----:R-:W-:Y:S01]  /*2550*/  VIADD R5, R10, 0xffffffe ;  /* 0x0ffffffe0a057836 */ /* 0x001fe20000000000 */
[----:B------:R-:W-:-:S05]  /*2560*/  IABS R10, R8 ;  /* 0x00000008000a7213 */ /* 0x000fca0000000000 */
[----:B------:R-:W0:Y:S04]  /*2570*/  F2I.FTZ.U32.TRUNC.NTZ R5, R5 ;  /* 0x0000000500057305 */ /* 0x000e28000021f000 */
[----:B------:R-:W-:Y:S01]  /*2580*/  @P5 VIADD R6, R6, 0x1 ;  /* 0x0000000106065836 */ /* 0x000fe20000000000 */
[----:B------:R-:W-:Y:S01]  /*2590*/  ISETP.GE.AND P5, PT, R24, RZ, PT ;  /* 0x000000ff1800720c */ /* 0x000fe20003fa6270 */
[----:B0-----:R-:W-:-:S12]  /*25a0*/  IMAD.MOV R26, RZ, RZ, -R5 ;  /* 0x000000ffff1a7224 */ /* 0x001fd800078e0a05 */
[----:B------:R-:W-:Y:S02]  /*25b0*/  @!P5 IMAD.MOV R6, RZ, RZ, -R6 ;  /* 0x000000ffff06d224 */ /* 0x000fe400078e0a06 */
[----:B------:R-:W-:Y:S02]  /*25c0*/  IMAD R21, R26, R9, RZ ;  /* 0x000000091a157224 */ /* 0x000fe400078e02ff */
[----:B------:R-:W-:Y:S02]  /*25d0*/  IMAD.MOV.U32 R26, RZ, RZ, R10 ;  /* 0x000000ffff1a7224 */ /* 0x000fe400078e000a */
[----:B------:R-:W-:-:S04]  /*25e0*/  IMAD.HI.U32 R21, R5, R21, R4 ;  /* 0x0000001505157227 */ /* 0x000fc800078e0004 */
[C---:B------:R-:W-:Y:S01]  /*25f0*/  IMAD.IADD R10, R8.reuse, 0x1, R13 ;  /* 0x00000001080a7824 */ /* 0x040fe200078e020d */
[----:B------:R-:W-:Y:S01]  /*2600*/  LOP3.LUT R8, R8, R13, RZ, 0x3c, !PT ;  /* 0x0000000d08087212 */ /* 0x000fe200078e3cff */
[----:B------:R-:W-:-:S03]  /*2610*/  IMAD.HI.U32 R4, R21, R26, RZ ;  /* 0x0000001a15047227 */ /* 0x000fc600078e00ff */
[----:B------:R-:W-:Y:S02]  /*2620*/  IABS R28, R10 ;  /* 0x0000000a001c7213 */ /* 0x000fe40000000000 */
[----:B------:R-:W-:-:S03]  /*2630*/  IADD3 R11, -R4, RZ, RZ ;  /* 0x000000ff040b7210 */ /* 0x000fc60007ffe1ff */
[----:B------:R-:W-:-:S04]  /*2640*/  IMAD.HI.U32 R5, R21, R28, RZ ;  /* 0x0000001c15057227 */ /* 0x000fc800078e00ff */
[C---:B------:R-:W-:Y:S02]  /*2650*/  IMAD R11, R9.reuse, R11, R26 ;  /* 0x0000000b090b7224 */ /* 0x040fe400078e021a */
[C---:B------:R-:W-:Y:S01]  /*2660*/  IMAD.IADD R26, R10.reuse, 0x1, R13 ;  /* 0x000000010a1a7824 */ /* 0x040fe200078e020d */
[----:B------:R-:W-:Y:S01]  /*2670*/  LOP3.LUT R10, R10, R13, RZ, 0x3c, !PT ;  /* 0x0000000d0a0a7212 */ /* 0x000fe200078e3cff */
[----:B------:R-:W-:Y:S01]  /*2680*/  IMAD.MOV R23, RZ, RZ, -R5 ;  /* 0x000000ffff177224 */ /* 0x000fe200078e0a05 */
[----:B------:R-:W-:Y:S01]  /*2690*/  ISETP.GT.U32.AND P6, PT, R22, R11, PT ;  /* 0x0000000b1600720c */ /* 0x000fe20003fc4070 */
[----:B------:R-:W-:Y:S01]  /*26a0*/  IMAD.IADD R24, R26, 0x1, R13 ;  /* 0x000000011a187824 */ /* 0x000fe200078e020d */
[----:B------:R-:W-:Y:S01]  /*26b0*/  IABS R25, R26 ;  /* 0x0000001a00197213 */ /* 0x000fe20000000000 */
[----:B------:R-:W-:-:S04]  /*26c0*/  IMAD R23, R9, R23, R28 ;  /* 0x0000001709177224 */ /* 0x000fc800078e021c */
[----:B------:R-:W-:Y:S01]  /*26d0*/  IMAD.HI.U32 R7, R21, R25, RZ ;  /* 0x0000001915077227 */ /* 0x000fe200078e00ff */
[----:B------:R-:W-:-:S04]  /*26e0*/  ISETP.GT.U32.AND P2, PT, R22, R23, PT ;  /* 0x000000171600720c */ /* 0x000fc80003f44070 */
[----:B------:R-:W-:Y:S01]  /*26f0*/  IADD3 R28, -R7, RZ, RZ ;  /* 0x000000ff071c7210 */ /* 0x000fe20007ffe1ff */
[----:B------:R-:W-:Y:S01]  /*2700*/  @!P6 IMAD.IADD R11, R11, 0x1, -R9 ;  /* 0x000000010b0be824 */ /* 0x000fe200078e0a09 */
[----:B------:R-:W-:-:S04]  /*2710*/  @!P6 IADD3 R4, R4, 0x1, RZ ;  /* 0x000000010404e810 */ /* 0x000fc80007ffe0ff */
[----:B------:R-:W-:Y:S01]  /*2720*/  ISETP.GE.U32.AND P0, PT, R11, R22, PT ;  /* 0x000000160b00720c */ /* 0x000fe20003f06070 */
[----:B------:R-:W-:Y:S02]  /*2730*/  IMAD R11, R9, R28, R25 ;  /* 0x0000001c090b7224 */ /* 0x000fe400078e0219 */
[----:B------:R-:W-:Y:S02]  /*2740*/  @!P2 IMAD.IADD R23, R23, 0x1, -R9 ;  /* 0x000000011717a824 */ /* 0x000fe400078e0a09 */
[----:B------:R-:W-:Y:S01]  /*2750*/  @!P2 VIADD R5, R5, 0x1 ;  /* 0x000000010505a836 */ /* 0x000fe20000000000 */
[----:B------:R-:W-:Y:S02]  /*2760*/  ISETP.GT.U32.AND P3, PT, R22, R11, PT ;  /* 0x0000000b1600720c */ /* 0x000fe40003f64070 */
[----:B------:R-:W-:Y:S01]  /*2770*/  ISETP.GE.U32.AND P4, PT, R23, R22, PT ;  /* 0x000000161700720c */ /* 0x000fe20003f86070 */
[----:B------:R-:W-:Y:S01]  /*2780*/  VIADD R23, R19, 0xffffff00 ;  /* 0xffffff0013177836 */ /* 0x000fe20000000000 */
[----:B------:R-:W-:-:S03]  /*2790*/  ISETP.GE.AND P2, PT, R8, RZ, PT ;  /* 0x000000ff0800720c */ /* 0x000fc60003f46270 */
[----:B------:R-:W-:Y:S01]  /*27a0*/  @P0 VIADD R4, R4, 0x1 ;  /* 0x0000000104040836 */ /* 0x000fe20000000000 */
[----:B------:R-:W-:-:S05]  /*27b0*/  ISETP.GE.AND P0, PT, R10, RZ, PT ;  /* 0x000000ff0a00720c */ /* 0x000fca0003f06270 */
        /* <DEDUP_REMOVED lines=8> */
[----:B------:R-:W-:Y:S02]  /*2840*/  ISETP.NE.AND P3, PT, R13, RZ, PT ;  /* 0x000000ff0d00720c */ /* 0x000fe40003f65270 */
[----:B------:R-:W-:-:S02]  /*2850*/  LOP3.LUT R11, RZ, R13, RZ, 0x33, !PT ;  /* 0x0000000dff0b7212 */ /* 0x000fc400078e33ff */
[----:B------:R-:W-:Y:S02]  /*2860*/  @!P0 IADD3 R8, -R8, RZ, RZ ;  /* 0x000000ff08088210 */ /* 0x000fe40007ffe1ff */
[C---:B------:R-:W-:Y:S02]  /*2870*/  SEL R5, R11.reuse, R6, !P3 ;  /* 0x000000060b057207 */ /* 0x040fe40005800000 */
[----:B------:R-:W-:Y:S02]  /*2880*/  SEL R9, R11, R8, !P3 ;  /* 0x000000080b097207 */ /* 0x000fe40005800000 */
[----:B------:R-:W-:Y:S02]  /*2890*/  @P6 IADD3 R7, R7, 0x1, RZ ;  /* 0x0000000107076810 */ /* 0x000fe40007ffe0ff */
[----:B------:R-:W-:Y:S01]  /*28a0*/  ISETP.GE.AND P0, PT, R24, R20, PT ;  /* 0x000000141800720c */ /* 0x000fe20003f06270 */
[----:B------:R-:W-:-:S04]  /*28b0*/  IMAD.WIDE R8, R9, 0x4, R2 ;  /* 0x0000000409087825 */ /* 0x000fc800078e0202 */
[----:B------:R-:W-:Y:S01]  /*28c0*/  IMAD.MOV.U32 R10, RZ, RZ, R7 ;  /* 0x000000ffff0a7224 */ /* 0x000fe200078e0007 */
        /* <DEDUP_REMOVED lines=11> */
.L_x_1388:
[----:B------:R-:W-:Y:S05]  /*2980*/  BSYNC B0 ;  /* 0x0000000000007941 */ /* 0x000fea0003800000 */
.L_x_1387:
        /* <DEDUP_REMOVED lines=9> */
[----:B-1----:R-:W-:-:S06]  /*2a20*/  VIADD R2, R5, 0xffffffe ;  /* 0x0ffffffe05027836 */ /* 0x002fcc0000000000 */
[----:B------:R1:W3:Y:S01]  /*2a30*/  F2I.FTZ.U32.TRUNC.NTZ R3, R2 ;  /* 0x0000000200037305 */ /* 0x0002e2000021f000 */
[----:B0-----:R-:W-:Y:S02]  /*2a40*/  IABS R0, R12 ;  /* 0x0000000c00007213 */ /* 0x001fe40000000000 */
[----:B------:R-:W-:-:S04]  /*2a50*/  LOP3.LUT R12, R12, R13, RZ, 0x3c, !PT ;  /* 0x0000000d0c0c7212 */ /* 0x000fc800078e3cff */
[----:B------:R-:W-:Y:S01]  /*2a60*/  ISETP.GE.AND P0, PT, R12, RZ, PT ;  /* 0x000000ff0c00720c */ /* 0x000fe20003f06270 */
[----:B-1----:R-:W-:Y:S01]  /*2a70*/  IMAD.MOV.U32 R2, RZ, RZ, RZ ;  /* 0x000000ffff027224 */ /* 0x002fe200078e00ff */
[----:B---3--:R-:W-:-:S05]  /*2a80*/  IADD3 R7, RZ, -R3, RZ ;  /* 0x80000003ff077210 */ /* 0x008fca0007ffe0ff */
[----:B------:R-:W-:-:S04]  /*2a90*/  IMAD R7, R7, R4, RZ ;  /* 0x0000000407077224 */ /* 0x000fc800078e02ff */
[----:B------:R-:W-:-:S04]  /*2aa0*/  IMAD.HI.U32 R8, R3, R7, R2 ;  /* 0x0000000703087227 */ /* 0x000fc800078e0002 */
[----:B------:R-:W-:Y:S02]  /*2ab0*/  IMAD.MOV.U32 R3, RZ, RZ, R0 ;  /* 0x000000ffff037224 */ /* 0x000fe400078e0000 */
[----:B------:R-:W-:Y:S01]  /*2ac0*/  IMAD.MOV.U32 R7, RZ, RZ, R9 ;  /* 0x000000ffff077224 */ /* 0x000fe200078e0009 */
[----:B------:R-:W-:Y:S01]  /*2ad0*/  LOP3.LUT R9, RZ, R13, RZ, 0x33, !PT ;  /* 0x0000000dff097212 */ /* 0x000fe200078e33ff */
[----:B------:R-:W-:-:S04]  /*2ae0*/  IMAD.HI.U32 R0, R8, R3, RZ ;  /* 0x0000000308007227 */ /* 0x000fc800078e00ff */
[----:B------:R-:W-:Y:S01]  /*2af0*/  IMAD.HI.U32 R2, R8, R7, RZ ;  /* 0x0000000708027227 */ /* 0x000fe200078e00ff */
[----:B------:R-:W-:-:S03]  /*2b00*/  IADD3 R5, -R0, RZ, RZ ;  /* 0x000000ff00057210 */ /* 0x000fc60007ffe1ff */
[----:B------:R-:W-:Y:S02]  /*2b10*/  IMAD.MOV R8, RZ, RZ, -R2 ;  /* 0x000000ffff087224 */ /* 0x000fe400078e0a02 */
[C---:B------:R-:W-:Y:S02]  /*2b20*/  IMAD R3, R4.reuse, R5, R3 ;  /* 0x0000000504037224 */ /* 0x040fe400078e0203 */
[----:B------:R-:W-:-:S03]  /*2b30*/  IMAD R5, R4, R8, R7 ;  /* 0x0000000804057224 */ /* 0x000fc600078e0207 */
        /* <DEDUP_REMOVED lines=8> */
[----:B------:R-:W-:-:S09]  /*2bc0*/  ISETP.GE.AND P4, PT, R6, RZ, PT ;  /* 0x000000ff0600720c */ /* 0x000fd20003f86270 */
[----:B------:R-:W-:Y:S01]  /*2bd0*/  @P2 VIADD R0, R0, 0x1 ;  /* 0x0000000100002836 */ /* 0x000fe20000000000 */
[----:B------:R-:W-:Y:S01]  /*2be0*/  ISETP.NE.AND P2, PT, R13, RZ, PT ;  /* 0x000000ff0d00720c */ /* 0x000fe20003f45270 */
[----:B------:R-:W-:Y:S02]  /*2bf0*/  @P3 VIADD R2, R2, 0x1 ;  /* 0x0000000102023836 */ /* 0x000fe40000000000 */
[----:B------:R-:W-:Y:S02]  /*2c00*/  @!P0 IMAD.MOV R0, RZ, RZ, -R0 ;  /* 0x000000ffff008224 */ /* 0x000fe400078e0a00 */
[----:B------:R-:W-:-:S03]  /*2c10*/  @!P4 IMAD.MOV R2, RZ, RZ, -R2 ;  /* 0x000000ffff02c224 */ /* 0x000fc600078e0a02 */
[C---:B------:R-:W-:Y:S02]  /*2c20*/  SEL R0, R9.reuse, R0, !P2 ;  /* 0x0000000009007207 */ /* 0x040fe40005000000 */
[----:B------:R-:W-:Y:S02]  /*2c30*/  SEL R9, R9, R2, !P2 ;  /* 0x0000000209097207 */ /* 0x000fe40005000000 */
[C---:B------:R-:W-:Y:S02]  /*2c40*/  IADD3 R4, P0, R0.reuse, R17, RZ ;  /* 0x0000001100047210 */ /* 0x040fe40007f1e0ff */
[----:B------:R-:W-:Y:S02]  /*2c50*/  SHF.R.S32.HI R11, RZ, 0x1f, R9 ;  /* 0x0000001fff0b7819 */ /* 0x000fe40000011409 */
[----:B------:R-:W-:Y:S02]  /*2c60*/  LEA.HI.X.SX32 R0, R0, R18, 0x1, P0 ;  /* 0x0000001200007211 */ /* 0x000fe400000f0eff */
[----:B------:R-:W-:-:S04]  /*2c70*/  ISETP.GE.U32.AND P0, PT, R4, R9, PT ;  /* 0x000000090400720c */ /* 0x000fc80003f06070 */
[----:B------:R-:W-:-:S13]  /*2c80*/  ISETP.GE.U32.AND.EX P0, PT, R0, R11, PT, P0 ;  /* 0x0000000b0000720c */ /* 0x000fda0003f06100 */
[----:B------:R-:W-:Y:S05]  /*2c90*/  @P0 BRA `(.L_x_1394) ;  /* 0x0000000000280947 */ /* 0x000fea0003800000 */
[----:B------:R-:W0:Y:S01]  /*2ca0*/  LDC.64 R6, c[0x0][0x220] ;  /* 0x00008800ff067b82 */ /* 0x000e220000000a00 */
[----:B------:R-:W-:-:S07]  /*2cb0*/  MOV R5, 0xffffffff ;  /* 0xffffffff00057802 */ /* 0x000fce0000000f00 */
.L_x_1395:
        /* <DEDUP_REMOVED lines=8> */
.L_x_1394:
[----:B------:R-:W-:Y:S05]  /*2d40*/  BSYNC B0 ;  /* 0x0000000000007941 */ /* 0x000fea0003800000 */
.L_x_1393:
        /* <DEDUP_REMOVED lines=14> */
.L_x_1399:
[----:B------:R-:W-:-:S04]  /*2e30*/  LEA R8, P0, R17, UR6, 0x1 ;  /* 0x0000000611087c11 */ /* 0x000fc8000f8008ff */
[----:B------:R-:W-:-:S05]  /*2e40*/  LEA.HI.X R9, R17, UR7, R18, 0x1, P0 ;  /* 0x0000000711097c11 */ /* 0x000fca00080f0c12 */
[----:B------:R-:W3:Y:S02]  /*2e50*/  LDG.E.U16.CONSTANT R8, desc[UR8][R8.64] ;  /* 0x0000000808087981 */ /* 0x000ee4000c1e9500 */
[----:B---3--:R-:W-:-:S05]  /*2e60*/  PRMT R7, R8, 0x9910, RZ ;  /* 0x0000991008077816 */ /* 0x008fca00000000ff */
[----:B0-----:R-:W-:-:S05]  /*2e70*/  IMAD.WIDE R6, R7, 0x4, R2 ;  /* 0x0000000407067825 */ /* 0x001fca00078e0202 */
[----:B------:R-:W3:Y:S01]  /*2e80*/  LDG.E.CONSTANT R11, desc[UR8][R6.64] ;  /* 0x00000008060b7981 */ /* 0x000ee2000c1e9900 */
[----:B------:R-:W-:Y:S01]  /*2e90*/  BSSY B0, `(.L_x_1397) ;  /* 0x000000d000007945 */ /* 0x000fe20003800000 */
[----:B---3--:R-:W-:-:S13]  /*2ea0*/  ISETP.NE.AND P0, PT, R11, -0x1, PT ;  /* 0xffffffff0b00780c */ /* 0x008fda0003f05270 */
[----:B------:R-:W-:Y:S05]  /*2eb0*/  @!P0 BRA `(.L_x_1398) ;  /* 0x0000000000288947 */ /* 0x000fea0003800000 */
[C---:B------:R-:W-:Y:S02]  /*2ec0*/  IMAD.IADD R7, R11.reuse, 0x1, R16 ;  /* 0x000000010b077824 */ /* 0x040fe400078e0210 */
[--C-:B------:R-:W-:Y:S02]  /*2ed0*/  IMAD R8, R11, 0x4, R14.reuse ;  /* 0x000000040b087824 */ /* 0x100fe400078e020e */
[----:B------:R-:W-:-:S04]  /*2ee0*/  IMAD R0, R7, 0x4, R14 ;  /* 0x0000000407007824 */ /* 0x000fc800078e020e */
[----:B------:R-:W-:Y:S04]  /*2ef0*/  LDS R8, [R8] ;  /* 0x0000000008087984 */ /* 0x000fe80000000800 */
[----:B------:R-:W0:Y:S02]  /*2f00*/  LDS R7, [R0] ;  /* 0x0000000000077984 */ /* 0x000e240000000800 */
[----:B0-----:R-:W-:Y:S01]  /*2f10*/  IADD3 R9, R8, R7, RZ ;  /* 0x0000000708097210 */ /* 0x001fe20007ffe0ff */
[----:B------:R-:W-:-:S04]  /*2f20*/  VIADD R11, R7, 0x1 ;  /* 0x00000001070b7836 */ /* 0x000fc80000000000 */
[----:B-1----:R-:W-:Y:S01]  /*2f30*/  IMAD.WIDE R6, R9, 0x4, R4 ;  /* 0x0000000409067825 */ /* 0x002fe200078e0204 */
[----:B------:R0:W-:Y:S04]  /*2f40*/  STS [R0], R11 ;  /* 0x0000000b00007388 */ /* 0x0001e80000000800 */
[----:B------:R0:W-:Y:S02]  /*2f50*/  STG.E desc[UR8][R6.64], R17 ;  /* 0x0000001106007986 */ /* 0x0001e4000c101908 */
.L_x_1398:
[----:B------:R-:W-:Y:S05]  /*2f60*/  BSYNC B0 ;  /* 0x0000000000007941 */ /* 0x000fea0003800000 */
.L_x_1397:
[----:B0-----:R-:W-:-:S05]  /*2f70*/  IADD3 R17, P0, R15, R17, RZ ;  /* 0x000000110f117210 */ /* 0x001fca0007f1e0ff */
[----:B------:R-:W-:Y:S01]  /*2f80*/  IMAD.X R18, RZ, RZ, R18, P0 ;  /* 0x000000ffff127224 */ /* 0x000fe200000e0612 */
[----:B------:R-:W-:-:S04]  /*2f90*/  ISETP.GE.U32.AND P0, PT, R17, UR4, PT ;  /* 0x0000000411007c0c */ /* 0x000fc8000bf06070 */
[----:B------:R-:W-:-:S13]  /*2fa0*/  ISETP.GE.U32.AND.EX P0, PT, R18, UR5, PT, P0 ;  /* 0x0000000512007c0c */ /* 0x000fda000bf06100 */
[----:B------:R-:W-:Y:S05]  /*2fb0*/  @!P0 BRA `(.L_x_1399) ;  /* 0xfffffffc009c8947 */ /* 0x000fea000383ffff */
[----:B------:R-:W-:Y:S05]  /*2fc0*/  EXIT ;  /* 0x000000000000794d */ /* 0x000fea0003800000 */
.L_x_1396:
[----:B-1----:R-:W-:-:S04]  /*2fd0*/  LEA R4, P0, R17, UR10, 0x1 ;  /* 0x0000000a11047c11 */ /* 0x002fc8000f8008ff */
[----:B------:R-:W-:-:S05]  /*2fe0*/  LEA.HI.X R5, R17, UR11, R18, 0x1, P0 ;  /* 0x0000000b11057c11 */ /* 0x000fca00080f0c12 */
[----:B------:R-:W0:Y:S02]  /*2ff0*/  LDG.E.U16.CONSTANT R4, desc[UR8][R4.64] ;  /* 0x0000000804047981 */ /* 0x000e24000c1e9500 */
[----:B0-----:R-:W-:-:S05]  /*3000*/  PRMT R3, R4, 0x9910, RZ ;  /* 0x0000991004037816 */ /* 0x001fca00000000ff */
[C---:B------:R-:W-:Y:S02]  /*3010*/  IMAD.IADD R9, R3.reuse, 0x1, R16 ;  /* 0x0000000103097824 */ /* 0x040fe400078e0210 */
[----:B------:R-:W-:-:S03]  /*3020*/  IMAD R0, R3, 0x4, R14 ;  /* 0x0000000403007824 */ /* 0x000fc600078e020e */
[----:B------:R-:W-:-:S03]  /*3030*/  LEA R9, R9, R14, 0x2 ;  /* 0x0000000e09097211 */ /* 0x000fc600078e10ff */
[----:B------:R-:W-:Y:S04]  /*3040*/  LDS R0, [R0] ;  /* 0x0000000000007984 */ /* 0x000fe80000000800 */
[----:B------:R-:W0:Y:S02]  /*3050*/  LDS R3, [R9] ;  /* 0x0000000009037984 */ /* 0x000e240000000800 */
[----:B0-----:R-:W-:Y:S02]  /*3060*/  IMAD.IADD R11, R0, 0x1, R3 ;  /* 0x00000001000b7824 */ /* 0x001fe400078e0203 */
[----:B------:R-:W-:Y:S02]  /*3070*/  VIADD R8, R3, 0x1 ;  /* 0x0000000103087836 */ /* 0x000fe40000000000 */
[----:B---3--:R-:W-:-:S03]  /*3080*/  IMAD.WIDE R2, R11, 0x4, R6 ;  /* 0x000000040b027825 */ /* 0x008fc600078e0206 */
        /* <DEDUP_REMOVED lines=8> */
.L_x_1361:
        /* <DEDUP_REMOVED lines=15> */
[----:B------:R-:W-:Y:S02]  /*3200*/  @P1 IADD3.X R9, RZ, R9, RZ, P0, !PT ;  /* 0x00000009ff091210 */ /* 0x000fe400007fe4ff */
[----:B------:R-:W-:Y:S02]  /*3210*/  IADD3 R2, P3, -R19, R8, RZ ;  /* 0x0000000813027210 */ /* 0x000fe40007f7e1ff */
[----:B------:R-:W-:Y:S02]  /*3220*/  ISETP.GT.U32.AND P2, PT, R8, R19, PT ;  /* 0x000000130800720c */ /* 0x000fe40003f44070 */
[----:B------:R-:W-:Y:S01]  /*3230*/  ISETP.LE.U32.AND P0, PT, R2, 0x300, PT ;  /* 0x000003000200780c */ /* 0x000fe20003f03070 */
[C---:B------:R-:W-:Y:S01]  /*3240*/  IMAD.X R2, R0.reuse, 0x1, ~R9, P3 ;  /* 0x0000000100027824 */ /* 0x040fe200018e0e09 */
[----:B------:R-:W-:-:S04]  /*3250*/  ISETP.GT.U32.AND.EX P2, PT, R0, R9, PT, P2 ;  /* 0x000000090000720c */ /* 0x000fc80003f44120 */
        /* <DEDUP_REMOVED lines=11> */
.L_x_1403:
        /* <DEDUP_REMOVED lines=13> */
.L_x_1402:
[----:B------:R-:W-:Y:S05]  /*33e0*/  BSYNC B0 ;  /* 0x0000000000007941 */ /* 0x000fea0003800000 */
.L_x_1401:
        /* <DEDUP_REMOVED lines=18> */
.L_x_1405:
[----:B------:R-:W-:Y:S05]  /*3510*/  BSYNC B0 ;  /* 0x0000000000007941 */ /* 0x000fea0003800000 */
.L_x_1404:
[----:B------:R-:W-:Y:S01]  /*3520*/  ISETP.LT.U32.AND P1, PT, R19, R8, PT ;  /* 0x000000081300720c */ /* 0x000fe20003f21070 */
[----:B0-----:R-:W-:Y:S02]  /*3530*/  IMAD.MOV.U32 R2, RZ, RZ, R6 ;  /* 0x000000ffff027224 */ /* 0x001fe400078e0006 */
[----:B------:R-:W-:Y:S01]  /*3540*/  IMAD.MOV.U32 R3, RZ, RZ, R7 ;  /* 0x000000ffff037224 */ /* 0x000fe200078e0007 */
[----:B------:R-:W-:-:S13]  /*3550*/  ISETP.LT.U32.OR.EX P0, PT, R9, R0, P0, P1 ;  /* 0x000000000900720c */ /* 0x000fda0000701510 */
[----:B------:R-:W0:Y:S02]  /*3560*/  @P0 LDC R5, c[0x0][0x240] ;  /* 0x00009000ff050b82 */ /* 0x000e240000000800 */
[----:B0-----:R0:W-:Y:S02]  /*3570*/  @P0 STG.E desc[UR8][R2.64], R5 ;  /* 0x0000000502000986 */ /* 0x0011e4000c101908 */
.L_x_1400:
[----:B------:R-:W-:Y:S05]  /*3580*/  WARPSYNC.ALL ;  /* 0x0000000000007948 */ /* 0x000fea0003800000 */
[----:B------:R-:W-:Y:S08]  /*3590*/  BAR.SYNC.DEFER_BLOCKING 0x0 ;  /* 0x0000000000007b1d */ /* 0x000ff00000010000 */
[----:B------:R-:W-:Y:S08]  /*35a0*/  BAR.SYNC.DEFER_BLOCKING 0x0 ;  /* 0x0000000000007b1d */ /* 0x000ff00000010000 */
[----:B------:R-:W-:Y:S06]  /*35b0*/  BAR.SYNC.DEFER_BLOCKING 0x0 ;  /* 0x0000000000007b1d */ /* 0x000fec0000010000 */
[----:B------:R-:W-:Y:S05]  /*35c0*/  EXIT ;  /* 0x000000000000794d */ /* 0x000fea0003800000 */
.L_x_1406:
        /* <DEDUP_REMOVED lines=11> */
.L_x_1645:


//--------------------- .text._ZN4vllm3moe35count_and_sort_expert_tokens_kernelIaEEvPKT_PiS5_S5_miiib --------------------------
	.section	.text._ZN4vllm3moe35count_and_sort_expert_tokens_kernelIaEEvPKT_PiS5_S5_miiib,"ax",@progbits
	.align	128
        .global         _ZN4vllm3moe35count_and_sort_expert_tokens_kernelIaEEvPKT_PiS5_S5_miiib
        .type           _ZN4vllm3moe35count_and_sort_expert_tokens_kernelIaEEvPKT_PiS5_S5_miiib,@function
        .size           _ZN4vllm3moe35count_and_sort_expert_tokens_kernelIaEEvPKT_PiS5_S5_miiib,(.L_x_1646 - _ZN4vllm3moe35count_and_sort_expert_tokens_kernelIaEEvPKT_PiS5_S5_miiib)
        .other          _ZN4vllm3moe35count_and_sort_expert_tokens_kernelIaEEvPKT_PiS5_S5_miiib,@"STO_CUDA_ENTRY STV_DEFAULT"
_ZN4vllm3moe35count_and_sort_expert_tokens_kernelIaEEvPKT_PiS5_S5_miiib:
.text._ZN4vllm3moe35count_and_sort_expert_tokens_kernelIaEEvPKT_PiS5_S5_miiib:
        /* <DEDUP_REMOVED lines=29> */
.L_x_1411:
[----:B-1----:R-:W-:-:S04]  /*01d0*/  IADD3 R8, P0, R0, UR8, RZ ;  /* 0x0000000800087c10 */ /* 0x002fc8000ff1e0ff */
[----:B------:R-:W-:-:S05]  /*01e0*/  IADD3.X R9, R12, UR9, RZ, P0, !PT ;  /* 0x000000090c097c10 */ /* 0x000fca00087fe4ff */
[----:B------:R-:W3:Y:S01]  /*01f0*/  LDG.E.U8.CONSTANT R8, desc[UR6][R8.64] ;  /* 0x0000000608087981 */ /* 0x000ee2000c1e9100 */
        /* <DEDUP_REMOVED lines=13> */
.L_x_1410:
[----:B------:R-:W-:Y:S05]  /*02d0*/  BSYNC B1 ;  /* 0x0000000000017941 */ /* 0x000fea0003800000 */
.L_x_1409:
[----:B-1----:R-:W-:-:S05]  /*02e0*/  IADD3 R0, P0, R0, UR4, RZ ;  /* 0x0000000400007c10 */ /* 0x002fca000ff1e0ff */
[----:B------:R-:W-:Y:S01]  /*02f0*/  IMAD.X R12, RZ, RZ, R12, P0 ;  /* 0x000000ffff0c7224 */ /* 0x000fe200000e060c */
[----:B------:R-:W-:-:S04]  /*0300*/  ISETP.GE.U32.AND P0, PT, R0, UR10, PT ;  /* 0x0000000a00007c0c */ /* 0x000fc8000bf06070 */
[----:B------:R-:W-:-:S13]  /*0310*/  ISETP.GE.U32.AND.EX P0, PT, R12, UR11, PT, P0 ;  /* 0x0000000b0c007c0c */ /* 0x000fda000bf06100 */
[----:B------:R-:W-:Y:S05]  /*0320*/  @!P0 BRA `(.L_x_1411) ;  /* 0xfffffffc00a88947 */ /* 0x000fea000383ffff */
[----:B------:R-:W-:Y:S05]  /*0330*/  BSYNC B0 ;  /* 0x0000000000007941 */ /* 0x000fea0003800000 */
.L_x_1408:
[----:B------:R-:W-:Y:S05]  /*0340*/  EXIT ;  /* 0x000000000000794d */ /* 0x000fea0003800000 */
.L_x_1407:
[----:B------:R-:W-:Y:S01]  /*0350*/  BSSY B0, `(.L_x_1412) ;  /* 0x0000013000007945 */ /* 0x000fe20003800000 */
.L_x_1415:
[----:B0-----:R-:W-:-:S04]  /*0360*/  IADD3 R2, P0, R0, UR12, RZ ;  /* 0x0000000c00027c10 */ /* 0x001fc8000ff1e0ff */
[----:B------:R-:W-:-:S05]  /*0370*/  IADD3.X R3, R12, UR13, RZ, P0, !PT ;  /* 0x0000000d0c037c10 */ /* 0x000fca00087fe4ff */
[----:B------:R-:W2:Y:S01]  /*0380*/  LDG.E.U8.CONSTANT R2, desc[UR6][R2.64] ;  /* 0x0000000602027981 */ /* 0x000ea2000c1e9100 */
        /* <DEDUP_REMOVED lines=9> */
.L_x_1414:
[----:B------:R-:W-:Y:S05]  /*0420*/  BSYNC B1 ;  /* 0x0000000000017941 */ /* 0x000fea0003800000 */
.L_x_1413:
[----:B0-----:R-:W-:-:S05]  /*0430*/  IADD3 R0, P0, R0, UR4, RZ ;  /* 0x0000000400007c10 */ /* 0x001fca000ff1e0ff */
[----:B------:R-:W-:Y:S01]  /*0440*/  IMAD.X R12, RZ, RZ, R12, P0 ;  /* 0x000000ffff0c7224 */ /* 0x000fe200000e060c */
[----:B------:R-:W-:-:S04]  /*0450*/  ISETP.GE.U32.AND P0, PT, R0, UR16, PT ;  /* 0x0000001000007c0c */ /* 0x000fc8000bf06070 */
[----:B------:R-:W-:-:S13]  /*0460*/  ISETP.GE.U32.AND.EX P0, PT, R12, UR17, PT, P0 ;  /* 0x000000110c007c0c */ /* 0x000fda000bf06100 */
[----:B------:R-:W-:Y:S05]  /*0470*/  @!P0 BRA `(.L_x_1415) ;  /* 0xfffffffc00b88947 */ /* 0x000fea000383ffff */
[----:B------:R-:W-:Y:S05]  /*0480*/  BSYNC B0 ;  /* 0x0000000000007941 */ /* 0x000fea0003800000 */
.L_x_1412:
[----:B------:R-:W-:Y:S05]  /*0490*/  EXIT ;  /* 0x000000000000794d */ /* 0x000fea0003800000 */
.L_x_1416:
        /* <DEDUP_REMOVED lines=14> */
.L_x_1646:


//--------------------- .text._ZN4vllm3moe27moe_align_block_size_kernelIaEEvPKT_PiS5_S5_S5_iiiimS5_iib --------------------------
	.section	.text._ZN4vllm3moe27moe_align_block_size_kernelIaEEvPKT_PiS5_S5_S5_iiiimS5_iib,"ax",@progbits
	.align	128
        .global         _ZN4vllm3moe27moe_align_block_size_kernelIaEEvPKT_PiS5_S5_S5_iiiimS5_iib
        .type           _ZN4vllm3moe27moe_align_block_size_kernelIaEEvPKT_PiS5_S5_S5_iiiimS5_iib,@function
        .size           _ZN4vllm3moe27moe_align_block_size_kernelIaEEvPKT_PiS5_S5_S5_iiiimS5_iib,(.L_x_1647 - _ZN4vllm3moe27moe_align_block_size_kernelIaEEvPKT_PiS5_S5_S5_iiiimS5_iib)
        .other          _ZN4vllm3moe27moe_align_block_size_kernelIaEEvPKT_PiS5_S5_S5_iiiimS5_iib,@"STO_CUDA_ENTRY STV_DEFAULT"
_ZN4vllm3moe27moe_align_block_size_kernelIaEEvPKT_PiS5_S5_S5_iiiimS5_iib:
.text._ZN4vllm3moe27moe_align_block_size_kernelIaEEvPKT_PiS5_S5_S5_iiiimS5_iib:
        /* <DEDUP_REMOVED lines=16> */
.L_x_1418:
        /* <DEDUP_REMOVED lines=9> */
.L_x_1417:
        /* <DEDUP_REMOVED lines=19> */
.L_x_1421:
        /* <DEDUP_REMOVED lines=18> */
.L_x_1420:
        /* <DEDUP_REMOVED lines=8> */
.L_x_1422:
[C---:B------:R-:W-:Y:S01]  /*0460*/  ISETP.GE.AND P0, PT, R3.reuse, UR4, PT ;  /* 0x0000000403007c0c */ /* 0x040fe2000bf06270 */
[----:B------:R-:W-:Y:S01]  /*0470*/  VIADD R2, R2, 0xffffffff ;  /* 0xffffffff02027836 */ /* 0x000fe20000000000 */
[----:B------:R-:W-:-:S11]  /*0480*/  IADD3 R3, R3, 0x1, RZ ;  /* 0x0000000103037810 */ /* 0x000fd60007ffe0ff */
[----:B------:R0:W-:Y:S01]  /*0490*/  @!P0 STS [R4], RZ ;  /* 0x000000ff04008388 */ /* 0x0001e20000000800 */
[----:B------:R-:W-:Y:S01]  /*04a0*/  ISETP.NE.AND P0, PT, R2, RZ, PT ;  /* 0x000000ff0200720c */ /* 0x000fe20003f05270 */
[----:B0-----:R-:W-:-:S12]  /*04b0*/  VIADD R4, R4, 0x4 ;  /* 0x0000000404047836 */ /* 0x001fd80000000000 */
[----:B------:R-:W-:Y:S05]  /*04c0*/  @P0 BRA `(.L_x_1422) ;  /* 0xfffffffc00e40947 */ /* 0x000fea000383ffff */
.L_x_1419:
        /* <DEDUP_REMOVED lines=25> */
.L_x_1429:
[----:B0-----:R-:W-:-:S04]  /*0660*/  IADD3 R2, P0, R4, UR10, RZ ;  /* 0x0000000a04027c10 */ /* 0x001fc8000ff1e0ff */
[----:B------:R-:W-:-:S05]  /*0670*/  IADD3.X R3, R8, UR11, RZ, P0, !PT ;  /* 0x0000000b08037c10 */ /* 0x000fca00087fe4ff */
[----:B------:R-:W3:Y:S01]  /*0680*/  LDG.E.U8.CONSTANT R2, desc[UR8][R2.64] ;  /* 0x0000000802027981 */ /* 0x000ee2000c1e9100 */
[----:B------:R-:W-:Y:S01]  /*0690*/  IADD3 R4, P1, R4, UR6, RZ ;  /* 0x0000000604047c10 */ /* 0x000fe2000ff3e0ff */
[----:B------:R-:W-:Y:S03]  /*06a0*/  BSSY B2, `(.L_x_1427) ;  /* 0x000000d000027945 */ /* 0x000fe60003800000 */
[----:B------:R-:W-:Y:S01]  /*06b0*/  ISETP.GE.U32.AND P0, PT, R4, UR12, PT ;  /* 0x0000000c04007c0c */ /* 0x000fe2000bf06070 */
[----:B------:R-:W-:-:S05]  /*06c0*/  IMAD.X R8, RZ, RZ, R8, P1 ;  /* 0x000000ffff087224 */ /* 0x000fca00008e0608 */
        /* <DEDUP_REMOVED lines=10> */
.L_x_1428:
[----:B------:R-:W-:Y:S05]  /*0770*/  BSYNC B2 ;  /* 0x0000000000027941 */ /* 0x000fea0003800000 */
.L_x_1427:
[----:B------:R-:W-:Y:S05]  /*0780*/  @!P0 BRA `(.L_x_1429) ;  /* 0xfffffffc00b48947 */ /* 0x000fea000383ffff */
[----:B------:R-:W-:Y:S05]  /*0790*/  BSYNC B1 ;  /* 0x0000000000017941 */ /* 0x000fea0003800000 */
.L_x_1426:
[----:B------:R-:W-:Y:S05]  /*07a0*/  BRA `(.L_x_1424) ;  /* 0x0000000000547947 */ /* 0x000fea0003800000 */
.L_x_1425:
[----:B------:R-:W1:Y:S01]  /*07b0*/  S2R R3, SR_CgaCtaId ;  /* 0x0000000000037919 */ /* 0x000e620000008800 */
[----:B------:R-:W-:Y:S01]  /*07c0*/  MOV R2, 0x400 ;  /* 0x0000040000027802 */ /* 0x000fe20000000f00 */
[----:B0-----:R-:W-:Y:S02]  /*07d0*/  IMAD.MOV.U32 R4, RZ, RZ, R5 ;  /* 0x000000ffff047224 */ /* 0x001fe400078e0005 */
[----:B------:R-:W-:Y:S02]  /*07e0*/  IMAD.MOV.U32 R6, RZ, RZ, RZ ;  /* 0x000000ffff067224 */ /* 0x000fe400078e00ff */
[----:B------:R-:W-:-:S05]  /*07f0*/  VIADD R2, R2, 0x10a0 ;  /* 0x000010a002027836 */ /* 0x000fca0000000000 */
[----:B-1----:R-:W-:-:S07]  /*0800*/  LEA R8, R3, R2, 0x18 ;  /* 0x0000000203087211 */ /* 0x002fce00078ec0ff */
.L_x_1432:
[----:B0-----:R-:W-:-:S04]  /*0810*/  IADD3 R2, P0, R4, UR14, RZ ;  /* 0x0000000e04027c10 */ /* 0x001fc8000ff1e0ff */
[----:B------:R-:W-:-:S05]  /*0820*/  IADD3.X R3, R6, UR15, RZ, P0, !PT ;  /* 0x0000000f06037c10 */ /* 0x000fca00087fe4ff */
[----:B------:R-:W2:Y:S01]  /*0830*/  LDG.E.U8.CONSTANT R2, desc[UR8][R2.64] ;  /* 0x0000000802027981 */ /* 0x000ea2000c1e9100 */
[----:B------:R-:W-:Y:S01]  /*0840*/  IADD3 R4, P1, R4, UR6, RZ ;  /* 0x0000000604047c10 */ /* 0x000fe2000ff3e0ff */
[----:B------:R-:W-:Y:S03]  /*0850*/  BSSY B1, `(.L_x_1430) ;  /* 0x0000009000017945 */ /* 0x000fe60003800000 */
[----:B------:R-:W-:Y:S01]  /*0860*/  ISETP.GE.U32.AND P0, PT, R4, UR16, PT ;  /* 0x0000001004007c0c */ /* 0x000fe2000bf06070 */
[----:B------:R-:W-:-:S05]  /*0870*/  IMAD.X R6, RZ, RZ, R6, P1 ;  /* 0x000000ffff067224 */ /* 0x000fca00008e0606 */
[----:B------:R-:W-:Y:S02]  /*0880*/  ISETP.GE.U32.AND.EX P0, PT, R6, UR17, PT, P0 ;  /* 0x0000001106007c0c */ /* 0x000fe4000bf06100 */
[----:B--2---:R-:W-:-:S04]  /*0890*/  PRMT R7, R2, 0x8880, RZ ;  /* 0x0000888002077816 */ /* 0x004fc800000000ff */
[----:B------:R-:W-:-:S13]  /*08a0*/  ISETP.GE.AND P1, PT, R7, UR7, PT ;  /* 0x0000000707007c0c */ /* 0x000fda000bf26270 */
[----:B------:R-:W-:Y:S05]  /*08b0*/  @P1 BRA `(.L_x_1431) ;  /* 0x0000000000081947 */ /* 0x000fea0003800000 */
[----:B------:R-:W-:-:S05]  /*08c0*/  IMAD R2, R7, 0x4, R8 ;  /* 0x0000000407027824 */ /* 0x000fca00078e0208 */
[----:B------:R0:W-:Y:S02]  /*08d0*/  ATOMS.POPC.INC.32 RZ, [R2+URZ] ;  /* 0x0000000002ff7f8c */ /* 0x0001e4000d80003f */
.L_x_1431:
[----:B------:R-:W-:Y:S05]  /*08e0*/  BSYNC B1 ;  /* 0x0000000000017941 */ /* 0x000fea0003800000 */
.L_x_1430:
[----:B------:R-:W-:Y:S05]  /*08f0*/  @!P0 BRA `(.L_x_1432) ;  /* 0xfffffffc00c48947 */ /* 0x000fea000383ffff */
.L_x_1424:
[----:B------:R-:W-:Y:S05]  /*0900*/  BSYNC B0 ;  /* 0x0000000000007941 */ /* 0x000fea0003800000 */
.L_x_1423:
        /* <DEDUP_REMOVED lines=43> */
.L_x_1434:
[----:B------:R-:W-:Y:S05]  /*0bc0*/  BSYNC B0 ;  /* 0x0000000000007941 */ /* 0x000fea0003800000 */
.L_x_1433:
        /* <DEDUP_REMOVED lines=65> */
.L_x_1449:
        /* <DEDUP_REMOVED lines=65> */
.L_x_1435:
        /* <DEDUP_REMOVED lines=60> */
.L_x_1441:
        /* <DEDUP_REMOVED lines=21> */
.L_x_1440:
[----:B------:R-:W-:Y:S05]  /*1900*/  BSYNC B1 ;  /* 0x0000000000017941 */ /* 0x000fea0003800000 */
.L_x_1439:
        /* <DEDUP_REMOVED lines=11> */
.L_x_1442:
        /* <DEDUP_REMOVED lines=81> */
.L_x_1438:
[----:B------:R-:W-:Y:S05]  /*1ed0*/  BSYNC B0 ;  /* 0x0000000000007941 */ /* 0x000fea0003800000 */
.L_x_1437:
        /* <DEDUP_REMOVED lines=53> */
.L_x_1443:
        /* <DEDUP_REMOVED lines=9> */
.L_x_1436:
[----:B------:R-:W-:Y:S01]  /*22c0*/  IMAD.MOV.U32 R45, RZ, RZ, R26 ;  /* 0x000000ffff2d7224 */ /* 0x000fe200078e001a */
[----:B------:R-:W-:Y:S01]  /*22d0*/  MOV R40, 0x1 ;  /* 0x0000000100287802 */ /* 0x000fe20000000f00 */
[----:B------:R-:W-:Y:S02]  /*22e0*/  IMAD.MOV.U32 R44, RZ, RZ, RZ ;  /* 0x000000ffff2c7224 */ /* 0x000fe400078e00ff */
[----:B------:R-:W-:-:S07]  /*22f0*/  IMAD.MOV.U32 R36, RZ, RZ, -0x1 ;  /* 0xffffffffff247424 */ /* 0x000fce00078e00ff */
[----:B------:R-:W-:Y:S05]  /*2300*/  WARPSYNC.COLLECTIVE R36, `(.L_x_1444) ;  /* 0x0000000024087348 */ /* 0x000fea0003c00000 */
[----:B------:R0:W1:Y:S02]  /*2310*/  SHFL.UP P0, R43, R45, R40, R44 ;  /* 0x040000282d2b7389 */ /* 0x000064000000002c */
[----:B01----:R-:W-:Y:S01]  /*2320*/  ENDCOLLECTIVE ;  /* 0x000000000000791b */ /* 0x003fe20003800000 */
.L_x_1444:
[----:B------:R-:W-:Y:S02]  /*2330*/  IMAD.MOV.U32 R40, RZ, RZ, 0x2 ;  /* 0x00000002ff287424 */ /* 0x000fe400078e00ff */
[----:B------:R-:W-:-:S04]  /*2340*/  IMAD.MOV.U32 R39, RZ, RZ, R43 ;  /* 0x000000ffff277224 */ /* 0x000fc800078e002b */
[----:B------:R-:W-:-:S05]  /*2350*/  @P0 IMAD.IADD R39, R26, 0x1, R39 ;  /* 0x000000011a270824 */ /* 0x000fca00078e0227 */
[----:B------:R-:W-:-:S07]  /*2360*/  MOV R45, R39 ;  /* 0x00000027002d7202 */ /* 0x000fce0000000f00 */
[----:B------:R-:W-:Y:S05]  /*2370*/  WARPSYNC.COLLECTIVE R36, `(.L_x_1445) ;  /* 0x0000000024087348 */ /* 0x000fea0003c00000 */
[----:B------:R0:W1:Y:S02]  /*2380*/  SHFL.UP P0, R43, R45, R40, R44 ;  /* 0x040000282d2b7389 */ /* 0x000064000000002c */
[----:B01----:R-:W-:Y:S01]  /*2390*/  ENDCOLLECTIVE ;  /* 0x000000000000791b */ /* 0x003fe20003800000 */
.L_x_1445:
[----:B------:R-:W-:Y:S01]  /*23a0*/  HFMA2.MMA R40, -RZ, RZ, 0, 2.384185791015625e-07 ;  /* 0x00000004ff287435 */ /* 0x000fe200000001ff */
[----:B------:R-:W-:-:S04]  /*23b0*/  IMAD.MOV.U32 R28, RZ, RZ, R43 ;  /* 0x000000ffff1c7224 */ /* 0x000fc800078e002b */
[----:B------:R-:W-:-:S04]  /*23c0*/  @P0 IMAD.IADD R28, R39, 0x1, R28 ;  /* 0x00000001271c0824 */ /* 0x000fc800078e021c */
[----:B------:R-:W-:-:S07]  /*23d0*/  IMAD.MOV.U32 R45, RZ, RZ, R28 ;  /* 0x000000ffff2d7224 */ /* 0x000fce00078e001c */
[----:B------:R-:W-:Y:S05]  /*23e0*/  WARPSYNC.COLLECTIVE R36, `(.L_x_1446) ;  /* 0x0000000024087348 */ /* 0x000fea0003c00000 */
[----:B------:R0:W1:Y:S02]  /*23f0*/  SHFL.UP P0, R43, R45, R40, R44 ;  /* 0x040000282d2b7389 */ /* 0x000064000000002c */
[----:B01----:R-:W-:Y:S01]  /*2400*/  ENDCOLLECTIVE ;  /* 0x000000000000791b */ /* 0x003fe20003800000 */
.L_x_1446:
[----:B------:R-:W-:Y:S02]  /*2410*/  IMAD.MOV.U32 R40, RZ, RZ, 0x8 ;  /* 0x00000008ff287424 */ /* 0x000fe400078e00ff */
[----:B------:R-:W-:-:S04]  /*2420*/  IMAD.MOV.U32 R41, RZ, RZ, R43 ;  /* 0x000000ffff297224 */ /* 0x000fc800078e002b */
[----:B------:R-:W-:-:S04]  /*2430*/  @P0 IMAD.IADD R41, R28, 0x1, R41 ;  /* 0x000000011c290824 */ /* 0x000fc800078e0229 */
[----:B------:R-:W-:-:S07]  /*2440*/  IMAD.MOV.U32 R45, RZ, RZ, R41 ;  /* 0x000000ffff2d7224 */ /* 0x000fce00078e0029 */
[----:B------:R-:W-:Y:S05]  /*2450*/  WARPSYNC.COLLECTIVE R36, `(.L_x_1447) ;  /* 0x0000000024087348 */ /* 0x000fea0003c00000 */
[----:B------:R0:W1:Y:S02]  /*2460*/  SHFL.UP P0, R43, R45, R40, R44 ;  /* 0x040000282d2b7389 */ /* 0x000064000000002c */
[----:B01----:R-:W-:Y:S01]  /*2470*/  ENDCOLLECTIVE ;  /* 0x000000000000791b */ /* 0x003fe20003800000 */
.L_x_1447:
[----:B------:R-:W-:Y:S01]  /*2480*/  IMAD.MOV.U32 R40, RZ, RZ, 0x10 ;  /* 0x00000010ff287424 */ /* 0x000fe200078e00ff */
[----:B------:R-:W-:-:S05]  /*2490*/  MOV R32, R43 ;  /* 0x0000002b00207202 */ /* 0x000fca0000000f00 */
[----:B------:R-:W-:-:S04]  /*24a0*/  @P0 IMAD.IADD R32, R41, 0x1, R32 ;  /* 0x0000000129200824 */ /* 0x000fc800078e0220 */
[----:B------:R-:W-:-:S07]  /*24b0*/  IMAD.MOV.U32 R45, RZ, RZ, R32 ;  /* 0x000000ffff2d7224 */ /* 0x000fce00078e0020 */
[----:B------:R-:W-:Y:S05]  /*24c0*/  WARPSYNC.COLLECTIVE R36, `(.L_x_1448) ;  /* 0x0000000024087348 */ /* 0x000fea0003c00000 */
[----:B------:R0:W1:Y:S02]  /*24d0*/  SHFL.UP P0, R43, R45, R40, R44 ;  /* 0x040000282d2b7389 */ /* 0x000064000000002c */
[----:B01----:R-:W-:Y:S01]  /*24e0*/  ENDCOLLECTIVE ;  /* 0x000000000000791b */ /* 0x003fe20003800000 */
.L_x_1448:
[----:B------:R-:W-:Y:S05]  /*24f0*/  BRA `(.L_x_1449) ;  /* 0xffffffe800b87947 */ /* 0x000fea000383ffff */
.L_x_1450:
        /* <DEDUP_REMOVED lines=16> */
.L_x_1647:


//--------------------- .text._ZN4vllm3moe46moe_align_block_size_small_batch_expert_kernelIaLi256EEEvPKT_PiS5_S5_S5_iimiib --------------------------
	.section	.text._ZN4vllm3moe46moe_align_block_size_small_batch_expert_kernelIaLi256EEEvPKT_PiS5_S5_S5_iimiib,"ax",@progbits
	.align	128
        .global         _ZN4vllm3moe46moe_align_block_size_small_batch_expert_kernelIaLi256EEEvPKT_PiS5_S5_S5_iimiib
        .type           _ZN4vllm3moe46moe_align_block_size_small_batch_expert_kernelIaLi256EEEvPKT_PiS5_S5_S5_iimiib,@function
        .size           _ZN4vllm3moe46moe_align_block_size_small_batch_expert_kernelIaLi256EEEvPKT_PiS5_S5_S5_iimiib,(.L_x_1648 - _ZN4vllm3moe46moe_align_block_size_small_batch_expert_kernelIaLi256EEEvPKT_PiS5_S5_S5_iimiib)
        .other          _ZN4vllm3moe46moe_align_block_size_small_batch_expert_kernelIaLi256EEEvPKT_PiS5_S5_S5_iimiib,@"STO_CUDA_ENTRY STV_DEFAULT"
_ZN4vllm3moe46moe_align_block_size_small_batch_expert_kernelIaLi256EEEvPKT_PiS5_S5_S5_iimiib:
.text._ZN4vllm3moe46moe_align_block_size_small_batch_expert_kernelIaLi256EEEvPKT_PiS5_S5_S5_iimiib:
        /* <DEDUP_REMOVED lines=36> */
.L_x_1456:
        /* <DEDUP_REMOVED lines=21> */
.L_x_1455:
        /* <DEDUP_REMOVED lines=14> */
.L_x_1457:
[----:B------:R-:W-:-:S13]  /*0470*/  ISETP.NE.OR P0, PT, R3, RZ, P0 ;  /* 0x000000ff0300720c */ /* 0x000fda0000705670 */
[----:B------:R-:W-:Y:S05]  /*0480*/  @!P0 BRA `(.L_x_1453) ;  /* 0x0000000000248947 */ /* 0x000fea0003800000 */
.L_x_1454:
        /* <DEDUP_REMOVED lines=9> */
.L_x_1453:
[----:B------:R-:W-:-:S13]  /*0520*/  ISETP.NE.AND P0, PT, R0, RZ, PT ;  /* 0x000000ff0000720c */ /* 0x000fda0003f05270 */
[----:B------:R-:W-:Y:S05]  /*0530*/  @!P0 BRA `(.L_x_1452) ;  /* 0x0000000000288947 */ /* 0x000fea0003800000 */
[----:B------:R-:W0:Y:S01]  /*0540*/  S2UR UR6, SR_CgaCtaId ;  /* 0x00000000000679c3 */ /* 0x000e220000008800 */
[----:B------:R-:W-:Y:S01]  /*0550*/  UMOV UR5, 0x400 ;  /* 0x0000040000057882 */ /* 0x000fe20000000000 */
[----:B------:R-:W-:Y:S01]  /*0560*/  VIADD R2, R6, UR4 ;  /* 0x0000000406027c36 */ /* 0x000fe20008000000 */
[----:B0-----:R-:W-:-:S06]  /*0570*/  ULEA UR5, UR6, UR5, 0x18 ;  /* 0x0000000506057291 */ /* 0x001fcc000f8ec03f */
[----:B------:R-:W-:-:S07]  /*0580*/  LEA R2, R2, UR5, 0x2 ;  /* 0x0000000502027c11 */ /* 0x000fce000f8e10ff */
.L_x_1458:
[----:B------:R-:W-:Y:S01]  /*0590*/  VIADD R0, R0, 0xffffffff ;  /* 0xffffffff00007836 */ /* 0x000fe20000000000 */
[----:B------:R0:W-:Y:S04]  /*05a0*/  STS [R2], RZ ;  /* 0x000000ff02007388 */ /* 0x0001e80000000800 */
[----:B------:R-:W-:Y:S02]  /*05b0*/  ISETP.NE.AND P0, PT, R0, RZ, PT ;  /* 0x000000ff0000720c */ /* 0x000fe40003f05270 */
[----:B0-----:R-:W-:-:S11]  /*05c0*/  IADD3 R2, R2, 0x4, RZ ;  /* 0x0000000402027810 */ /* 0x001fd60007ffe0ff */
[----:B------:R-:W-:Y:S05]  /*05d0*/  @P0 BRA `(.L_x_1458) ;  /* 0xfffffffc00ec0947 */ /* 0x000fea000383ffff */
.L_x_1452:
        /* <DEDUP_REMOVED lines=17> */
.L_x_1461:
[----:B------:R-:W-:-:S04]  /*06f0*/  IADD3 R8, P0, R12, UR10, RZ ;  /* 0x0000000a0c087c10 */ /* 0x000fc8000ff1e0ff */
[----:B------:R-:W-:-:S05]  /*0700*/  IADD3.X R9, R13, UR11, RZ, P0, !PT ;  /* 0x0000000b0d097c10 */ /* 0x000fca00087fe4ff */
[----:B------:R-:W2:Y:S02]  /*0710*/  LDG.E.U8.CONSTANT R8, desc[UR8][R8.64] ;  /* 0x0000000808087981 */ /* 0x000ea4000c1e9100 */
[----:B--2---:R-:W-:-:S05]  /*0720*/  PRMT R7, R8, 0x8880, RZ ;  /* 0x0000888008077816 */ /* 0x004fca00000000ff */
[----:B-1----:R-:W-:-:S06]  /*0730*/  IMAD.WIDE R6, R7, 0x4, R2 ;  /* 0x0000000407067825 */ /* 0x002fcc00078e0202 */
[----:B------:R-:W2:Y:S01]  /*0740*/  LDG.E.CONSTANT R7, desc[UR8][R6.64] ;  /* 0x0000000806077981 */ /* 0x000ea2000c1e9900 */
[----:B------:R-:W-:-:S05]  /*0750*/  IADD3 R12, P2, R15, R12, RZ ;  /* 0x0000000c0f0c7210 */ /* 0x000fca0007f5e0ff */
[----:B------:R-:W-:Y:S01]  /*0760*/  IMAD.X R13, RZ, RZ, R13, P2 ;  /* 0x000000ffff0d7224 */ /* 0x000fe200010e060d */
[----:B--2---:R-:W-:-:S13]  /*0770*/  ISETP.NE.AND P0, PT, R7, -0x1, PT ;  /* 0xffffffff0700780c */ /* 0x004fda0003f05270 */
[----:B------:R-:W-:-:S05]  /*0780*/  @P0 IADD3 R10, R7, R0, RZ ;  /* 0x00000000070a0210 */ /* 0x000fca0007ffe0ff */
[----:B------:R-:W-:-:S05]  /*0790*/  @P0 IMAD R10, R10, 0x4, R21 ;  /* 0x000000040a0a0824 */ /* 0x000fca00078e0215 */
[----:B------:R-:W0:Y:S02]  /*07a0*/  @P0 LDS R11, [R10] ;  /* 0x000000000a0b0984 */ /* 0x000e240000000800 */
[----:B0-----:R-:W-:-:S05]  /*07b0*/  @P0 VIADD R11, R11, 0x1 ;  /* 0x000000010b0b0836 */ /* 0x001fca0000000000 */
[----:B------:R0:W-:Y:S01]  /*07c0*/  @P0 STS [R10], R11 ;  /* 0x0000000b0a000388 */ /* 0x0001e20000000800 */
[----:B------:R-:W-:-:S04]  /*07d0*/  ISETP.GE.U32.AND P0, PT, R12, UR12, PT ;  /* 0x0000000c0c007c0c */ /* 0x000fc8000bf06070 */
[----:B------:R-:W-:-:S13]  /*07e0*/  ISETP.GE.U32.AND.EX P0, PT, R13, UR13, PT, P0 ;  /* 0x0000000d0d007c0c */ /* 0x000fda000bf06100 */
[----:B0-----:R-:W-:Y:S05]  /*07f0*/  @!P0 BRA `(.L_x_1461) ;  /* 0xfffffffc00bc8947 */ /* 0x001fea000383ffff */
[----:B------:R-:W-:Y:S05]  /*0800*/  BRA `(.L_x_1459) ;  /* 0x00000000004c7947 */ /* 0x000fea0003800000 */
.L_x_1460:
[----:B------:R-:W0:Y:S01]  /*0810*/  S2R R7, SR_CgaCtaId ;  /* 0x0000000000077919 */ /* 0x000e220000008800 */
[----:B------:R-:W-:Y:S01]  /*0820*/  MOV R6, 0x400 ;  /* 0x0000040000067802 */ /* 0x000fe20000000f00 */
[----:B------:R-:W-:Y:S01]  /*0830*/  IMAD.MOV.U32 R10, RZ, RZ, R17 ;  /* 0x000000ffff0a7224 */ /* 0x000fe200078e0011 */
[----:B------:R-:W-:Y:S02]  /*0840*/  MOV R12, R18 ;  /* 0x00000012000c7202 */ /* 0x000fe40000000f00 */
[----:B0-----:R-:W-:-:S07]  /*0850*/  LEA R14, R7, R6, 0x18 ;  /* 0x00000006070e7211 */ /* 0x001fce00078ec0ff */
.L_x_1462:
[----:B------:R-:W-:-:S04]  /*0860*/  IADD3 R6, P0, R10, UR14, RZ ;  /* 0x0000000e0a067c10 */ /* 0x000fc8000ff1e0ff */
[----:B------:R-:W-:-:S05]  /*0870*/  IADD3.X R7, R12, UR15, RZ, P0, !PT ;  /* 0x0000000f0c077c10 */ /* 0x000fca00087fe4ff */
[----:B------:R-:W2:Y:S01]  /*0880*/  LDG.E.U8.CONSTANT R6, desc[UR8][R6.64] ;  /* 0x0000000806067981 */ /* 0x000ea2000c1e9100 */
[----:B------:R-:W-:-:S04]  /*0890*/  IADD3 R10, P2, R15, R10, RZ ;  /* 0x0000000a0f0a7210 */ /* 0x000fc80007f5e0ff */
[----:B------:R-:W-:Y:S01]  /*08a0*/  ISETP.GE.U32.AND P0, PT, R10, R2, PT ;  /* 0x000000020a00720c */ /* 0x000fe20003f06070 */
[----:B------:R-:W-:-:S05]  /*08b0*/  IMAD.X R12, RZ, RZ, R12, P2 ;  /* 0x000000ffff0c7224 */ /* 0x000fca00010e060c */
        /* <DEDUP_REMOVED lines=8> */
.L_x_1459:
        /* <DEDUP_REMOVED lines=29> */
.L_x_1468:
        /* <DEDUP_REMOVED lines=76> */
.L_x_1467:
        /* <DEDUP_REMOVED lines=42> */
.L_x_1469:
[----:B------:R-:W-:-:S13]  /*1270*/  ISETP.NE.OR P0, PT, R0, 0x100, P0 ;  /* 0x000001000000780c */ /* 0x000fda0000705670 */
[----:B------:R-:W-:Y:S05]  /*1280*/  @!P0 BRA `(.L_x_1465) ;  /* 0x0000000000588947 */ /* 0x000fea0003800000 */
.L_x_1466:
        /* <DEDUP_REMOVED lines=22> */
.L_x_1465:
        /* <DEDUP_REMOVED lines=9> */
.L_x_1470:
        /* <DEDUP_REMOVED lines=9> */
.L_x_1464:
[----:B------:R-:W-:Y:S05]  /*1510*/  BSYNC B0 ;  /* 0x0000000000007941 */ /* 0x000fea0003800000 */
.L_x_1463:
        /* <DEDUP_REMOVED lines=37> */
.L_x_1475:
        /* <DEDUP_REMOVED lines=80> */
.L_x_1474:
        /* <DEDUP_REMOVED lines=17> */
.L_x_1476:
        /* <DEDUP_REMOVED lines=23> */
.L_x_1473:
[----:B-1----:R-:W1:Y:S01]  /*1ef0*/  LDS R5, [R12] ;  /* 0x000000000c057984 */ /* 0x002e620000000800 */
[----:B------:R-:W1:Y:S03]  /*1f00*/  LDC.64 R2, c[0x0][0x228] ;  /* 0x00008a00ff027b82 */ /* 0x000e660000000a00 */
[----:B-1----:R3:W-:Y:S02]  /*1f10*/  STG.E desc[UR8][R2.64], R5 ;  /* 0x0000000502007986 */ /* 0x0027e4000c101908 */
.L_x_1472:
[----:B------:R-:W-:Y:S05]  /*1f20*/  BSYNC B0 ;  /* 0x0000000000007941 */ /* 0x000fea0003800000 */
.L_x_1471:
        /* <DEDUP_REMOVED lines=49> */
.L_x_1481:
        /* <DEDUP_REMOVED lines=21> */
.L_x_1480:
[----:B------:R-:W-:Y:S05]  /*2390*/  BSYNC B1 ;  /* 0x0000000000017941 */ /* 0x000fea0003800000 */
.L_x_1479:
        /* <DEDUP_REMOVED lines=11> */
.L_x_1482:
        /* <DEDUP_REMOVED lines=83> */
.L_x_1478:
[----:B------:R-:W-:Y:S05]  /*2980*/  BSYNC B0 ;  /* 0x0000000000007941 */ /* 0x000fea0003800000 */
.L_x_1477:
        /* <DEDUP_REMOVED lines=51> */
.L_x_1485:
        /* <DEDUP_REMOVED lines=8> */
.L_x_1484:
[----:B------:R-:W-:Y:S05]  /*2d40*/  BSYNC B0 ;  /* 0x0000000000007941 */ /* 0x000fea0003800000 */
.L_x_1483:
        /* <DEDUP_REMOVED lines=14> */
.L_x_1489:
[----:B------:R-:W-:-:S04]  /*2e30*/  IADD3 R8, P0, R17, UR6, RZ ;  /* 0x0000000611087c10 */ /* 0x000fc8000ff1e0ff */
[----:B------:R-:W-:-:S05]  /*2e40*/  IADD3.X R9, R18, UR7, RZ, P0, !PT ;  /* 0x0000000712097c10 */ /* 0x000fca00087fe4ff */
[----:B------:R-:W3:Y:S02]  /*2e50*/  LDG.E.U8.CONSTANT R8, desc[UR8][R8.64] ;  /* 0x0000000808087981 */ /* 0x000ee4000c1e9100 */
        /* <DEDUP_REMOVED lines=16> */
.L_x_1488:
[----:B------:R-:W-:Y:S05]  /*2f60*/  BSYNC B0 ;  /* 0x0000000000007941 */ /* 0x000fea0003800000 */
.L_x_1487:
[----:B0-----:R-:W-:-:S05]  /*2f70*/  IADD3 R17, P0, R15, R17, RZ ;  /* 0x000000110f117210 */ /* 0x001fca0007f1e0ff */
[----:B------:R-:W-:Y:S01]  /*2f80*/  IMAD.X R18, RZ, RZ, R18, P0 ;  /* 0x000000ffff127224 */ /* 0x000fe200000e0612 */
[----:B------:R-:W-:-:S04]  /*2f90*/  ISETP.GE.U32.AND P0, PT, R17, UR4, PT ;  /* 0x0000000411007c0c */ /* 0x000fc8000bf06070 */
[----:B------:R-:W-:-:S13]  /*2fa0*/  ISETP.GE.U32.AND.EX P0, PT, R18, UR5, PT, P0 ;  /* 0x0000000512007c0c */ /* 0x000fda000bf06100 */
[----:B------:R-:W-:Y:S05]  /*2fb0*/  @!P0 BRA `(.L_x_1489) ;  /* 0xfffffffc009c8947 */ /* 0x000fea000383ffff */
[----:B------:R-:W-:Y:S05]  /*2fc0*/  EXIT ;  /* 0x000000000000794d */ /* 0x000fea0003800000 */
.L_x_1486:
[----:B-1----:R-:W-:-:S04]  /*2fd0*/  IADD3 R4, P0, R17, UR10, RZ ;  /* 0x0000000a11047c10 */ /* 0x002fc8000ff1e0ff */
[----:B------:R-:W-:-:S05]  /*2fe0*/  IADD3.X R5, R18, UR11, RZ, P0, !PT ;  /* 0x0000000b12057c10 */ /* 0x000fca00087fe4ff */
[----:B------:R-:W0:Y:S02]  /*2ff0*/  LDG.E.U8.CONSTANT R4, desc[UR8][R4.64] ;  /* 0x0000000804047981 */ /* 0x000e24000c1e9100 */
        /* <DEDUP_REMOVED lines=17> */
.L_x_1451:
        /* <DEDUP_REMOVED lines=32> */
.L_x_1493:
        /* <DEDUP_REMOVED lines=13> */
.L_x_1492:
[----:B------:R-:W-:Y:S05]  /*33e0*/  BSYNC B0 ;  /* 0x0000000000007941 */ /* 0x000fea0003800000 */
.L_x_1491:
        /* <DEDUP_REMOVED lines=18> */
.L_x_1495:
[----:B------:R-:W-:Y:S05]  /*3510*/  BSYNC B0 ;  /* 0x0000000000007941 */ /* 0x000fea0003800000 */
.L_x_1494:
[----:B------:R-:W-:Y:S01]  /*3520*/  ISETP.LT.U32.AND P1, PT, R19, R8, PT ;  /* 0x000000081300720c */ /* 0x000fe20003f21070 */
[----:B0-----:R-:W-:Y:S02]  /*3530*/  IMAD.MOV.U32 R2, RZ, RZ, R6 ;  /* 0x000000ffff027224 */ /* 0x001fe400078e0006 */
[----:B------:R-:W-:Y:S01]  /*3540*/  IMAD.MOV.U32 R3, RZ, RZ, R7 ;  /* 0x000000ffff037224 */ /* 0x000fe200078e0007 */
[----:B------:R-:W-:-:S13]  /*3550*/  ISETP.LT.U32.OR.EX P0, PT, R9, R0, P0, P1 ;  /* 0x000000000900720c */ /* 0x000fda0000701510 */
[----:B------:R-:W0:Y:S02]  /*3560*/  @P0 LDC R5, c[0x0][0x240] ;  /* 0x00009000ff050b82 */ /* 0x000e240000000800 */
[----:B0-----:R0:W-:Y:S02]  /*3570*/  @P0 STG.E desc[UR8][R2.64], R5 ;  /* 0x0000000502000986 */ /* 0x0011e4000c101908 */
.L_x_1490:
[----:B------:R-:W-:Y:S05]  /*3580*/  WARPSYNC.ALL ;  /* 0x0000000000007948 */ /* 0x000fea0003800000 */
[----:B------:R-:W-:Y:S08]  /*3590*/  BAR.SYNC.DEFER_BLOCKING 0x0 ;  /* 0x0000000000007b1d */ /* 0x000ff00000010000 */
[----:B------:R-:W-:Y:S08]  /*35a0*/  BAR.SYNC.DEFER_BLOCKING 0x0 ;  /* 0x0000000000007b1d */ /* 0x000ff00000010000 */
[----:B------:R-:W-:Y:S06]  /*35b0*/  BAR.SYNC.DEFER_BLOCKING 0x0 ;  /* 0x0000000000007b1d */ /* 0x000fec0000010000 */
[----:B------:R-:W-:Y:S05]  /*35c0*/  EXIT ;  /* 0x000000000000794d */ /* 0x000fea0003800000 */
.L_x_1496:
        /* <DEDUP_REMOVED lines=11> */
.L_x_1648:


//--------------------- .text._ZN4vllm3moe35count_and_sort_expert_tokens_kernelIhEEvPKT_PiS5_S5_miiib --------------------------
	.section	.text._ZN4vllm3moe35count_and_sort_expert_tokens_kernelIhEEvPKT_PiS5_S5_miiib,"ax",@progbits
	.align	128
        .global         _ZN4vllm3moe35count_and_sort_expert_tokens_kernelIhEEvPKT_PiS5_S5_miiib
        .type           _ZN4vllm3moe35count_and_sort_expert_tokens_kernelIhEEvPKT_PiS5_S5_miiib,@function
        .size           _ZN4vllm3moe35count_and_sort_expert_tokens_kernelIhEEvPKT_PiS5_S5_miiib,(.L_x_1649 - _ZN4vllm3moe35count_and_sort_expert_tokens_kernelIhEEvPKT_PiS5_S5_miiib)
        .other          _ZN4vllm3moe35count_and_sort_expert_tokens_kernelIhEEvPKT_PiS5_S5_miiib,@"STO_CUDA_ENTRY STV_DEFAULT"
_ZN4vllm3moe35count_and_sort_expert_tokens_kernelIhEEvPKT_PiS5_S5_miiib:
.text._ZN4vllm3moe35count_and_sort_expert_tokens_kernelIhEEvPKT_PiS5_S5_miiib:
        /* <DEDUP_REMOVED lines=29> */
.L_x_1501:
[----:B-1----:R-:W-:-:S04]  /*01d0*/  IADD3 R8, P0, R0, UR8, RZ ;  /* 0x0000000800087c10 */ /* 0x002fc8000ff1e0ff */
[----:B------:R-:W-:-:S06]  /*01e0*/  IADD3.X R9, R12, UR9, RZ, P0, !PT ;  /* 0x000000090c097c10 */ /* 0x000fcc00087fe4ff */
[----:B------:R-:W5:Y:S01]  /*01f0*/  LDG.E.U8.CONSTANT R9, desc[UR6][R8.64] ;  /* 0x0000000608097981 */ /* 0x000f62000c1e9100 */
        /* <DEDUP_REMOVED lines=12> */
.L_x_1500:
[----:B------:R-:W-:Y:S05]  /*02c0*/  BSYNC B1 ;  /* 0x0000000000017941 */ /* 0x000fea0003800000 */
.L_x_1499:
[----:B-1----:R-:W-:-:S05]  /*02d0*/  IADD3 R0, P0, R0, UR4, RZ ;  /* 0x0000000400007c10 */ /* 0x002fca000ff1e0ff */
[----:B------:R-:W-:Y:S01]  /*02e0*/  IMAD.X R12, RZ, RZ, R12, P0 ;  /* 0x000000ffff0c7224 */ /* 0x000fe200000e060c */
[----:B------:R-:W-:-:S04]  /*02f0*/  ISETP.GE.U32.AND P0, PT, R0, UR10, PT ;  /* 0x0000000a00007c0c */ /* 0x000fc8000bf06070 */
[----:B------:R-:W-:-:S13]  /*0300*/  ISETP.GE.U32.AND.EX P0, PT, R12, UR11, PT, P0 ;  /* 0x0000000b0c007c0c */ /* 0x000fda000bf06100 */
[----:B------:R-:W-:Y:S05]  /*0310*/  @!P0 BRA `(.L_x_1501) ;  /* 0xfffffffc00ac8947 */ /* 0x000fea000383ffff */
[----:B------:R-:W-:Y:S05]  /*0320*/  BSYNC B0 ;  /* 0x0000000000007941 */ /* 0x000fea0003800000 */
.L_x_1498:
[----:B------:R-:W-:Y:S05]  /*0330*/  EXIT ;  /* 0x000000000000794d */ /* 0x000fea0003800000 */
.L_x_1497:
[----:B------:R-:W-:Y:S01]  /*0340*/  BSSY B0, `(.L_x_1502) ;  /* 0x0000012000007945 */ /* 0x000fe20003800000 */
.L_x_1505:
[----:B----4-:R-:W-:-:S04]  /*0350*/  IADD3 R2, P0, R0, UR12, RZ ;  /* 0x0000000c00027c10 */ /* 0x010fc8000ff1e0ff */
[----:B------:R-:W-:-:S06]  /*0360*/  IADD3.X R3, R12, UR13, RZ, P0, !PT ;  /* 0x0000000d0c037c10 */ /* 0x000fcc00087fe4ff */
[----:B------:R-:W4:Y:S01]  /*0370*/  LDG.E.U8.CONSTANT R3, desc[UR6][R2.64] ;  /* 0x0000000602037981 */ /* 0x000f22000c1e9100 */
        /* <DEDUP_REMOVED lines=8> */
.L_x_1504:
[----:B------:R-:W-:Y:S05]  /*0400*/  BSYNC B1 ;  /* 0x0000000000017941 */ /* 0x000fea0003800000 */
.L_x_1503:
[----:B----4-:R-:W-:-:S05]  /*0410*/  IADD3 R0, P0, R0, UR4, RZ ;  /* 0x0000000400007c10 */ /* 0x010fca000ff1e0ff */
[----:B------:R-:W-:Y:S01]  /*0420*/  IMAD.X R12, RZ, RZ, R12, P0 ;  /* 0x000000ffff0c7224 */ /* 0x000fe200000e060c */
[----:B------:R-:W-:-:S04]  /*0430*/  ISETP.GE.U32.AND P0, PT, R0, UR16, PT ;  /* 0x0000001000007c0c */ /* 0x000fc8000bf06070 */
[----:B------:R-:W-:-:S13]  /*0440*/  ISETP.GE.U32.AND.EX P0, PT, R12, UR17, PT, P0 ;  /* 0x000000110c007c0c */ /* 0x000fda000bf06100 */
[----:B------:R-:W-:Y:S05]  /*0450*/  @!P0 BRA `(.L_x_1505) ;  /* 0xfffffffc00bc8947 */ /* 0x000fea000383ffff */
[----:B------:R-:W-:Y:S05]  /*0460*/  BSYNC B0 ;  /* 0x0000000000007941 */ /* 0x000fea0003800000 */
.L_x_1502:
[----:B------:R-:W-:Y:S05]  /*0470*/  EXIT ;  /* 0x000000000000794d */ /* 0x000fea0003800000 */
.L_x_1506:
        /* <DEDUP_REMOVED lines=16> */
.L_x_1649:


//--------------------- .text._ZN4vllm3moe27moe_align_block_size_kernelIhEEvPKT_PiS5_S5_S5_iiiimS5_iib --------------------------
	.section	.text._ZN4vllm3moe27moe_align_block_size_kernelIhEEvPKT_PiS5_S5_S5_iiiimS5_iib,"ax",@progbits
	.align	128
        .global         _ZN4vllm3moe27moe_align_block_size_kernelIhEEvPKT_PiS5_S5_S5_iiiimS5_iib
        .type           _ZN4vllm3moe27moe_align_block_size_kernelIhEEvPKT_PiS5_S5_S5_iiiimS5_iib,@function
        .size           _ZN4vllm3moe27moe_align_block_size_kernelIhEEvPKT_PiS5_S5_S5_iiiimS5_iib,(.L_x_1650 - _ZN4vllm3moe27moe_align_block_size_kernelIhEEvPKT_PiS5_S5_S5_iiiimS5_iib)
        .other          _ZN4vllm3moe27moe_align_block_size_kernelIhEEvPKT_PiS5_S5_S5_iiiimS5_iib,@"STO_CUDA_ENTRY STV_DEFAULT"
_ZN4vllm3moe27moe_align_block_size_kernelIhEEvPKT_PiS5_S5_S5_iiiimS5_iib:
.text._ZN4vllm3moe27moe_align_block_size_kernelIhEEvPKT_PiS5_S5_S5_iiiimS5_iib:
        /* <DEDUP_REMOVED lines=16> */
.L_x_1508:
        /* <DEDUP_REMOVED lines=9> */
.L_x_1507:
        /* <DEDUP_REMOVED lines=19> */
.L_x_1511:
        /* <DEDUP_REMOVED lines=18> */
.L_x_1510:
        /* <DEDUP_REMOVED lines=8> */
.L_x_1512:
[C---:B------:R-:W-:Y:S01]  /*0460*/  ISETP.GE.AND P0, PT, R3.reuse, UR4, PT ;  /* 0x0000000403007c0c */ /* 0x040fe2000bf06270 */
[----:B------:R-:W-:Y:S01]  /*0470*/  VIADD R2, R2, 0xffffffff ;  /* 0xffffffff02027836 */ /* 0x000fe20000000000 */
[----:B------:R-:W-:-:S11]  /*0480*/  IADD3 R3, R3, 0x1, RZ ;  /* 0x0000000103037810 */ /* 0x000fd60007ffe0ff */
[----:B------:R0:W-:Y:S01]  /*0490*/  @!P0 STS [R4], RZ ;  /* 0x000000ff04008388 */ /* 0x0001e20000000800 */
[----:B------:R-:W-:Y:S01]  /*04a0*/  ISETP.NE.AND P0, PT, R2, RZ, PT ;  /* 0x000000ff0200720c */ /* 0x000fe20003f05270 */
[----:B0-----:R-:W-:-:S12]  /*04b0*/  VIADD R4, R4, 0x4 ;  /* 0x0000000404047836 */ /* 0x001fd80000000000 */
[----:B------:R-:W-:Y:S05]  /*04c0*/  @P0 BRA `(.L_x_1512) ;  /* 0xfffffffc00e40947 */ /* 0x000fea000383ffff */
.L_x_1509:
        /* <DEDUP_REMOVED lines=25> */
.L_x_1519:
[----:B0-----:R-:W-:-:S04]  /*0660*/  IADD3 R2, P0, R4, UR10, RZ ;  /* 0x0000000a04027c10 */ /* 0x001fc8000ff1e0ff */
[----:B------:R-:W-:-:S06]  /*0670*/  IADD3.X R3, R8, UR11, RZ, P0, !PT ;  /* 0x0000000b08037c10 */ /* 0x000fcc00087fe4ff */
[----:B------:R-:W3:Y:S01]  /*0680*/  LDG.E.U8.CONSTANT R3, desc[UR8][R2.64] ;  /* 0x0000000802037981 */ /* 0x000ee2000c1e9100 */
[----:B------:R-:W-:Y:S01]  /*0690*/  IADD3 R4, P1, R4, UR6, RZ ;  /* 0x0000000604047c10 */ /* 0x000fe2000ff3e0ff */
[----:B------:R-:W-:Y:S03]  /*06a0*/  BSSY B2, `(.L_x_1517) ;  /* 0x000000c000027945 */ /* 0x000fe60003800000 */
[----:B------:R-:W-:Y:S01]  /*06b0*/  ISETP.GE.U32.AND P0, PT, R4, UR12, PT ;  /* 0x0000000c04007c0c */ /* 0x000fe2000bf06070 */
[----:B------:R-:W-:-:S05]  /*06c0*/  IMAD.X R8, RZ, RZ, R8, P1 ;  /* 0x000000ffff087224 */ /* 0x000fca00008e0608 */
        /* <DEDUP_REMOVED lines=9> */
.L_x_1518:
[----:B------:R-:W-:Y:S05]  /*0760*/  BSYNC B2 ;  /* 0x0000000000027941 */ /* 0x000fea0003800000 */
.L_x_1517:
[----:B------:R-:W-:Y:S05]  /*0770*/  @!P0 BRA `(.L_x_1519) ;  /* 0xfffffffc00b88947 */ /* 0x000fea000383ffff */
[----:B------:R-:W-:Y:S05]  /*0780*/  BSYNC B1 ;  /* 0x0000000000017941 */ /* 0x000fea0003800000 */
.L_x_1516:
[----:B------:R-:W-:Y:S05]  /*0790*/  BRA `(.L_x_1514) ;  /* 0x0000000000507947 */ /* 0x000fea0003800000 */
.L_x_1515:
[----:B------:R-:W1:Y:S01]  /*07a0*/  S2R R3, SR_CgaCtaId ;  /* 0x0000000000037919 */ /* 0x000e620000008800 */
[----:B------:R-:W-:Y:S01]  /*07b0*/  MOV R2, 0x400 ;  /* 0x0000040000027802 */ /* 0x000fe20000000f00 */
[----:B0-----:R-:W-:Y:S02]  /*07c0*/  IMAD.MOV.U32 R4, RZ, RZ, R5 ;  /* 0x000000ffff047224 */ /* 0x001fe400078e0005 */
[----:B------:R-:W-:Y:S02]  /*07d0*/  IMAD.MOV.U32 R6, RZ, RZ, RZ ;  /* 0x000000ffff067224 */ /* 0x000fe400078e00ff */
[----:B------:R-:W-:-:S05]  /*07e0*/  VIADD R2, R2, 0x10a0 ;  /* 0x000010a002027836 */ /* 0x000fca0000000000 */
[----:B-1----:R-:W-:-:S07]  /*07f0*/  LEA R7, R3, R2, 0x18 ;  /* 0x0000000203077211 */ /* 0x002fce00078ec0ff */
.L_x_1522:
        /* <DEDUP_REMOVED lines=8> */
[----:B--2---:R-:W-:-:S13]  /*0880*/  ISETP.GE.AND P1, PT, R2, UR7, PT ;  /* 0x0000000702007c0c */ /* 0x004fda000bf26270 */
[----:B------:R-:W-:Y:S05]  /*0890*/  @P1 BRA `(.L_x_1521) ;  /* 0x0000000000081947 */ /* 0x000fea0003800000 */
[----:B------:R-:W-:-:S05]  /*08a0*/  IMAD R2, R2, 0x4, R7 ;  /* 0x0000000402027824 */ /* 0x000fca00078e0207 */
[----:B------:R0:W-:Y:S02]  /*08b0*/  ATOMS.POPC.INC.32 RZ, [R2+URZ] ;  /* 0x0000000002ff7f8c */ /* 0x0001e4000d80003f */
.L_x_1521:
[----:B------:R-:W-:Y:S05]  /*08c0*/  BSYNC B1 ;  /* 0x0000000000017941 */ /* 0x000fea0003800000 */
.L_x_1520:
[----:B------:R-:W-:Y:S05]  /*08d0*/  @!P0 BRA `(.L_x_1522) ;  /* 0xfffffffc00c88947 */ /* 0x000fea000383ffff */
.L_x_1514:
[----:B------:R-:W-:Y:S05]  /*08e0*/  BSYNC B0 ;  /* 0x0000000000007941 */ /* 0x000fea0003800000 */
.L_x_1513:
        /* <DEDUP_REMOVED lines=43> */
.L_x_1524:
[----:B------:R-:W-:Y:S05]  /*0ba0*/  BSYNC B0 ;  /* 0x0000000000007941 */ /* 0x000fea0003800000 */
.L_x_1523:
        /* <DEDUP_REMOVED lines=65> */
.L_x_1539:
        /* <DEDUP_REMOVED lines=65> */
.L_x_1525:
        /* <DEDUP_REMOVED lines=60> */
.L_x_1531:
        /* <DEDUP_REMOVED lines=21> */
.L_x_1530:
[----:B------:R-:W-:Y:S05]  /*18e0*/  BSYNC B1 ;  /* 0x0000000000017941 */ /* 0x000fea0003800000 */
.L_x_1529:
        /* <DEDUP_REMOVED lines=11> */
.L_x_1532:
        /* <DEDUP_REMOVED lines=81> */
.L_x_1528:
[----:B------:R-:W-:Y:S05]  /*1eb0*/  BSYNC B0 ;  /* 0x0000000000007941 */ /* 0x000fea0003800000 */
.L_x_1527:
        /* <DEDUP_REMOVED lines=53> */
.L_x_1533:
        /* <DEDUP_REMOVED lines=9> */
.L_x_1526:
[----:B------:R-:W-:Y:S01]  /*22a0*/  IMAD.MOV.U32 R45, RZ, RZ, R26 ;  /* 0x000000ffff2d7224 */ /* 0x000fe200078e001a */
[----:B------:R-:W-:Y:S01]  /*22b0*/  MOV R40, 0x1 ;  /* 0x0000000100287802 */ /* 0x000fe20000000f00 */
[----:B------:R-:W-:Y:S02]  /*22c0*/  IMAD.MOV.U32 R44, RZ, RZ, RZ ;  /* 0x000000ffff2c7224 */ /* 0x000fe400078e00ff */
[----:B------:R-:W-:-:S07]  /*22d0*/  IMAD.MOV.U32 R36, RZ, RZ, -0x1 ;  /* 0xffffffffff247424 */ /* 0x000fce00078e00ff */
[----:B------:R-:W-:Y:S05]  /*22e0*/  WARPSYNC.COLLECTIVE R36, `(.L_x_1534) ;  /* 0x0000000024087348 */ /* 0x000fea0003c00000 */
[----:B------:R0:W1:Y:S02]  /*22f0*/  SHFL.UP P0, R43, R45, R40, R44 ;  /* 0x040000282d2b7389 */ /* 0x000064000000002c */
[----:B01----:R-:W-:Y:S01]  /*2300*/  ENDCOLLECTIVE ;  /* 0x000000000000791b */ /* 0x003fe20003800000 */
.L_x_1534:
[----:B------:R-:W-:Y:S02]  /*2310*/  IMAD.MOV.U32 R40, RZ, RZ, 0x2 ;  /* 0x00000002ff287424 */ /* 0x000fe400078e00ff */
[----:B------:R-:W-:-:S04]  /*2320*/  IMAD.MOV.U32 R39, RZ, RZ, R43 ;  /* 0x000000ffff277224 */ /* 0x000fc800078e002b */
[----:B------:R-:W-:-:S05]  /*2330*/  @P0 IMAD.IADD R39, R26, 0x1, R39 ;  /* 0x000000011a270824 */ /* 0x000fca00078e0227 */
[----:B------:R-:W-:-:S07]  /*2340*/  MOV R45, R39 ;  /* 0x00000027002d7202 */ /* 0x000fce0000000f00 */
[----:B------:R-:W-:Y:S05]  /*2350*/  WARPSYNC.COLLECTIVE R36, `(.L_x_1535) ;  /* 0x0000000024087348 */ /* 0x000fea0003c00000 */
[----:B------:R0:W1:Y:S02]  /*2360*/  SHFL.UP P0, R43, R45, R40, R44 ;  /* 0x040000282d2b7389 */ /* 0x000064000000002c */
[----:B01----:R-:W-:Y:S01]  /*2370*/  ENDCOLLECTIVE ;  /* 0x000000000000791b */ /* 0x003fe20003800000 */
.L_x_1535:
[----:B------:R-:W-:Y:S01]  /*2380*/  HFMA2.MMA R40, -RZ, RZ, 0, 2.384185791015625e-07 ;  /* 0x00000004ff287435 */ /* 0x000fe200000001ff */
[----:B------:R-:W-:-:S04]  /*2390*/  IMAD.MOV.U32 R28, RZ, RZ, R43 ;  /* 0x000000ffff1c7224 */ /* 0x000fc800078e002b */
[----:B------:R-:W-:-:S04]  /*23a0*/  @P0 IMAD.IADD R28, R39, 0x1, R28 ;  /* 0x00000001271c0824 */ /* 0x000fc800078e021c */
[----:B------:R-:W-:-:S07]  /*23b0*/  IMAD.MOV.U32 R45, RZ, RZ, R28 ;  /* 0x000000ffff2d7224 */ /* 0x000fce00078e001c */
[----:B------:R-:W-:Y:S05]  /*23c0*/  WARPSYNC.COLLECTIVE R36, `(.L_x_1536) ;  /* 0x0000000024087348 */ /* 0x000fea0003c00000 */
[----:B------:R0:W1:Y:S02]  /*23d0*/  SHFL.UP P0, R43, R45, R40, R44 ;  /* 0x040000282d2b7389 */ /* 0x000064000000002c */
[----:B01----:R-:W-:Y:S01]  /*23e0*/  ENDCOLLECTIVE ;  /* 0x000000000000791b */ /* 0x003fe20003800000 */
.L_x_1536:
[----:B------:R-:W-:Y:S02]  /*23f0*/  IMAD.MOV.U32 R40, RZ, RZ, 0x8 ;  /* 0x00000008ff287424 */ /* 0x000fe400078e00ff */
[----:B------:R-:W-:-:S04]  /*2400*/  IMAD.MOV.U32 R41, RZ, RZ, R43 ;  /* 0x000000ffff297224 */ /* 0x000fc800078e002b */
[----:B------:R-:W-:-:S04]  /*2410*/  @P0 IMAD.IADD R41, R28, 0x1, R41 ;  /* 0x000000011c290824 */ /* 0x000fc800078e0229 */
[----:B------:R-:W-:-:S07]  /*2420*/  IMAD.MOV.U32 R45, RZ, RZ, R41 ;  /* 0x000000ffff2d7224 */ /* 0x000fce00078e0029 */
[----:B------:R-:W-:Y:S05]  /*2430*/  WARPSYNC.COLLECTIVE R36, `(.L_x_1537) ;  /* 0x0000000024087348 */ /* 0x000fea0003c00000 */
[----:B------:R0:W1:Y:S02]  /*2440*/  SHFL.UP P0, R43, R45, R40, R44 ;  /* 0x040000282d2b7389 */ /* 0x000064000000002c */
[----:B01----:R-:W-:Y:S01]  /*2450*/  ENDCOLLECTIVE ;  /* 0x000000000000791b */ /* 0x003fe20003800000 */
.L_x_1537:
[----:B------:R-:W-:Y:S01]  /*2460*/  IMAD.MOV.U32 R40, RZ, RZ, 0x10 ;  /* 0x00000010ff287424 */ /* 0x000fe200078e00ff */
[----:B------:R-:W-:-:S05]  /*2470*/  MOV R32, R43 ;  /* 0x0000002b00207202 */ /* 0x000fca0000000f00 */
[----:B------:R-:W-:-:S04]  /*2480*/  @P0 IMAD.IADD R32, R41, 0x1, R32 ;  /* 0x0000000129200824 */ /* 0x000fc800078e0220 */
[----:B------:R-:W-:-:S07]  /*2490*/  IMAD.MOV.U32 R45, RZ, RZ, R32 ;  /* 0x000000ffff2d7224 */ /* 0x000fce00078e0020 */
[----:B------:R-:W-:Y:S05]  /*24a0*/  WARPSYNC.COLLECTIVE R36, `(.L_x_1538) ;  /* 0x0000000024087348 */ /* 0x000fea0003c00000 */
[----:B------:R0:W1:Y:S02]  /*24b0*/  SHFL.UP P0, R43, R45, R40, R44 ;  /* 0x040000282d2b7389 */ /* 0x000064000000002c */
[----:B01----:R-:W-:Y:S01]  /*24c0*/  ENDCOLLECTIVE ;  /* 0x000000000000791b */ /* 0x003fe20003800000 */
.L_x_1538:
[----:B------:R-:W-:Y:S05]  /*24d0*/  BRA `(.L_x_1539) ;  /* 0xffffffe800b87947 */ /* 0x000fea000383ffff */
.L_x_1540:
        /* <DEDUP_REMOVED lines=10> */
.L_x_1650:


//--------------------- .text._ZN4vllm3moe46moe_align_block_size_small_batch_expert_kernelIhLi256EEEvPKT_PiS5_S5_S5_iimiib --------------------------
	.section	.text._ZN4vllm3moe46moe_align_block_size_small_batch_expert_kernelIhLi256EEEvPKT_PiS5_S5_S5_iimiib,"ax",@progbits
	.align	128
        .global         _ZN4vllm3moe46moe_align_block_size_small_batch_expert_kernelIhLi256EEEvPKT_PiS5_S5_S5_iimiib
        .type           _ZN4vllm3moe46moe_align_block_size_small_batch_expert_kernelIhLi256EEEvPKT_PiS5_S5_S5_iimiib,@function
        .size           _ZN4vllm3moe46moe_align_block_size_small_batch_expert_kernelIhLi256EEEvPKT_PiS5_S5_S5_iimiib,(.L_x_1651 - _ZN4vllm3moe46moe_align_block_size_small_batch_expert_kernelIhLi256EEEvPKT_PiS5_S5_S5_iimiib)
        .other          _ZN4vllm3moe46moe_align_block_size_small_batch_expert_kernelIhLi256EEEvPKT_PiS5_S5_S5_iimiib,@"STO_CUDA_ENTRY STV_DEFAULT"
_ZN4vllm3moe46moe_align_block_size_small_batch_expert_kernelIhLi256EEEvPKT_PiS5_S5_S5_iimiib:
.text._ZN4vllm3moe46moe_align_block_size_small_batch_expert_kernelIhLi256EEEvPKT_PiS5_S5_S5_iimiib:
        /* <DEDUP_REMOVED lines=36> */
.L_x_1546:
        /* <DEDUP_REMOVED lines=21> */
.L_x_1545:
        /* <DEDUP_REMOVED lines=14> */
.L_x_1547:
[----:B------:R-:W-:-:S13]  /*0470*/  ISETP.NE.OR P0, PT, R3, RZ, P0 ;  /* 0x000000ff0300720c */ /* 0x000fda0000705670 */
[----:B------:R-:W-:Y:S05]  /*0480*/  @!P0 BRA `(.L_x_1543) ;  /* 0x0000000000248947 */ /* 0x000fea0003800000 */
.L_x_1544:
        /* <DEDUP_REMOVED lines=9> */
.L_x_1543:
[----:B------:R-:W-:-:S13]  /*0520*/  ISETP.NE.AND P0, PT, R0, RZ, PT ;  /* 0x000000ff0000720c */ /* 0x000fda0003f05270 */
[----:B------:R-:W-:Y:S05]  /*0530*/  @!P0 BRA `(.L_x_1542) ;  /* 0x0000000000288947 */ /* 0x000fea0003800000 */
[----:B------:R-:W0:Y:S01]  /*0540*/  S2UR UR6, SR_CgaCtaId ;  /* 0x00000000000679c3 */ /* 0x000e220000008800 */
[----:B------:R-:W-:Y:S01]  /*0550*/  UMOV UR5, 0x400 ;  /* 0x0000040000057882 */ /* 0x000fe20000000000 */
[----:B------:R-:W-:Y:S01]  /*0560*/  VIADD R2, R6, UR4 ;  /* 0x0000000406027c36 */ /* 0x000fe20008000000 */
[----:B0-----:R-:W-:-:S06]  /*0570*/  ULEA UR5, UR6, UR5, 0x18 ;  /* 0x0000000506057291 */ /* 0x001fcc000f8ec03f */
[----:B------:R-:W-:-:S07]  /*0580*/  LEA R2, R2, UR5, 0x2 ;  /* 0x0000000502027c11 */ /* 0x000fce000f8e10ff */
.L_x_1548:
[----:B------:R-:W-:Y:S01]  /*0590*/  IADD3 R0, R0, -0x1, RZ ;  /* 0xffffffff00007810 */ /* 0x000fe20007ffe0ff */
[----:B------:R0:W-:Y:S03]  /*05a0*/  STS [R2], RZ ;  /* 0x000000ff02007388 */ /* 0x0001e60000000800 */
[----:B------:R-:W-:Y:S01]  /*05b0*/  ISETP.NE.AND P0, PT, R0, RZ, PT ;  /* 0x000000ff0000720c */ /* 0x000fe20003f05270 */
[----:B0-----:R-:W-:-:S12]  /*05c0*/  VIADD R2, R2, 0x4 ;  /* 0x0000000402027836 */ /* 0x001fd80000000000 */
[----:B------:R-:W-:Y:S05]  /*05d0*/  @P0 BRA `(.L_x_1548) ;  /* 0xfffffffc00ec0947 */ /* 0x000fea000383ffff */
.L_x_1542:
        /* <DEDUP_REMOVED lines=17> */
.L_x_1551:
[----:B------:R-:W-:-:S04]  /*06f0*/  IADD3 R8, P0, R12, UR10, RZ ;  /* 0x0000000a0c087c10 */ /* 0x000fc8000ff1e0ff */
[----:B------:R-:W-:-:S05]  /*0700*/  IADD3.X R9, R13, UR11, RZ, P0, !PT ;  /* 0x0000000b0d097c10 */ /* 0x000fca00087fe4ff */
[----:B------:R-:W1:Y:S02]  /*0710*/  LDG.E.U8.CONSTANT R7, desc[UR8][R8.64] ;  /* 0x0000000808077981 */ /* 0x000e64000c1e9100 */
[----:B-1----:R-:W-:-:S06]  /*0720*/  IMAD.WIDE.U32 R6, R7, 0x4, R2 ;  /* 0x0000000407067825 */ /* 0x002fcc00078e0002 */
[----:B------:R-:W2:Y:S01]  /*0730*/  LDG.E.CONSTANT R7, desc[UR8][R6.64] ;  /* 0x0000000806077981 */ /* 0x000ea2000c1e9900 */
[----:B------:R-:W-:-:S05]  /*0740*/  IADD3 R12, P2, R15, R12, RZ ;  /* 0x0000000c0f0c7210 */ /* 0x000fca0007f5e0ff */
[----:B------:R-:W-:Y:S01]  /*0750*/  IMAD.X R13, RZ, RZ, R13, P2 ;  /* 0x000000ffff0d7224 */ /* 0x000fe200010e060d */
[----:B--2---:R-:W-:-:S13]  /*0760*/  ISETP.NE.AND P0, PT, R7, -0x1, PT ;  /* 0xffffffff0700780c */ /* 0x004fda0003f05270 */
[----:B------:R-:W-:-:S04]  /*0770*/  @P0 IMAD.IADD R10, R7, 0x1, R0 ;  /* 0x00000001070a0824 */ /* 0x000fc800078e0200 */
        /* <DEDUP_REMOVED lines=8> */
.L_x_1550:
[----:B------:R-:W0:Y:S01]  /*0800*/  S2R R7, SR_CgaCtaId ;  /* 0x0000000000077919 */ /* 0x000e220000008800 */
[----:B------:R-:W-:Y:S01]  /*0810*/  MOV R6, 0x400 ;  /* 0x0000040000067802 */ /* 0x000fe20000000f00 */
[----:B------:R-:W-:Y:S01]  /*0820*/  IMAD.MOV.U32 R12, RZ, RZ, R18 ;  /* 0x000000ffff0c7224 */ /* 0x000fe200078e0012 */
[----:B------:R-:W-:Y:S02]  /*0830*/  MOV R10, R17 ;  /* 0x00000011000a7202 */ /* 0x000fe40000000f00 */
[----:B0-----:R-:W-:-:S07]  /*0840*/  LEA R11, R7, R6, 0x18 ;  /* 0x00000006070b7211 */ /* 0x001fce00078ec0ff */
.L_x_1552:
[----:B------:R-:W-:-:S04]  /*0850*/  IADD3 R6, P0, R10, UR14, RZ ;  /* 0x0000000e0a067c10 */ /* 0x000fc8000ff1e0ff */
[----:B------:R-:W-:-:S06]  /*0860*/  IADD3.X R7, R12, UR15, RZ, P0, !PT ;  /* 0x0000000f0c077c10 */ /* 0x000fcc00087fe4ff */
[----:B------:R-:W2:Y:S01]  /*0870*/  LDG.E.U8.CONSTANT R7, desc[UR8][R6.64] ;  /* 0x0000000806077981 */ /* 0x000ea2000c1e9100 */
[----:B------:R-:W-:-:S04]  /*0880*/  IADD3 R10, P2, R15, R10, RZ ;  /* 0x0000000a0f0a7210 */ /* 0x000fc80007f5e0ff */
[----:B------:R-:W-:Y:S02]  /*0890*/  ISETP.GE.U32.AND P0, PT, R10, R2, PT ;  /* 0x000000020a00720c */ /* 0x000fe40003f06070 */
[----:B------:R-:W-:-:S04]  /*08a0*/  IADD3.X R12, RZ, R12, RZ, P2, !PT ;  /* 0x0000000cff0c7210 */ /* 0x000fc800017fe4ff */
[----:B------:R-:W-:Y:S01]  /*08b0*/  ISETP.GE.U32.AND.EX P0, PT, R12, R3, PT, P0 ;  /* 0x000000030c00720c */ /* 0x000fe20003f06100 */
[----:B0-2---:R-:W-:-:S04]  /*08c0*/  IMAD.IADD R8, R7, 0x1, R0 ;  /* 0x0000000107087824 */ /* 0x005fc800078e0200 */
[----:B------:R-:W-:-:S05]  /*08d0*/  IMAD R8, R8, 0x4, R11 ;  /* 0x0000000408087824 */ /* 0x000fca00078e020b */
[----:B------:R-:W0:Y:S02]  /*08e0*/  LDS R9, [R8] ;  /* 0x0000000008097984 */ /* 0x000e240000000800 */
[----:B0-----:R-:W-:-:S05]  /*08f0*/  VIADD R9, R9, 0x1 ;  /* 0x0000000109097836 */ /* 0x001fca0000000000 */
[----:B------:R0:W-:Y:S01]  /*0900*/  STS [R8], R9 ;  /* 0x0000000908007388 */ /* 0x0001e20000000800 */
[----:B------:R-:W-:Y:S05]  /*0910*/  @!P0 BRA `(.L_x_1552) ;  /* 0xfffffffc00cc8947 */ /* 0x000fea000383ffff */
.L_x_1549:
        /* <DEDUP_REMOVED lines=29> */
.L_x_1558:
        /* <DEDUP_REMOVED lines=76> */
.L_x_1557:
        /* <DEDUP_REMOVED lines=42> */
.L_x_1559:
[----:B------:R-:W-:-:S13]  /*1250*/  ISETP.NE.OR P0, PT, R0, 0x100, P0 ;  /* 0x000001000000780c */ /* 0x000fda0000705670 */
[----:B------:R-:W-:Y:S05]  /*1260*/  @!P0 BRA `(.L_x_1555) ;  /* 0x0000000000588947 */ /* 0x000fea0003800000 */
.L_x_1556:
        /* <DEDUP_REMOVED lines=22> */
.L_x_1555:
        /* <DEDUP_REMOVED lines=9> */
.L_x_1560:
        /* <DEDUP_REMOVED lines=9> */
.L_x_1554:
[----:B------:R-:W-:Y:S05]  /*14f0*/  BSYNC B0 ;  /* 0x0000000000007941 */ /* 0x000fea0003800000 */
.L_x_1553:
        /* <DEDUP_REMOVED lines=37> */
.L_x_1565:
        /* <DEDUP_REMOVED lines=80> */
.L_x_1564:
        /* <DEDUP_REMOVED lines=17> */
.L_x_1566:
        /* <DEDUP_REMOVED lines=23> */
.L_x_1563:
[----:B-1----:R-:W1:Y:S01]  /*1ed0*/  LDS R5, [R12] ;  /* 0x000000000c057984 */ /* 0x002e620000000800 */
[----:B------:R-:W1:Y:S03]  /*1ee0*/  LDC.64 R2, c[0x0][0x228] ;  /* 0x00008a00ff027b82 */ /* 0x000e660000000a00 */
[----:B-1----:R3:W-:Y:S02]  /*1ef0*/  STG.E desc[UR8][R2.64], R5 ;  /* 0x0000000502007986 */ /* 0x0027e4000c101908 */
.L_x_1562:
[----:B------:R-:W-:Y:S05]  /*1f00*/  BSYNC B0 ;  /* 0x0000000000007941 */ /* 0x000fea0003800000 */
.L_x_1561:
        /* <DEDUP_REMOVED lines=49> */
.L_x_1571:
        /* <DEDUP_REMOVED lines=21> */
.L_x_1570:
[----:B------:R-:W-:Y:S05]  /*2370*/  BSYNC B1 ;  /* 0x0000000000017941 */ /* 0x000fea0003800000 */
.L_x_1569:
        /* <DEDUP_REMOVED lines=11> */
.L_x_1572:
        /* <DEDUP_REMOVED lines=83> */
.L_x_1568:
[----:B------:R-:W-:Y:S05]  /*2960*/  BSYNC B0 ;  /* 0x0000000000007941 */ /* 0x000fea0003800000 */
.L_x_1567:
        /* <DEDUP_REMOVED lines=51> */
.L_x_1575:
        /* <DEDUP_REMOVED lines=8> */
.L_x_1574:
[----:B------:R-:W-:Y:S05]  /*2d20*/  BSYNC B0 ;  /* 0x0000000000007941 */ /* 0x000fea0003800000 */
.L_x_1573:
        /* <DEDUP_REMOVED lines=14> */
.L_x_1579:
[----:B------:R-:W-:-:S04]  /*2e10*/  IADD3 R8, P0, R17, UR6, RZ ;  /* 0x0000000611087c10 */ /* 0x000fc8000ff1e0ff */
[----:B------:R-:W-:-:S05]  /*2e20*/  IADD3.X R9, R18, UR7, RZ, P0, !PT ;  /* 0x0000000712097c10 */ /* 0x000fca00087fe4ff */
[----:B---3--:R-:W0:Y:S02]  /*2e30*/  LDG.E.U8.CONSTANT R7, desc[UR8][R8.64] ;  /* 0x0000000808077981 */ /* 0x008e24000c1e9100 */
        /* <DEDUP_REMOVED lines=15> */
.L_x_1578:
[----:B------:R-:W-:Y:S05]  /*2f30*/  BSYNC B0 ;  /* 0x0000000000007941 */ /* 0x000fea0003800000 */
.L_x_1577:
[----:B0-----:R-:W-:-:S05]  /*2f40*/  IADD3 R17, P0, R15, R17, RZ ;  /* 0x000000110f117210 */ /* 0x001fca0007f1e0ff */
[----:B------:R-:W-:Y:S01]  /*2f50*/  IMAD.X R18, RZ, RZ, R18, P0 ;  /* 0x000000ffff127224 */ /* 0x000fe200000e0612 */
[----:B------:R-:W-:-:S04]  /*2f60*/  ISETP.GE.U32.AND P0, PT, R17, UR4, PT ;  /* 0x0000000411007c0c */ /* 0x000fc8000bf06070 */
[----:B------:R-:W-:-:S13]  /*2f70*/  ISETP.GE.U32.AND.EX P0, PT, R18, UR5, PT, P0 ;  /* 0x0000000512007c0c */ /* 0x000fda000bf06100 */
[----:B------:R-:W-:Y:S05]  /*2f80*/  @!P0 BRA `(.L_x_1579) ;  /* 0xfffffffc00a08947 */ /* 0x000fea000383ffff */
[----:B------:R-:W-:Y:S05]  /*2f90*/  EXIT ;  /* 0x000000000000794d */ /* 0x000fea0003800000 */
.L_x_1576:
[----:B-1----:R-:W-:-:S04]  /*2fa0*/  IADD3 R4, P0, R17, UR10, RZ ;  /* 0x0000000a11047c10 */ /* 0x002fc8000ff1e0ff */
[----:B------:R-:W-:-:S06]  /*2fb0*/  IADD3.X R5, R18, UR11, RZ, P0, !PT ;  /* 0x0000000b12057c10 */ /* 0x000fcc00087fe4ff */
[----:B------:R-:W0:Y:S02]  /*2fc0*/  LDG.E.U8.CONSTANT R5, desc[UR8][R4.64] ;  /* 0x0000000804057981 */ /* 0x000e24000c1e9100 */
        /* <DEDUP_REMOVED lines=16> */
.L_x_1541:
        /* <DEDUP_REMOVED lines=32> */
.L_x_1583:
        /* <DEDUP_REMOVED lines=13> */
.L_x_1582:
[----:B------:R-:W-:Y:S05]  /*33a0*/  BSYNC B0 ;  /* 0x0000000000007941 */ /* 0x000fea0003800000 */
.L_x_1581:
        /* <DEDUP_REMOVED lines=18> */
.L_x_1585:
[----:B------:R-:W-:Y:S05]  /*34d0*/  BSYNC B0 ;  /* 0x0000000000007941 */ /* 0x000fea0003800000 */
.L_x_1584:
[----:B------:R-:W-:Y:S01]  /*34e0*/  ISETP.LT.U32.AND P1, PT, R19, R8, PT ;  /* 0x000000081300720c */ /* 0x000fe20003f21070 */
[----:B0-----:R-:W-:Y:S02]  /*34f0*/  IMAD.MOV.U32 R2, RZ, RZ, R6 ;  /* 0x000000ffff027224 */ /* 0x001fe400078e0006 */
[----:B------:R-:W-:Y:S01]  /*3500*/  IMAD.MOV.U32 R3, RZ, RZ, R7 ;  /* 0x000000ffff037224 */ /* 0x000fe200078e0007 */
[----:B------:R-:W-:-:S13]  /*3510*/  ISETP.LT.U32.OR.EX P0, PT, R9, R0, P0, P1 ;  /* 0x000000000900720c */ /* 0x000fda0000701510 */
[----:B------:R-:W0:Y:S02]  /*3520*/  @P0 LDC R5, c[0x0][0x240] ;  /* 0x00009000ff050b82 */ /* 0x000e240000000800 */
[----:B0-----:R0:W-:Y:S02]  /*3530*/  @P0 STG.E desc[UR8][R2.64], R5 ;  /* 0x0000000502000986 */ /* 0x0011e4000c101908 */
.L_x_1580:
[----:B------:R-:W-:Y:S05]  /*3540*/  WARPSYNC.ALL ;  /* 0x0000000000007948 */ /* 0x000fea0003800000 */
[----:B------:R-:W-:Y:S08]  /*3550*/  BAR.SYNC.DEFER_BLOCKING 0x0 ;  /* 0x0000000000007b1d */ /* 0x000ff00000010000 */
[----:B------:R-:W-:Y:S08]  /*3560*/  BAR.SYNC.DEFER_BLOCKING 0x0 ;  /* 0x0000000000007b1d */ /* 0x000ff00000010000 */
[----:B------:R-:W-:Y:S06]  /*3570*/  BAR.SYNC.DEFER_BLOCKING 0x0 ;  /* 0x0000000000007b1d */ /* 0x000fec0000010000 */
[----:B------:R-:W-:Y:S05]  /*3580*/  EXIT ;  /* 0x000000000000794d */ /* 0x000fea0003800000 */
.L_x_1586:
        /* <DEDUP_REMOVED lines=15> */
.L_x_1651:


//--------------------- .text._ZN3cub17CUB_300001_SM_9006detail11EmptyKernelIvEEvv --------------------------
	.section	.text._ZN3cub17CUB_300001_SM_9006detail11EmptyKernelIvEEvv,"ax",@progbits
	.align	128
        .global         _ZN3cub17CUB_300001_SM_9006detail11EmptyKernelIvEEvv
        .type           _ZN3cub17CUB_300001_SM_9006detail11EmptyKernelIvEEvv,@function
        .size           _ZN3cub17CUB_300001_SM_9006detail11EmptyKernelIvEEvv,(.L_x_1652 - _ZN3cub17CUB_300001_SM_9006detail11EmptyKernelIvEEvv)
        .other          _ZN3cub17CUB_300001_SM_9006detail11EmptyKernelIvEEvv,@"STO_CUDA_ENTRY STV_DEFAULT"
_ZN3cub17CUB_300001_SM_9006detail11EmptyKernelIvEEvv:
.text._ZN3cub17CUB_300001_SM_9006detail11EmptyKernelIvEEvv:
[----:B------:R-:W-:Y:S01]  /*0000*/  LDC R1, c[0x0][0x28] ;  /* 0x00000a00ff017b82 */ /* 0x000fe20000000800 */
[----:B------:R-:W-:Y:S05]  /*0010*/  EXIT ;  /* 0x000000000000794d */ /* 0x000fea0003800000 */
.L_x_1587:
        /* <DEDUP_REMOVED lines=14> */
.L_x_1652:


//--------------------- .nv.shared._ZN4vllm3moe28batched_moe_align_block_size35batched_moe_align_block_size_kernelEiiiPKiPiS4_S4_ --------------------------
	.section	.nv.shared._ZN4vllm3moe28batched_moe_align_block_size35batched_moe_align_block_size_kernelEiiiPKiPiS4_S4_,"aw",@nobits
	.sectionflags	@""
	.align	16
.nv.shared._ZN4vllm3moe28batched_moe_align_block_size35batched_moe_align_block_size_kernelEiiiPKiPiS4_S4_:
	.zero		5280


//--------------------- .nv.shared.reserved.0     --------------------------
	.section	.nv.shared.reserved.0,"aw",@nobits
	.weak		__nv_reservedSMEM_offset_0_alias
	.size		__nv_reservedSMEM_offset_0_alias, 0, 0
	.other		__nv_reservedSMEM_offset_0_alias,@"STO_CUDA_RESERVED_SHARED STV_DEFAULT"
__nv_reservedSMEM_offset_0_alias:
	.zero		0


//--------------------- .nv.global                --------------------------
	.section	.nv.global,"aw",@nobits
.nv.global:
	.type		_ZN55_INTERNAL_9c60e064_24_moe_align_sum_kernels_cu_7672d19f6thrust23THRUST_300001_SM_900_NS12placeholders2_5E,@object
	.size		_ZN55_INTERNAL_9c60e064_24_moe_align_sum_kernels_cu_7672d19f6thrust23THRUST_300001_SM_900_NS12placeholders2_5E,(_ZN55_INTERNAL_9c60e064_24_moe_align_sum_kernels_cu_7672d19f4cuda3std3__45__cpo6cbeginE - _ZN55_INTERNAL_9c60e064_24_moe_align_sum_kernels_cu_7672d19f6thrust23THRUST_300001_SM_900_NS12placeholders2_5E)
_ZN55_INTERNAL_9c60e064_24_moe_align_sum_kernels_cu_7672d19f6thrust23THRUST_300001_SM_900_NS12placeholders2_5E:
	.zero		1
	.type		_ZN55_INTERNAL_9c60e064_24_moe_align_sum_kernels_cu_7672d19f4cuda3std3__45__cpo6cbeginE,@object
	.size		_ZN55_INTERNAL_9c60e064_24_moe_align_sum_kernels_cu_7672d19f4cuda3std3__45__cpo6cbeginE,(_ZN55_INTERNAL_9c60e064_24_moe_align_sum_kernels_cu_7672d19f4cuda3std6ranges3__45__cpo6cbeginE - _ZN55_INTERNAL_9c60e064_24_moe_align_sum_kernels_cu_7672d19f4cuda3std3__45__cpo6cbeginE)
_ZN55_INTERNAL_9c60e064_24_moe_align_sum_kernels_cu_7672d19f4cuda3std3__45__cpo6cbeginE:
	.zero		1
	.type		_ZN55_INTERNAL_9c60e064_24_moe_align_sum_kernels_cu_7672d19f4cuda3std6ranges3__45__cpo6cbeginE,@object
	.size		_ZN55_INTERNAL_9c60e064_24_moe_align_sum_kernels_cu_7672d19f4cuda3std6ranges3__45__cpo6cbeginE,(_ZN55_INTERNAL_9c60e064_24_moe_align_sum_kernels_cu_7672d19f4cuda3std3__48in_placeE - _ZN55_INTERNAL_9c60e064_24_moe_align_sum_kernels_cu_7672d19f4cuda3std6ranges3__45__cpo6cbeginE)
_ZN55_INTERNAL_9c60e064_24_moe_align_sum_kernels_cu_7672d19f4cuda3std6ranges3__45__cpo6cbeginE:
	.zero		1
	.type		_ZN55_INTERNAL_9c60e064_24_moe_align_sum_kernels_cu_7672d19f4cuda3std3__48in_placeE,@object
	.size		_ZN55_INTERNAL_9c60e064_24_moe_align_sum_kernels_cu_7672d19f4cuda3std3__48in_placeE,(_ZN55_INTERNAL_9c60e064_24_moe_align_sum_kernels_cu_7672d19f4cuda3std6ranges3__45__cpo4sizeE - _ZN55_INTERNAL_9c60e064_24_moe_align_sum_kernels_cu_7672d19f4cuda3std3__48in_placeE)
_ZN55_INTERNAL_9c60e064_24_moe_align_sum_kernels_cu_7672d19f4cuda3std3__48in_placeE:
	.zero		1
	.type		_ZN55_INTERNAL_9c60e064_24_moe_align_sum_kernels_cu_7672d19f4cuda3std6ranges3__45__cpo4sizeE,@object
	.size		_ZN55_INTERNAL_9c60e064_24_moe_align_sum_kernels_cu_7672d19f4cuda3std6ranges3__45__cpo4sizeE,(_ZN55_INTERNAL_9c60e064_24_moe_align_sum_kernels_cu_7672d19f6thrust23THRUST_300001_SM_900_NS12placeholders2_9E - _ZN55_INTERNAL_9c60e064_24_moe_align_sum_kernels_cu_7672d19f4cuda3std6ranges3__45__cpo4sizeE)
_ZN55_INTERNAL_9c60e064_24_moe_align_sum_kernels_cu_7672d19f4cuda3std6ranges3__45__cpo4sizeE:
	.zero		1
	.type		_ZN55_INTERNAL_9c60e064_24_moe_align_sum_kernels_cu_7672d19f6thrust23THRUST_300001_SM_900_NS12placeholders2_9E,@object
	.size		_ZN55_INTERNAL_9c60e064_24_moe_align_sum_kernels_cu_7672d19f6thrust23THRUST_300001_SM_900_NS12placeholders2_9E,(_ZN55_INTERNAL_9c60e064_24_moe_align_sum_kernels_cu_7672d19f4cuda3std3__45__cpo7crbeginE - _ZN55_INTERNAL_9c60e064_24_moe_align_sum_kernels_cu_7672d19f6thrust23THRUST_300001_SM_900_NS12placeholders2_9E)
_ZN55_INTERNAL_9c60e064_24_moe_align_sum_kernels_cu_7672d19f6thrust23THRUST_300001_SM_900_NS12placeholders2_9E:
	.zero		1
	.type		_ZN55_INTERNAL_9c60e064_24_moe_align_sum_kernels_cu_7672d19f4cuda3std3__45__cpo7crbeginE,@object
	.size		_ZN55_INTERNAL_9c60e064_24_moe_align_sum_kernels_cu_7672d19f4cuda3std3__45__cpo7crbeginE,(_ZN55_INTERNAL_9c60e064_24_moe_align_sum_kernels_cu_7672d19f4cuda3std6ranges3__45__cpo4nextE - _ZN55_INTERNAL_9c60e064_24_moe_align_sum_kernels_cu_7672d19f4cuda3std3__45__cpo7crbeginE)
_ZN55_INTERNAL_9c60e064_24_moe_align_sum_kernels_cu_7672d19f4cuda3std3__45__cpo7crbeginE:
	.zero		1
	.type		_ZN55_INTERNAL_9c60e064_24_moe_align_sum_kernels_cu_7672d19f4cuda3std6ranges3__45__cpo4nextE,@object
	.size		_ZN55_INTERNAL_9c60e064_24_moe_align_sum_kernels_cu_7672d19f4cuda3std6ranges3__45__cpo4nextE,(_ZN55_INTERNAL_9c60e064_24_moe_align_sum_kernels_cu_7672d19f4cuda3std6ranges3__45__cpo4swapE - _ZN55_INTERNAL_9c60e064_24_moe_align_sum_kernels_cu_7672d19f4cuda3std6ranges3__45__cpo4nextE)
_ZN55_INTERNAL_9c60e064_24_moe_align_sum_kernels_cu_7672d19f4cuda3std6ranges3__45__cpo4nextE:
	.zero		1
	.type		_ZN55_INTERNAL_9c60e064_24_moe_align_sum_kernels_cu_7672d19f4cuda3std6ranges3__45__cpo4swapE,@object
	.size		_ZN55_INTERNAL_9c60e064_24_moe_align_sum_kernels_cu_7672d19f4cuda3std6ranges3__45__cpo4swapE,(_ZN55_INTERNAL_9c60e064_24_moe_align_sum_kernels_cu_7672d19f6thrust23THRUST_300001_SM_900_NS12placeholders2_1E - _ZN55_INTERNAL_9c60e064_24_moe_align_sum_kernels_cu_7672d19f4cuda3std6ranges3__45__cpo4swapE)
_ZN55_INTERNAL_9c60e064_24_moe_align_sum_kernels_cu_7672d19f4cuda3std6ranges3__45__cpo4swapE:
	.zero		1
	.type		_ZN55_INTERNAL_9c60e064_24_moe_align_sum_kernels_cu_7672d19f6thrust23THRUST_300001_SM_900_NS12placeholders2_1E,@object
	.size		_ZN55_INTERNAL_9c60e064_24_moe_align_sum_kernels_cu_7672d19f6thrust23THRUST_300001_SM_900_NS12placeholders2_1E,(_ZN55_INTERNAL_9c60e064_24_moe_align_sum_kernels_cu_7672d19f6thrust23THRUST_300001_SM_900_NS12placeholders2_3E - _ZN55_INTERNAL_9c60e064_24_moe_align_sum_kernels_cu_7672d19f6thrust23THRUST_300001_SM_900_NS12placeholders2_1E)
_ZN55_INTERNAL_9c60e064_24_moe_align_sum_kernels_cu_7672d19f6thrust23THRUST_300001_SM_900_NS12placeholders2_1E:
	.zero		1
	.type		_ZN55_INTERNAL_9c60e064_24_moe_align_sum_kernels_cu_7672d19f6thrust23THRUST_300001_SM_900_NS12placeholders2_3E,@object
	.size		_ZN55_INTERNAL_9c60e064_24_moe_align_sum_kernels_cu_7672d19f6thrust23THRUST_300001_SM_900_NS12placeholders2_3E,(_ZN55_INTERNAL_9c60e064_24_moe_align_sum_kernels_cu_7672d19f4cuda3std3__45__cpo5beginE - _ZN55_INTERNAL_9c60e064_24_moe_align_sum_kernels_cu_7672d19f6thrust23THRUST_300001_SM_900_NS12placeholders2_3E)
_ZN55_INTERNAL_9c60e064_24_moe_align_sum_kernels_cu_7672d19f6thrust23THRUST_300001_SM_900_NS12placeholders2_3E:
	.zero		1
	.type		_ZN55_INTERNAL_9c60e064_24_moe_align_sum_kernels_cu_7672d19f4cuda3std3__45__cpo5beginE,@object
	.size		_ZN55_INTERNAL_9c60e064_24_moe_align_sum_kernels_cu_7672d19f4cuda3std3__45__cpo5beginE,(_ZN55_INTERNAL_9c60e064_24_moe_align_sum_kernels_cu_7672d19f4cuda3std6ranges3__45__cpo5beginE - _ZN55_INTERNAL_9c60e064_24_moe_align_sum_kernels_cu_7672d19f4cuda3std3__45__cpo5beginE)
_ZN55_INTERNAL_9c60e064_24_moe_align_sum_kernels_cu_7672d19f4cuda3std3__45__cpo5beginE:
	.zero		1
	.type		_ZN55_INTERNAL_9c60e064_24_moe_align_sum_kernels_cu_7672d19f4cuda3std6ranges3__45__cpo5beginE,@object
	.size		_ZN55_INTERNAL_9c60e064_24_moe_align_sum_kernels_cu_7672d19f4cuda3std6ranges3__45__cpo5beginE,(_ZN55_INTERNAL_9c60e064_24_moe_align_sum_kernels_cu_7672d19f4cuda3std3__457_GLOBAL__N__9c60e064_24_moe_align_sum_kernels_cu_7672d19f6ignoreE - _ZN55_INTERNAL_9c60e064_24_moe_align_sum_kernels_cu_7672d19f4cuda3std6ranges3__45__cpo5beginE)
_ZN55_INTERNAL_9c60e064_24_moe_align_sum_kernels_cu_7672d19f4cuda3std6ranges3__45__cpo5beginE:
	.zero		1
	.type		_ZN55_INTERNAL_9c60e064_24_moe_align_sum_kernels_cu_7672d19f4cuda3std3__457_GLOBAL__N__9c60e064_24_moe_align_sum_kernels_cu_7672d19f6ignoreE,@object
	.size		_ZN55_INTERNAL_9c60e064_24_moe_align_sum_kernels_cu_7672d19f4cuda3std3__457_GLOBAL__N__9c60e064_24_moe_align_sum_kernels_cu_7672d19f6ignoreE,(_ZN55_INTERNAL_9c60e064_24_moe_align_sum_kernels_cu_7672d19f4cuda3std6ranges3__45__cpo4dataE - _ZN55_INTERNAL_9c60e064_24_moe_align_sum_kernels_cu_7672d19f4cuda3std3__457_GLOBAL__N__9c60e064_24_moe_align_sum_kernels_cu_7672d19f6ignoreE)
_ZN55_INTERNAL_9c60e064_24_moe_align_sum_kernels_cu_7672d19f4cuda3std3__457_GLOBAL__N__9c60e064_24_moe_align_sum_kernels_cu_7672d19f6ignoreE:
	.zero		1
	.type		_ZN55_INTERNAL_9c60e064_24_moe_align_sum_kernels_cu_7672d19f4cuda3std6ranges3__45__cpo4dataE,@object
	.size		_ZN55_INTERNAL_9c60e064_24_moe_align_sum_kernels_cu_7672d19f4cuda3std6ranges3__45__cpo4dataE,(_ZN55_INTERNAL_9c60e064_24_moe_align_sum_kernels_cu_7672d19f6thrust23THRUST_300001_SM_900_NS12placeholders2_7E - _ZN55_INTERNAL_9c60e064_24_moe_align_sum_kernels_cu_7672d19f4cuda3std6ranges3__45__cpo4dataE)
_ZN55_INTERNAL_9c60e064_24_moe_align_sum_kernels_cu_7672d19f4cuda3std6ranges3__45__cpo4dataE:
	.zero		1
	.type		_ZN55_INTERNAL_9c60e064_24_moe_align_sum_kernels_cu_7672d19f6thrust23THRUST_300001_SM_900_NS12placeholders2_7E,@object
	.size		_ZN55_INTERNAL_9c60e064_24_moe_align_sum_kernels_cu_7672d19f6thrust23THRUST_300001_SM_900_NS12placeholders2_7E,(_ZN55_INTERNAL_9c60e064_24_moe_align_sum_kernels_cu_7672d19f4cuda3std3__45__cpo6rbeginE - _ZN55_INTERNAL_9c60e064_24_moe_align_sum_kernels_cu_7672d19f6thrust23THRUST_300001_SM_900_NS12placeholders2_7E)
_ZN55_INTERNAL_9c60e064_24_moe_align_sum_kernels_cu_7672d19f6thrust23THRUST_300001_SM_900_NS12placeholders2_7E:
	.zero		1
	.type		_ZN55_INTERNAL_9c60e064_24_moe_align_sum_kernels_cu_7672d19f4cuda3std3__45__cpo6rbeginE,@object
	.size		_ZN55_INTERNAL_9c60e064_24_moe_align_sum_kernels_cu_7672d19f4cuda3std3__45__cpo6rbeginE,(_ZN55_INTERNAL_9c60e064_24_moe_align_sum_kernels_cu_7672d19f4cuda3std6ranges3__45__cpo7advanceE - _ZN55_INTERNAL_9c60e064_24_moe_align_sum_kernels_cu_7672d19f4cuda3std3__45__cpo6rbeginE)
_ZN55_INTERNAL_9c60e064_24_moe_align_sum_kernels_cu_7672d19f4cuda3std3__45__cpo6rbeginE:
	.zero		1
	.type		_ZN55_INTERNAL_9c60e064_24_moe_align_sum_kernels_cu_7672d19f4cuda3std6ranges3__45__cpo7advanceE,@object
	.size		_ZN55_INTERNAL_9c60e064_24_moe_align_sum_kernels_cu_7672d19f4cuda3std6ranges3__45__cpo7advanceE,(_ZN55_INTERNAL_9c60e064_24_moe_align_sum_kernels_cu_7672d19f4cuda3std3__47nulloptE - _ZN55_INTERNAL_9c60e064_24_moe_align_sum_kernels_cu_7672d19f4cuda3std6ranges3__45__cpo7advanceE)
_ZN55_INTERNAL_9c60e064_24_moe_align_sum_kernels_cu_7672d19f4cuda3std6ranges3__45__cpo7advanceE:
	.zero		1
	.type		_ZN55_INTERNAL_9c60e064_24_moe_align_sum_kernels_cu_7672d19f4cuda3std3__47nulloptE,@object
	.size		_ZN55_INTERNAL_9c60e064_24_moe_align_sum_kernels_cu_7672d19f4cuda3std3__47nulloptE,(_ZN55_INTERNAL_9c60e064_24_moe_align_sum_kernels_cu_7672d19f4cuda3std6ranges3__45__cpo8distanceE - _ZN55_INTERNAL_9c60e064_24_moe_align_sum_kernels_cu_7672d19f4cuda3std3__47nulloptE)
_ZN55_INTERNAL_9c60e064_24_moe_align_sum_kernels_cu_7672d19f4cuda3std3__47nulloptE:
	.zero		1
	.type		_ZN55_INTERNAL_9c60e064_24_moe_align_sum_kernels_cu_7672d19f4cuda3std6ranges3__45__cpo8distanceE,@object
	.size		_ZN55_INTERNAL_9c60e064_24_moe_align_sum_kernels_cu_7672d19f4cuda3std6ranges3__45__cpo8distanceE,(_ZN55_INTERNAL_9c60e064_24_moe_align_sum_kernels_cu_7672d19f6thrust23THRUST_300001_SM_900_NS12placeholders2_6E - _ZN55_INTERNAL_9c60e064_24_moe_align_sum_kernels_cu_7672d19f4cuda3std6ranges3__45__cpo8distanceE)
_ZN55_INTERNAL_9c60e064_24_moe_align_sum_kernels_cu_7672d19f4cuda3std6ranges3__45__cpo8distanceE:
	.zero		1
	.type		_ZN55_INTERNAL_9c60e064_24_moe_align_sum_kernels_cu_7672d19f6thrust23THRUST_300001_SM_900_NS12placeholders2_6E,@object
	.size		_ZN55_INTERNAL_9c60e064_24_moe_align_sum_kernels_cu_7672d19f6thrust23THRUST_300001_SM_900_NS12placeholders2_6E,(_ZN55_INTERNAL_9c60e064_24_moe_align_sum_kernels_cu_7672d19f4cuda3std3__45__cpo4cendE - _ZN55_INTERNAL_9c60e064_24_moe_align_sum_kernels_cu_7672d19f6thrust23THRUST_300001_SM_900_NS12placeholders2_6E)
_ZN55_INTERNAL_9c60e064_24_moe_align_sum_kernels_cu_7672d19f6thrust23THRUST_300001_SM_900_NS12placeholders2_6E:
	.zero		1
	.type		_ZN55_INTERNAL_9c60e064_24_moe_align_sum_kernels_cu_7672d19f4cuda3std3__45__cpo4cendE,@object
	.size		_ZN55_INTERNAL_9c60e064_24_moe_align_sum_kernels_cu_7672d19f4cuda3std3__45__cpo4cendE,(_ZN55_INTERNAL_9c60e064_24_moe_align_sum_kernels_cu_7672d19f4cuda3std6ranges3__45__cpo4cendE - _ZN55_INTERNAL_9c60e064_24_moe_align_sum_kernels_cu_7672d19f4cuda3std3__45__cpo4cendE)
_ZN55_INTERNAL_9c60e064_24_moe_align_sum_kernels_cu_7672d19f4cuda3std3__45__cpo4cendE:
	.zero		1
	.type		_ZN55_INTERNAL_9c60e064_24_moe_align_sum_kernels_cu_7672d19f4cuda3std6ranges3__45__cpo4cendE,@object
	.size		_ZN55_INTERNAL_9c60e064_24_moe_align_sum_kernels_cu_7672d19f4cuda3std6ranges3__45__cpo4cendE,(_ZN55_INTERNAL_9c60e064_24_moe_align_sum_kernels_cu_7672d19f4cuda3std3__420unreachable_sentinelE - _ZN55_INTERNAL_9c60e064_24_moe_align_sum_kernels_cu_7672d19f4cuda3std6ranges3__45__cpo4cendE)
_ZN55_INTERNAL_9c60e064_24_moe_align_sum_kernels_cu_7672d19f4cuda3std6ranges3__45__cpo4cendE:
	.zero		1
	.type		_ZN55_INTERNAL_9c60e064_24_moe_align_sum_kernels_cu_7672d19f4cuda3std3__420unreachable_sentinelE,@object
	.size		_ZN55_INTERNAL_9c60e064_24_moe_align_sum_kernels_cu_7672d19f4cuda3std3__420unreachable_sentinelE,(_ZN55_INTERNAL_9c60e064_24_moe_align_sum_kernels_cu_7672d19f4cuda3std6ranges3__45__cpo5ssizeE - _ZN55_INTERNAL_9c60e064_24_moe_align_sum_kernels_cu_7672d19f4cuda3std3__420unreachable_sentinelE)
_ZN55_INTERNAL_9c60e064_24_moe_align_sum_kernels_cu_7672d19f4cuda3std3__420unreachable_sentinelE:
	.zero		1
	.type		_ZN55_INTERNAL_9c60e064_24_moe_align_sum_kernels_cu_7672d19f4cuda3std6ranges3__45__cpo5ssizeE,@object
	.size		_ZN55_INTERNAL_9c60e064_24_moe_align_sum_kernels_cu_7672d19f4cuda3std6ranges3__45__cpo5ssizeE,(_ZN55_INTERNAL_9c60e064_24_moe_align_sum_kernels_cu_7672d19f6thrust23THRUST_300001_SM_900_NS12placeholders3_10E - _ZN55_INTERNAL_9c60e064_24_moe_align_sum_kernels_cu_7672d19f4cuda3std6ranges3__45__cpo5ssizeE)
_ZN55_INTERNAL_9c60e064_24_moe_align_sum_kernels_cu_7672d19f4cuda3std6ranges3__45__cpo5ssizeE:
	.zero		1
	.type		_ZN55_INTERNAL_9c60e064_24_moe_align_sum_kernels_cu_7672d19f6thrust23THRUST_300001_SM_900_NS12placeholders3_10E,@object
	.size		_ZN55_INTERNAL_9c60e064_24_moe_align_sum_kernels_cu_7672d19f6thrust23THRUST_300001_SM_900_NS12placeholders3_10E,(_ZN55_INTERNAL_9c60e064_24_moe_align_sum_kernels_cu_7672d19f4cuda3std3__45__cpo5crendE - _ZN55_INTERNAL_9c60e064_24_moe_align_sum_kernels_cu_7672d19f6thrust23THRUST_300001_SM_900_NS12placeholders3_10E)
_ZN55_INTERNAL_9c60e064_24_moe_align_sum_kernels_cu_7672d19f6thrust23THRUST_300001_SM_900_NS12placeholders3_10E:
	.zero		1
	.type		_ZN55_INTERNAL_9c60e064_24_moe_align_sum_kernels_cu_7672d19f4cuda3std3__45__cpo5crendE,@object
	.size		_ZN55_INTERNAL_9c60e064_24_moe_align_sum_kernels_cu_7672d19f4cuda3std3__45__cpo5crendE,(_ZN55_INTERNAL_9c60e064_24_moe_align_sum_kernels_cu_7672d19f4cuda3std6ranges3__45__cpo4prevE - _ZN55_INTERNAL_9c60e064_24_moe_align_sum_kernels_cu_7672d19f4cuda3std3__45__cpo5crendE)
_ZN55_INTERNAL_9c60e064_24_moe_align_sum_kernels_cu_7672d19f4cuda3std3__45__cpo5crendE:
	.zero		1
	.type		_ZN55_INTERNAL_9c60e064_24_moe_align_sum_kernels_cu_7672d19f4cuda3std6ranges3__45__cpo4prevE,@object
	.size		_ZN55_INTERNAL_9c60e064_24_moe_align_sum_kernels_cu_7672d19f4cuda3std6ranges3__45__cpo4prevE,(_ZN55_INTERNAL_9c60e064_24_moe_align_sum_kernels_cu_7672d19f4cuda3std6ranges3__45__cpo9iter_moveE - _ZN55_INTERNAL_9c60e064_24_moe_align_sum_kernels_cu_7672d19f4cuda3std6ranges3__45__cpo4prevE)
_ZN55_INTERNAL_9c60e064_24_moe_align_sum_kernels_cu_7672d19f4cuda3std6ranges3__45__cpo4prevE:
	.zero		1
	.type		_ZN55_INTERNAL_9c60e064_24_moe_align_sum_kernels_cu_7672d19f4cuda3std6ranges3__45__cpo9iter_moveE,@object
	.size		_ZN55_INTERNAL_9c60e064_24_moe_align_sum_kernels_cu_7672d19f4cuda3std6ranges3__45__cpo9iter_moveE,(_ZN55_INTERNAL_9c60e064_24_moe_align_sum_kernels_cu_7672d19f6thrust23THRUST_300001_SM_900_NS12placeholders2_2E - _ZN55_INTERNAL_9c60e064_24_moe_align_sum_kernels_cu_7672d19f4cuda3std6ranges3__45__cpo9iter_moveE)
_ZN55_INTERNAL_9c60e064_24_moe_align_sum_kernels_cu_7672d19f4cuda3std6ranges3__45__cpo9iter_moveE:
	.zero		1
	.type		_ZN55_INTERNAL_9c60e064_24_moe_align_sum_kernels_cu_7672d19f6thrust23THRUST_300001_SM_900_NS12placeholders2_2E,@object
	.size		_ZN55_INTERNAL_9c60e064_24_moe_align_sum_kernels_cu_7672d19f6thrust23THRUST_300001_SM_900_NS12placeholders2_2E,(_ZN55_INTERNAL_9c60e064_24_moe_align_sum_kernels_cu_7672d19f6thrust23THRUST_300001_SM_900_NS12placeholders2_4E - _ZN55_INTERNAL_9c60e064_24_moe_align_sum_kernels_cu_7672d19f6thrust23THRUST_300001_SM_900_NS12placeholders2_2E)
_ZN55_INTERNAL_9c60e064_24_moe_align_sum_kernels_cu_7672d19f6thrust23THRUST_300001_SM_900_NS12placeholders2_2E:
	.zero		1
	.type		_ZN55_INTERNAL_9c60e064_24_moe_align_sum_kernels_cu_7672d19f6thrust23THRUST_300001_SM_900_NS12placeholders2_4E,@object
	.size		_ZN55_INTERNAL_9c60e064_24_moe_align_sum_kernels_cu_7672d19f6thrust23THRUST_300001_SM_900_NS12placeholders2_4E,(_ZN55_INTERNAL_9c60e064_24_moe_align_sum_kernels_cu_7672d19f4cuda3std3__45__cpo3endE - _ZN55_INTERNAL_9c60e064_24_moe_align_sum_kernels_cu_7672d19f6thrust23THRUST_300001_SM_900_NS12placeholders2_4E)
_ZN55_INTERNAL_9c60e064_24_moe_align_sum_kernels_cu_7672d19f6thrust23THRUST_300001_SM_900_NS12placeholders2_4E:
	.zero		1
	.type		_ZN55_INTERNAL_9c60e064_24_moe_align_sum_kernels_cu_7672d19f4cuda3std3__45__cpo3endE,@object
	.size		_ZN55_INTERNAL_9c60e064_24_moe_align_sum_kernels_cu_7672d19f4cuda3std3__45__cpo3endE,(_ZN55_INTERNAL_9c60e064_24_moe_align_sum_kernels_cu_7672d19f4cuda3std6ranges3__45__cpo3endE - _ZN55_INTERNAL_9c60e064_24_moe_align_sum_kernels_cu_7672d19f4cuda3std3__45__cpo3endE)
_ZN55_INTERNAL_9c60e064_24_moe_align_sum_kernels_cu_7672d19f4cuda3std3__45__cpo3endE:
	.zero		1
	.type		_ZN55_INTERNAL_9c60e064_24_moe_align_sum_kernels_cu_7672d19f4cuda3std6ranges3__45__cpo3endE,@object
	.size		_ZN55_INTERNAL_9c60e064_24_moe_align_sum_kernels_cu_7672d19f4cuda3std6ranges3__45__cpo3endE,(_ZN55_INTERNAL_9c60e064_24_moe_align_sum_kernels_cu_7672d19f4cuda3std3__419piecewise_constructE - _ZN55_INTERNAL_9c60e064_24_moe_align_sum_kernels_cu_7672d19f4cuda3std6ranges3__45__cpo3endE)
_ZN55_INTERNAL_9c60e064_24_moe_align_sum_kernels_cu_7672d19f4cuda3std6ranges3__45__cpo3endE:
	.zero		1
	.type		_ZN55_INTERNAL_9c60e064_24_moe_align_sum_kernels_cu_7672d19f4cuda3std3__419piecewise_constructE,@object
	.size		_ZN55_INTERNAL_9c60e064_24_moe_align_sum_kernels_cu_7672d19f4cuda3std3__419piecewise_constructE,(_ZN55_INTERNAL_9c60e064_24_moe_align_sum_kernels_cu_7672d19f4cuda3std6ranges3__45__cpo5cdataE - _ZN55_INTERNAL_9c60e064_24_moe_align_sum_kernels_cu_7672d19f4cuda3std3__419piecewise_constructE)
_ZN55_INTERNAL_9c60e064_24_moe_align_sum_kernels_cu_7672d19f4cuda3std3__419piecewise_constructE:
	.zero		1
	.type		_ZN55_INTERNAL_9c60e064_24_moe_align_sum_kernels_cu_7672d19f4cuda3std6ranges3__45__cpo5cdataE,@object
	.size		_ZN55_INTERNAL_9c60e064_24_moe_align_sum_kernels_cu_7672d19f4cuda3std6ranges3__45__cpo5cdataE,(_ZN55_INTERNAL_9c60e064_24_moe_align_sum_kernels_cu_7672d19f6thrust23THRUST_300001_SM_900_NS12placeholders2_8E - _ZN55_INTERNAL_9c60e064_24_moe_align_sum_kernels_cu_7672d19f4cuda3std6ranges3__45__cpo5cdataE)
_ZN55_INTERNAL_9c60e064_24_moe_align_sum_kernels_cu_7672d19f4cuda3std6ranges3__45__cpo5cdataE:
	.zero		1
	.type		_ZN55_INTERNAL_9c60e064_24_moe_align_sum_kernels_cu_7672d19f6thrust23THRUST_300001_SM_900_NS12placeholders2_8E,@object
	.size		_ZN55_INTERNAL_9c60e064_24_moe_align_sum_kernels_cu_7672d19f6thrust23THRUST_300001_SM_900_NS12placeholders2_8E,(_ZN55_INTERNAL_9c60e064_24_moe_align_sum_kernels_cu_7672d19f4cuda3std3__45__cpo4rendE - _ZN55_INTERNAL_9c60e064_24_moe_align_sum_kernels_cu_7672d19f6thrust23THRUST_300001_SM_900_NS12placeholders2_8E)
_ZN55_INTERNAL_9c60e064_24_moe_align_sum_kernels_cu_7672d19f6thrust23THRUST_300001_SM_900_NS12placeholders2_8E:
	.zero		1
	.type		_ZN55_INTERNAL_9c60e064_24_moe_align_sum_kernels_cu_7672d19f4cuda3std3__45__cpo4rendE,@object
	.size		_ZN55_INTERNAL_9c60e064_24_moe_align_sum_kernels_cu_7672d19f4cuda3std3__45__cpo4rendE,(_ZN55_INTERNAL_9c60e064_24_moe_align_sum_kernels_cu_7672d19f4cuda3std6ranges3__45__cpo9iter_swapE - _ZN55_INTERNAL_9c60e064_24_moe_align_sum_kernels_cu_7672d19f4cuda3std3__45__cpo4rendE)
_ZN55_INTERNAL_9c60e064_24_moe_align_sum_kernels_cu_7672d19f4cuda3std3__45__cpo4rendE:
	.zero		1
	.type		_ZN55_INTERNAL_9c60e064_24_moe_align_sum_kernels_cu_7672d19f4cuda3std6ranges3__45__cpo9iter_swapE,@object
	.size		_ZN55_INTERNAL_9c60e064_24_moe_align_sum_kernels_cu_7672d19f4cuda3std6ranges3__45__cpo9iter_swapE,(_ZN55_INTERNAL_9c60e064_24_moe_align_sum_kernels_cu_7672d19f4cuda3std3__48unexpectE - _ZN55_INTERNAL_9c60e064_24_moe_align_sum_kernels_cu_7672d19f4cuda3std6ranges3__45__cpo9iter_swapE)
_ZN55_INTERNAL_9c60e064_24_moe_align_sum_kernels_cu_7672d19f4cuda3std6ranges3__45__cpo9iter_swapE:
	.zero		1
	.type		_ZN55_INTERNAL_9c60e064_24_moe_align_sum_kernels_cu_7672d19f4cuda3std3__48unexpectE,@object
	.size		_ZN55_INTERNAL_9c60e064_24_moe_align_sum_kernels_cu_7672d19f4cuda3std3__48unexpectE,(_ZN55_INTERNAL_9c60e064_24_moe_align_sum_kernels_cu_7672d19f6thrust23THRUST_300001_SM_900_NS6system6detail10sequential3seqE - _ZN55_INTERNAL_9c60e064_24_moe_align_sum_kernels_cu_7672d19f4cuda3std3__48unexpectE)
_ZN55_INTERNAL_9c60e064_24_moe_align_sum_kernels_cu_7672d19f4cuda3std3__48unexpectE:
	.zero		1
	.type		_ZN55_INTERNAL_9c60e064_24_moe_align_sum_kernels_cu_7672d19f6thrust23THRUST_300001_SM_900_NS6system6detail10sequential3seqE,@object
	.size		_ZN55_INTERNAL_9c60e064_24_moe_align_sum_kernels_cu_7672d19f6thrust23THRUST_300001_SM_900_NS6system6detail10sequential3seqE,(.L_29 - _ZN55_INTERNAL_9c60e064_24_moe_align_sum_kernels_cu_7672d19f6thrust23THRUST_300001_SM_900_NS6system6detail10sequential3seqE)
_ZN55_INTERNAL_9c60e064_24_moe_align_sum_kernels_cu_7672d19f6thrust23THRUST_300001_SM_900_NS6system6detail10sequential3seqE:
	.zero		1
.L_29:


//--------------------- .nv.shared._ZN4vllm3moe40lora_count_and_sort_expert_tokens_kernelIlEEvPKT_PiS5_S5_miiiS5_S5_b --------------------------
	.section	.nv.shared._ZN4vllm3moe40lora_count_and_sort_expert_tokens_kernelIlEEvPKT_PiS5_S5_miiiS5_S5_b,"aw",@nobits
	.sectionflags	@""
	.align	16
	.zero		1024


//--------------------- .nv.shared._ZN4vllm3moe32moe_lora_align_block_size_kernelIlEEvPT_PilS4_iimiiS4_S4_iS4_S4_S4_iiS4_S4_b --------------------------
	.section	.nv.shared._ZN4vllm3moe32moe_lora_align_block_size_kernelIlEEvPT_PilS4_iimiiS4_S4_iS4_S4_S4_iiS4_S4_b,"aw",@nobits
	.sectionflags	@""
	.align	16
.nv.shared._ZN4vllm3moe32moe_lora_align_block_size_kernelIlEEvPT_PilS4_iimiiS4_S4_iS4_S4_S4_iiS4_S4_b:
	.zero		5280


//--------------------- .nv.shared._ZN4vllm3moe51moe_lora_align_block_size_small_batch_expert_kernelIlLi256EEEvPT_PilS4_iimiiS4_S4_iS4_S4_S4_S4_b --------------------------
	.section	.nv.shared._ZN4vllm3moe51moe_lora_align_block_size_small_batch_expert_kernelIlLi256EEEvPT_PilS4_iimiiS4_S4_iS4_S4_S4_S4_b,"aw",@nobits
	.sectionflags	@""
	.align	16
	.zero		1024


//--------------------- .nv.shared._ZN4vllm3moe40lora_count_and_sort_expert_tokens_kernelIiEEvPKT_PiS5_S5_miiiS5_S5_b --------------------------
	.section	.nv.shared._ZN4vllm3moe40lora_count_and_sort_expert_tokens_kernelIiEEvPKT_PiS5_S5_miiiS5_S5_b,"aw",@nobits
	.sectionflags	@""
	.align	16
	.zero		1024


//--------------------- .nv.shared._ZN4vllm3moe32moe_lora_align_block_size_kernelIiEEvPT_PilS4_iimiiS4_S4_iS4_S4_S4_iiS4_S4_b --------------------------
	.section	.nv.shared._ZN4vllm3moe32moe_lora_align_block_size_kernelIiEEvPT_PilS4_iimiiS4_S4_iS4_S4_S4_iiS4_S4_b,"aw",@nobits
	.sectionflags	@""
	.align	16
.nv.shared._ZN4vllm3moe32moe_lora_align_block_size_kernelIiEEvPT_PilS4_iimiiS4_S4_iS4_S4_S4_iiS4_S4_b:
	.zero		5280


//--------------------- .nv.shared._ZN4vllm3moe51moe_lora_align_block_size_small_batch_expert_kernelIiLi256EEEvPT_PilS4_iimiiS4_S4_iS4_S4_S4_S4_b --------------------------
	.section	.nv.shared._ZN4vllm3moe51moe_lora_align_block_size_small_batch_expert_kernelIiLi256EEEvPT_PilS4_iimiiS4_S4_iS4_S4_S4_S4_b,"aw",@nobits
	.sectionflags	@""
	.align	16
	.zero		1024


//--------------------- .nv.shared._ZN4vllm3moe40lora_count_and_sort_expert_tokens_kernelIsEEvPKT_PiS5_S5_miiiS5_S5_b --------------------------
	.section	.nv.shared._ZN4vllm3moe40lora_count_and_sort_expert_tokens_kernelIsEEvPKT_PiS5_S5_miiiS5_S5_b,"aw",@nobits
	.sectionflags	@""
	.align	16
	.zero		1024


//--------------------- .nv.shared._ZN4vllm3moe32moe_lora_align_block_size_kernelIsEEvPT_PilS4_iimiiS4_S4_iS4_S4_S4_iiS4_S4_b --------------------------
	.section	.nv.shared._ZN4vllm3moe32moe_lora_align_block_size_kernelIsEEvPT_PilS4_iimiiS4_S4_iS4_S4_S4_iiS4_S4_b,"aw",@nobits
	.sectionflags	@""
	.align	16
.nv.shared._ZN4vllm3moe32moe_lora_align_block_size_kernelIsEEvPT_PilS4_iimiiS4_S4_iS4_S4_S4_iiS4_S4_b:
	.zero		5280


//--------------------- .nv.shared._ZN4vllm3moe51moe_lora_align_block_size_small_batch_expert_kernelIsLi256EEEvPT_PilS4_iimiiS4_S4_iS4_S4_S4_S4_b --------------------------
	.section	.nv.shared._ZN4vllm3moe51moe_lora_align_block_size_small_batch_expert_kernelIsLi256EEEvPT_PilS4_iimiiS4_S4_iS4_S4_S4_S4_b,"aw",@nobits
	.sectionflags	@""
	.align	16
	.zero		1024


//--------------------- .nv.shared._ZN4vllm3moe40lora_count_and_sort_expert_tokens_kernelIaEEvPKT_PiS5_S5_miiiS5_S5_b --------------------------
	.section	.nv.shared._ZN4vllm3moe40lora_count_and_sort_expert_tokens_kernelIaEEvPKT_PiS5_S5_miiiS5_S5_b,"aw",@nobits
	.sectionflags	@""
	.align	16
	.zero		1024


//--------------------- .nv.shared._ZN4vllm3moe32moe_lora_align_block_size_kernelIaEEvPT_PilS4_iimiiS4_S4_iS4_S4_S4_iiS4_S4_b --------------------------
	.section	.nv.shared._ZN4vllm3moe32moe_lora_align_block_size_kernelIaEEvPT_PilS4_iimiiS4_S4_iS4_S4_S4_iiS4_S4_b,"aw",@nobits
	.sectionflags	@""
	.align	16
.nv.shared._ZN4vllm3moe32moe_lora_align_block_size_kernelIaEEvPT_PilS4_iimiiS4_S4_iS4_S4_S4_iiS4_S4_b:
	.zero		5280


//--------------------- .nv.shared._ZN4vllm3moe51moe_lora_align_block_size_small_batch_expert_kernelIaLi256EEEvPT_PilS4_iimiiS4_S4_iS4_S4_S4_S4_b --------------------------
	.section	.nv.shared._ZN4vllm3moe51moe_lora_align_block_size_small_batch_expert_kernelIaLi256EEEvPT_PilS4_iimiiS4_S4_iS4_S4_S4_S4_b,"aw",@nobits
	.sectionflags	@""
	.align	16
	.zero		1024


//--------------------- .nv.shared._ZN4vllm3moe40lora_count_and_sort_expert_tokens_kernelIhEEvPKT_PiS5_S5_miiiS5_S5_b --------------------------
	.section	.nv.shared._ZN4vllm3moe40lora_count_and_sort_expert_tokens_kernelIhEEvPKT_PiS5_S5_miiiS5_S5_b,"aw",@nobits
	.sectionflags	@""
	.align	16
	.zero		1024


//--------------------- .nv.shared._ZN4vllm3moe32moe_lora_align_block_size_kernelIhEEvPT_PilS4_iimiiS4_S4_iS4_S4_S4_iiS4_S4_b --------------------------
	.section	.nv.shared._ZN4vllm3moe32moe_lora_align_block_size_kernelIhEEvPT_PilS4_iimiiS4_S4_iS4_S4_S4_iiS4_S4_b,"aw",@nobits
	.sectionflags	@""
	.align	16
.nv.shared._ZN4vllm3moe32moe_lora_align_block_size_kernelIhEEvPT_PilS4_iimiiS4_S4_iS4_S4_S4_iiS4_S4_b:
	.zero		5280


//--------------------- .nv.shared._ZN4vllm3moe51moe_lora_align_block_size_small_batch_expert_kernelIhLi256EEEvPT_PilS4_iimiiS4_S4_iS4_S4_S4_S4_b --------------------------
	.section	.nv.shared._ZN4vllm3moe51moe_lora_align_block_size_small_batch_expert_kernelIhLi256EEEvPT_PilS4_iimiiS4_S4_iS4_S4_S4_S4_b,"aw",@nobits
	.sectionflags	@""
	.align	16
	.zero		1024


//--------------------- .nv.shared._ZN4vllm3moe14moe_sum_kernelIN3c108BFloat16ELi4EEEvPT_PKS4_i --------------------------
	.section	.nv.shared._ZN4vllm3moe14moe_sum_kernelIN3c108BFloat16ELi4EEEvPT_PKS4_i,"aw",@nobits
	.sectionflags	@""
	.align	16
	.zero		1024


//--------------------- .nv.shared._ZN4vllm3moe14moe_sum_kernelIN3c104HalfELi4EEEvPT_PKS4_i --------------------------
	.section	.nv.shared._ZN4vllm3moe14moe_sum_kernelIN3c104HalfELi4EEEvPT_PKS4_i,"aw",@nobits
	.sectionflags	@""
	.align	16
	.zero		1024


//--------------------- .nv.shared._ZN4vllm3moe14moe_sum_kernelIfLi4EEEvPT_PKS2_i --------------------------
	.section	.nv.shared._ZN4vllm3moe14moe_sum_kernelIfLi4EEEvPT_PKS2_i,"aw",@nobits
	.sectionflags	@""
	.align	16
	.zero		1024


//--------------------- .nv.shared._ZN4vllm3moe14moe_sum_kernelIN3c108BFloat16ELi3EEEvPT_PKS4_i --------------------------
	.section	.nv.shared._ZN4vllm3moe14moe_sum_kernelIN3c108BFloat16ELi3EEEvPT_PKS4_i,"aw",@nobits
	.sectionflags	@""
	.align	16
	.zero		1024


//--------------------- .nv.shared._ZN4vllm3moe14moe_sum_kernelIN3c104HalfELi3EEEvPT_PKS4_i --------------------------
	.section	.nv.shared._ZN4vllm3moe14moe_sum_kernelIN3c104HalfELi3EEEvPT_PKS4_i,"aw",@nobits
	.sectionflags	@""
	.align	16
	.zero		1024


//--------------------- .nv.shared._ZN4vllm3moe14moe_sum_kernelIfLi3EEEvPT_PKS2_i --------------------------
	.section	.nv.shared._ZN4vllm3moe14moe_sum_kernelIfLi3EEEvPT_PKS2_i,"aw",@nobits
	.sectionflags	@""
	.align	16
	.zero		1024


//--------------------- .nv.shared._ZN4vllm3moe14moe_sum_kernelIN3c108BFloat16ELi2EEEvPT_PKS4_i --------------------------
	.section	.nv.shared._ZN4vllm3moe14moe_sum_kernelIN3c108BFloat16ELi2EEEvPT_PKS4_i,"aw",@nobits
	.sectionflags	@""
	.align	16
	.zero		1024


//--------------------- .nv.shared._ZN4vllm3moe14moe_sum_kernelIN3c104HalfELi2EEEvPT_PKS4_i --------------------------
	.section	.nv.shared._ZN4vllm3moe14moe_sum_kernelIN3c104HalfELi2EEEvPT_PKS4_i,"aw",@nobits
	.sectionflags	@""
	.align	16
	.zero		1024


//--------------------- .nv.shared._ZN4vllm3moe14moe_sum_kernelIfLi2EEEvPT_PKS2_i --------------------------
	.section	.nv.shared._ZN4vllm3moe14moe_sum_kernelIfLi2EEEvPT_PKS2_i,"aw",@nobits
	.sectionflags	@""
	.align	16
	.zero		1024


//--------------------- .nv.shared._ZN4vllm3moe35count_and_sort_expert_tokens_kernelImEEvPKT_PiS5_S5_miiib --------------------------
	.section	.nv.shared._ZN4vllm3moe35count_and_sort_expert_tokens_kernelImEEvPKT_PiS5_S5_miiib,"aw",@nobits
	.sectionflags	@""
	.align	16
	.zero		1024


//--------------------- .nv.shared._ZN4vllm3moe27moe_align_block_size_kernelImEEvPKT_PiS5_S5_S5_iiiimS5_iib --------------------------
	.section	.nv.shared._ZN4vllm3moe27moe_align_block_size_kernelImEEvPKT_PiS5_S5_S5_iiiimS5_iib,"aw",@nobits
	.sectionflags	@""
	.align	16
.nv.shared._ZN4vllm3moe27moe_align_block_size_kernelImEEvPKT_PiS5_S5_S5_iiiimS5_iib:
	.zero		5280


//--------------------- .nv.shared._ZN4vllm3moe46moe_align_block_size_small_batch_expert_kernelImLi256EEEvPKT_PiS5_S5_S5_iimiib --------------------------
	.section	.nv.shared._ZN4vllm3moe46moe_align_block_size_small_batch_expert_kernelImLi256EEEvPKT_PiS5_S5_S5_iimiib,"aw",@nobits
	.sectionflags	@""
	.align	16
	.zero		1024


//--------------------- .nv.shared._ZN4vllm3moe35count_and_sort_expert_tokens_kernelIjEEvPKT_PiS5_S5_miiib --------------------------
	.section	.nv.shared._ZN4vllm3moe35count_and_sort_expert_tokens_kernelIjEEvPKT_PiS5_S5_miiib,"aw",@nobits
	.sectionflags	@""
	.align	16
	.zero		1024


//--------------------- .nv.shared._ZN4vllm3moe27moe_align_block_size_kernelIjEEvPKT_PiS5_S5_S5_iiiimS5_iib --------------------------
	.section	.nv.shared._ZN4vllm3moe27moe_align_block_size_kernelIjEEvPKT_PiS5_S5_S5_iiiimS5_iib,"aw",@nobits
	.sectionflags	@""
	.align	16
.nv.shared._ZN4vllm3moe27moe_align_block_size_kernelIjEEvPKT_PiS5_S5_S5_iiiimS5_iib:
	.zero		5280


//--------------------- .nv.shared._ZN4vllm3moe46moe_align_block_size_small_batch_expert_kernelIjLi256EEEvPKT_PiS5_S5_S5_iimiib --------------------------
	.section	.nv.shared._ZN4vllm3moe46moe_align_block_size_small_batch_expert_kernelIjLi256EEEvPKT_PiS5_S5_S5_iimiib,"aw",@nobits
	.sectionflags	@""
	.align	16
	.zero		1024


//--------------------- .nv.shared._ZN4vllm3moe35count_and_sort_expert_tokens_kernelItEEvPKT_PiS5_S5_miiib --------------------------
	.section	.nv.shared._ZN4vllm3moe35count_and_sort_expert_tokens_kernelItEEvPKT_PiS5_S5_miiib,"aw",@nobits
	.sectionflags	@""
	.align	16
	.zero		1024


//--------------------- .nv.shared._ZN4vllm3moe27moe_align_block_size_kernelItEEvPKT_PiS5_S5_S5_iiiimS5_iib --------------------------
	.section	.nv.shared._ZN4vllm3moe27moe_align_block_size_kernelItEEvPKT_PiS5_S5_S5_iiiimS5_iib,"aw",@nobits
	.sectionflags	@""
	.align	16
.nv.shared._ZN4vllm3moe27moe_align_block_size_kernelItEEvPKT_PiS5_S5_S5_iiiimS5_iib:
	.zero		5280


//--------------------- .nv.shared._ZN4vllm3moe46moe_align_block_size_small_batch_expert_kernelItLi256EEEvPKT_PiS5_S5_S5_iimiib --------------------------
	.section	.nv.shared._ZN4vllm3moe46moe_align_block_size_small_batch_expert_kernelItLi256EEEvPKT_PiS5_S5_S5_iimiib,"aw",@nobits
	.sectionflags	@""
	.align	16
	.zero		1024


//--------------------- .nv.shared._ZN4vllm3moe35count_and_sort_expert_tokens_kernelIlEEvPKT_PiS5_S5_miiib --------------------------
	.section	.nv.shared._ZN4vllm3moe35count_and_sort_expert_tokens_kernelIlEEvPKT_PiS5_S5_miiib,"aw",@nobits
	.sectionflags	@""
	.align	16
	.zero		1024


//--------------------- .nv.shared._ZN4vllm3moe27moe_align_block_size_kernelIlEEvPKT_PiS5_S5_S5_iiiimS5_iib --------------------------
	.section	.nv.shared._ZN4vllm3moe27moe_align_block_size_kernelIlEEvPKT_PiS5_S5_S5_iiiimS5_iib,"aw",@nobits
	.sectionflags	@""
	.align	16
.nv.shared._ZN4vllm3moe27moe_align_block_size_kernelIlEEvPKT_PiS5_S5_S5_iiiimS5_iib:
	.zero		5280


//--------------------- .nv.shared._ZN4vllm3moe46moe_align_block_size_small_batch_expert_kernelIlLi256EEEvPKT_PiS5_S5_S5_iimiib --------------------------
	.section	.nv.shared._ZN4vllm3moe46moe_align_block_size_small_batch_expert_kernelIlLi256EEEvPKT_PiS5_S5_S5_iimiib,"aw",@nobits
	.sectionflags	@""
	.align	16
	.zero		1024


//--------------------- .nv.shared._ZN4vllm3moe35count_and_sort_expert_tokens_kernelIiEEvPKT_PiS5_S5_miiib --------------------------
	.section	.nv.shared._ZN4vllm3moe35count_and_sort_expert_tokens_kernelIiEEvPKT_PiS5_S5_miiib,"aw",@nobits
	.sectionflags	@""
	.align	16
	.zero		1024


//--------------------- .nv.shared._ZN4vllm3moe27moe_align_block_size_kernelIiEEvPKT_PiS5_S5_S5_iiiimS5_iib --------------------------
	.section	.nv.shared._ZN4vllm3moe27moe_align_block_size_kernelIiEEvPKT_PiS5_S5_S5_iiiimS5_iib,"aw",@nobits
	.sectionflags	@""
	.align	16
.nv.shared._ZN4vllm3moe27moe_align_block_size_kernelIiEEvPKT_PiS5_S5_S5_iiiimS5_iib:
	.zero		5280


//--------------------- .nv.shared._ZN4vllm3moe46moe_align_block_size_small_batch_expert_kernelIiLi256EEEvPKT_PiS5_S5_S5_iimiib --------------------------
	.section	.nv.shared._ZN4vllm3moe46moe_align_block_size_small_batch_expert_kernelIiLi256EEEvPKT_PiS5_S5_S5_iimiib,"aw",@nobits
	.sectionflags	@""
	.align	16
	.zero		1024


//--------------------- .nv.shared._ZN4vllm3moe35count_and_sort_expert_tokens_kernelIsEEvPKT_PiS5_S5_miiib --------------------------
	.section	.nv.shared._ZN4vllm3moe35count_and_sort_expert_tokens_kernelIsEEvPKT_PiS5_S5_miiib,"aw",@nobits
	.sectionflags	@""
	.align	16
	.zero		1024


//--------------------- .nv.shared._ZN4vllm3moe27moe_align_block_size_kernelIsEEvPKT_PiS5_S5_S5_iiiimS5_iib --------------------------
	.section	.nv.shared._ZN4vllm3moe27moe_align_block_size_kernelIsEEvPKT_PiS5_S5_S5_iiiimS5_iib,"aw",@nobits
	.sectionflags	@""
	.align	16
.nv.shared._ZN4vllm3moe27moe_align_block_size_kernelIsEEvPKT_PiS5_S5_S5_iiiimS5_iib:
	.zero		5280


//--------------------- .nv.shared._ZN4vllm3moe46moe_align_block_size_small_batch_expert_kernelIsLi256EEEvPKT_PiS5_S5_S5_iimiib --------------------------
	.section	.nv.shared._ZN4vllm3moe46moe_align_block_size_small_batch_expert_kernelIsLi256EEEvPKT_PiS5_S5_S5_iimiib,"aw",@nobits
	.sectionflags	@""
	.align	16
	.zero		1024


//--------------------- .nv.shared._ZN4vllm3moe35count_and_sort_expert_tokens_kernelIaEEvPKT_PiS5_S5_miiib --------------------------
	.section	.nv.shared._ZN4vllm3moe35count_and_sort_expert_tokens_kernelIaEEvPKT_PiS5_S5_miiib,"aw",@nobits
	.sectionflags	@""
	.align	16
	.zero		1024


//--------------------- .nv.shared._ZN4vllm3moe27moe_align_block_size_kernelIaEEvPKT_PiS5_S5_S5_iiiimS5_iib --------------------------
	.section	.nv.shared._ZN4vllm3moe27moe_align_block_size_kernelIaEEvPKT_PiS5_S5_S5_iiiimS5_iib,"aw",@nobits
	.sectionflags	@""
	.align	16
.nv.shared._ZN4vllm3moe27moe_align_block_size_kernelIaEEvPKT_PiS5_S5_S5_iiiimS5_iib:
	.zero		5280


//--------------------- .nv.shared._ZN4vllm3moe46moe_align_block_size_small_batch_expert_kernelIaLi256EEEvPKT_PiS5_S5_S5_iimiib --------------------------
	.section	.nv.shared._ZN4vllm3moe46moe_align_block_size_small_batch_expert_kernelIaLi256EEEvPKT_PiS5_S5_S5_iimiib,"aw",@nobits
	.sectionflags	@""
	.align	16
	.zero		1024


//--------------------- .nv.shared._ZN4vllm3moe35count_and_sort_expert_tokens_kernelIhEEvPKT_PiS5_S5_miiib --------------------------
	.section	.nv.shared._ZN4vllm3moe35count_and_sort_expert_tokens_kernelIhEEvPKT_PiS5_S5_miiib,"aw",@nobits
	.sectionflags	@""
	.align	16
	.zero		1024


//--------------------- .nv.shared._ZN4vllm3moe27moe_align_block_size_kernelIhEEvPKT_PiS5_S5_S5_iiiimS5_iib --------------------------
	.section	.nv.shared._ZN4vllm3moe27moe_align_block_size_kernelIhEEvPKT_PiS5_S5_S5_iiiimS5_iib,"aw",@nobits
	.sectionflags	@""
	.align	16
.nv.shared._ZN4vllm3moe27moe_align_block_size_kernelIhEEvPKT_PiS5_S5_S5_iiiimS5_iib:
	.zero		5280


//--------------------- .nv.shared._ZN4vllm3moe46moe_align_block_size_small_batch_expert_kernelIhLi256EEEvPKT_PiS5_S5_S5_iimiib --------------------------
	.section	.nv.shared._ZN4vllm3moe46moe_align_block_size_small_batch_expert_kernelIhLi256EEEvPKT_PiS5_S5_S5_iimiib,"aw",@nobits
	.sectionflags	@""
	.align	16
	.zero		1024


//--------------------- .nv.shared._ZN3cub17CUB_300001_SM_9006detail11EmptyKernelIvEEvv --------------------------
	.section	.nv.shared._ZN3cub17CUB_300001_SM_9006detail11EmptyKernelIvEEvv,"aw",@nobits
	.sectionflags	@""
	.align	16
	.zero		1024


//--------------------- .nv.constant0._ZN4vllm3moe28batched_moe_align_block_size35batched_moe_align_block_size_kernelEiiiPKiPiS4_S4_ --------------------------
	.section	.nv.constant0._ZN4vllm3moe28batched_moe_align_block_size35batched_moe_align_block_size_kernelEiiiPKiPiS4_S4_,"a",@progbits
	.sectionflags	@""
	.align	4
.nv.constant0._ZN4vllm3moe28batched_moe_align_block_size35batched_moe_align_block_size_kernelEiiiPKiPiS4_S4_:
	.zero		576


//--------------------- .nv.constant0._ZN4vllm3moe40lora_count_and_sort_expert_tokens_kernelIlEEvPKT_PiS5_S5_miiiS5_S5_b --------------------------
	.section	.nv.constant0._ZN4vllm3moe40lora_count_and_sort_expert_tokens_kernelIlEEvPKT_PiS5_S5_miiiS5_S5_b,"a",@progbits
	.sectionflags	@""
	.align	4
.nv.constant0._ZN4vllm3moe40lora_count_and_sort_expert_tokens_kernelIlEEvPKT_PiS5_S5_miiiS5_S5_b:
	.zero		601


//--------------------- .nv.constant0._ZN4vllm3moe32moe_lora_align_block_size_kernelIlEEvPT_PilS4_iimiiS4_S4_iS4_S4_S4_iiS4_S4_b --------------------------
	.section	.nv.constant0._ZN4vllm3moe32moe_lora_align_block_size_kernelIlEEvPT_PilS4_iimiiS4_S4_iS4_S4_S4_iiS4_S4_b,"a",@progbits
	.sectionflags	@""
	.align	4
.nv.constant0._ZN4vllm3moe32moe_lora_align_block_size_kernelIlEEvPT_PilS4_iimiiS4_S4_iS4_S4_S4_iiS4_S4_b:
	.zero		657


//--------------------- .nv.constant0._ZN4vllm3moe51moe_lora_align_block_size_small_batch_expert_kernelIlLi256EEEvPT_PilS4_iimiiS4_S4_iS4_S4_S4_S4_b --------------------------
	.section	.nv.constant0._ZN4vllm3moe51moe_lora_align_block_size_small_batch_expert_kernelIlLi256EEEvPT_PilS4_iimiiS4_S4_iS4_S4_S4_S4_b,"a",@progbits
	.sectionflags	@""
	.align	4
.nv.constant0._ZN4vllm3moe51moe_lora_align_block_size_small_batch_expert_kernelIlLi256EEEvPT_PilS4_iimiiS4_S4_iS4_S4_S4_S4_b:
	.zero		641


//--------------------- .nv.constant0._ZN4vllm3moe40lora_count_and_sort_expert_tokens_kernelIiEEvPKT_PiS5_S5_miiiS5_S5_b --------------------------
	.section	.nv.constant0._ZN4vllm3moe40lora_count_and_sort_expert_tokens_kernelIiEEvPKT_PiS5_S5_miiiS5_S5_b,"a",@progbits
	.sectionflags	@""
	.align	4
.nv.constant0._ZN4vllm3moe40lora_count_and_sort_expert_tokens_kernelIiEEvPKT_PiS5_S5_miiiS5_S5_b:
	.zero		601


//--------------------- .nv.constant0._ZN4vllm3moe32moe_lora_align_block_size_kernelIiEEvPT_PilS4_iimiiS4_S4_iS4_S4_S4_iiS4_S4_b --------------------------
	.section	.nv.constant0._ZN4vllm3moe32moe_lora_align_block_size_kernelIiEEvPT_PilS4_iimiiS4_S4_iS4_S4_S4_iiS4_S4_b,"a",@progbits
	.sectionflags	@""
	.align	4
.nv.constant0._ZN4vllm3moe32moe_lora_align_block_size_kernelIiEEvPT_PilS4_iimiiS4_S4_iS4_S4_S4_iiS4_S4_b:
	.zero		657


//--------------------- .nv.constant0._ZN4vllm3moe51moe_lora_align_block_size_small_batch_expert_kernelIiLi256EEEvPT_PilS4_iimiiS4_S4_iS4_S4_S4_S4_b --------------------------
	.section	.nv.constant0._ZN4vllm3moe51moe_lora_align_block_size_small_batch_expert_kernelIiLi256EEEvPT_PilS4_iimiiS4_S4_iS4_S4_S4_S4_b,"a",@progbits
	.sectionflags	@""
	.align	4
.nv.constant0._ZN4vllm3moe51moe_lora_align_block_size_small_batch_expert_kernelIiLi256EEEvPT_PilS4_iimiiS4_S4_iS4_S4_S4_S4_b:
	.zero		641


//--------------------- .nv.constant0._ZN4vllm3moe40lora_count_and_sort_expert_tokens_kernelIsEEvPKT_PiS5_S5_miiiS5_S5_b --------------------------
	.section	.nv.constant0._ZN4vllm3moe40lora_count_and_sort_expert_tokens_kernelIsEEvPKT_PiS5_S5_miiiS5_S5_b,"a",@progbits
	.sectionflags	@""
	.align	4
.nv.constant0._ZN4vllm3moe40lora_count_and_sort_expert_tokens_kernelIsEEvPKT_PiS5_S5_miiiS5_S5_b:
	.zero		601


//--------------------- .nv.constant0._ZN4vllm3moe32moe_lora_align_block_size_kernelIsEEvPT_PilS4_iimiiS4_S4_iS4_S4_S4_iiS4_S4_b --------------------------
	.section	.nv.constant0._ZN4vllm3moe32moe_lora_align_block_size_kernelIsEEvPT_PilS4_iimiiS4_S4_iS4_S4_S4_iiS4_S4_b,"a",@progbits
	.sectionflags	@""
	.align	4
.nv.constant0._ZN4vllm3moe32moe_lora_align_block_size_kernelIsEEvPT_PilS4_iimiiS4_S4_iS4_S4_S4_iiS4_S4_b:
	.zero		657


//--------------------- .nv.constant0._ZN4vllm3moe51moe_lora_align_block_size_small_batch_expert_kernelIsLi256EEEvPT_PilS4_iimiiS4_S4_iS4_S4_S4_S4_b --------------------------
	.section	.nv.constant0._ZN4vllm3moe51moe_lora_align_block_size_small_batch_expert_kernelIsLi256EEEvPT_PilS4_iimiiS4_S4_iS4_S4_S4_S4_b,"a",@progbits
	.sectionflags	@""
	.align	4
.nv.constant0._ZN4vllm3moe51moe_lora_align_block_size_small_batch_expert_kernelIsLi256EEEvPT_PilS4_iimiiS4_S4_iS4_S4_S4_S4_b:
	.zero		641


//--------------------- .nv.constant0._ZN4vllm3moe40lora_count_and_sort_expert_tokens_kernelIaEEvPKT_PiS5_S5_miiiS5_S5_b --------------------------
	.section	.nv.constant0._ZN4vllm3moe40lora_count_and_sort_expert_tokens_kernelIaEEvPKT_PiS5_S5_miiiS5_S5_b,"a",@progbits
	.sectionflags	@""
	.align	4
.nv.constant0._ZN4vllm3moe40lora_count_and_sort_expert_tokens_kernelIaEEvPKT_PiS5_S5_miiiS5_S5_b:
	.zero		601


//--------------------- .nv.constant0._ZN4vllm3moe32moe_lora_align_block_size_kernelIaEEvPT_PilS4_iimiiS4_S4_iS4_S4_S4_iiS4_S4_b --------------------------
	.section	.nv.constant0._ZN4vllm3moe32moe_lora_align_block_size_kernelIaEEvPT_PilS4_iimiiS4_S4_iS4_S4_S4_iiS4_S4_b,"a",@progbits
	.sectionflags	@""
	.align	4
.nv.constant0._ZN4vllm3moe32moe_lora_align_block_size_kernelIaEEvPT_PilS4_iimiiS4_S4_iS4_S4_S4_iiS4_S4_b:
	.zero		657


//--------------------- .nv.constant0._ZN4vllm3moe51moe_lora_align_block_size_small_batch_expert_kernelIaLi256EEEvPT_PilS4_iimiiS4_S4_iS4_S4_S4_S4_b --------------------------
	.section	.nv.constant0._ZN4vllm3moe51moe_lora_align_block_size_small_batch_expert_kernelIaLi256EEEvPT_PilS4_iimiiS4_S4_iS4_S4_S4_S4_b,"a",@progbits
	.sectionflags	@""
	.align	4
.nv.constant0._ZN4vllm3moe51moe_lora_align_block_size_small_batch_expert_kernelIaLi256EEEvPT_PilS4_iimiiS4_S4_iS4_S4_S4_S4_b:
	.zero		641


//--------------------- .nv.constant0._ZN4vllm3moe40lora_count_and_sort_expert_tokens_kernelIhEEvPKT_PiS5_S5_miiiS5_S5_b --------------------------
	.section	.nv.constant0._ZN4vllm3moe40lora_count_and_sort_expert_tokens_kernelIhEEvPKT_PiS5_S5_miiiS5_S5_b,"a",@progbits
	.sectionflags	@""
	.align	4
.nv.constant0._ZN4vllm3moe40lora_count_and_sort_expert_tokens_kernelIhEEvPKT_PiS5_S5_miiiS5_S5_b:
	.zero		601


//--------------------- .nv.constant0._ZN4vllm3moe32moe_lora_align_block_size_kernelIhEEvPT_PilS4_iimiiS4_S4_iS4_S4_S4_iiS4_S4_b --------------------------
	.section	.nv.constant0._ZN4vllm3moe32moe_lora_align_block_size_kernelIhEEvPT_PilS4_iimiiS4_S4_iS4_S4_S4_iiS4_S4_b,"a",@progbits
	.sectionflags	@""
	.align	4
.nv.constant0._ZN4vllm3moe32moe_lora_align_block_size_kernelIhEEvPT_PilS4_iimiiS4_S4_iS4_S4_S4_iiS4_S4_b:
	.zero		657


//--------------------- .nv.constant0._ZN4vllm3moe51moe_lora_align_block_size_small_batch_expert_kernelIhLi256EEEvPT_PilS4_iimiiS4_S4_iS4_S4_S4_S4_b --------------------------
	.section	.nv.constant0._ZN4vllm3moe51moe_lora_align_block_size_small_batch_expert_kernelIhLi256EEEvPT_PilS4_iimiiS4_S4_iS4_S4_S4_S4_b,"a",@progbits
	.sectionflags	@""
	.align	4
.nv.constant0._ZN4vllm3moe51moe_lora_align_block_size_small_batch_expert_kernelIhLi256EEEvPT_PilS4_iimiiS4_S4_iS4_S4_S4_S4_b:
	.zero		641


//--------------------- .nv.constant0._ZN4vllm3moe14moe_sum_kernelIN3c108BFloat16ELi4EEEvPT_PKS4_i --------------------------
	.section	.nv.constant0._ZN4vllm3moe14moe_sum_kernelIN3c108BFloat16ELi4EEEvPT_PKS4_i,"a",@progbits
	.sectionflags	@""
	.align	4
.nv.constant0._ZN4vllm3moe14moe_sum_kernelIN3c108BFloat16ELi4EEEvPT_PKS4_i:
	.zero		548


//--------------------- .nv.constant0._ZN4vllm3moe14moe_sum_kernelIN3c104HalfELi4EEEvPT_PKS4_i --------------------------
	.section	.nv.constant0._ZN4vllm3moe14moe_sum_kernelIN3c104HalfELi4EEEvPT_PKS4_i,"a",@progbits
	.sectionflags	@""
	.align	4
.nv.constant0._ZN4vllm3moe14moe_sum_kernelIN3c104HalfELi4EEEvPT_PKS4_i:
	.zero		548


//--------------------- .nv.constant0._ZN4vllm3moe14moe_sum_kernelIfLi4EEEvPT_PKS2_i --------------------------
	.section	.nv.constant0._ZN4vllm3moe14moe_sum_kernelIfLi4EEEvPT_PKS2_i,"a",@progbits
	.sectionflags	@""
	.align	4
.nv.constant0._ZN4vllm3moe14moe_sum_kernelIfLi4EEEvPT_PKS2_i:
	.zero		548


//--------------------- .nv.constant0._ZN4vllm3moe14moe_sum_kernelIN3c108BFloat16ELi3EEEvPT_PKS4_i --------------------------
	.section	.nv.constant0._ZN4vllm3moe14moe_sum_kernelIN3c108BFloat16ELi3EEEvPT_PKS4_i,"a",@progbits
	.sectionflags	@""
	.align	4
.nv.constant0._ZN4vllm3moe14moe_sum_kernelIN3c108BFloat16ELi3EEEvPT_PKS4_i:
	.zero		548


//--------------------- .nv.constant0._ZN4vllm3moe14moe_sum_kernelIN3c104HalfELi3EEEvPT_PKS4_i --------------------------
	.section	.nv.constant0._ZN4vllm3moe14moe_sum_kernelIN3c104HalfELi3EEEvPT_PKS4_i,"a",@progbits
	.sectionflags	@""
	.align	4
.nv.constant0._ZN4vllm3moe14moe_sum_kernelIN3c104HalfELi3EEEvPT_PKS4_i:
	.zero		548


//--------------------- .nv.constant0._ZN4vllm3moe14moe_sum_kernelIfLi3EEEvPT_PKS2_i --------------------------
	.section	.nv.constant0._ZN4vllm3moe14moe_sum_kernelIfLi3EEEvPT_PKS2_i,"a",@progbits
	.sectionflags	@""
	.align	4
.nv.constant0._ZN4vllm3moe14moe_sum_kernelIfLi3EEEvPT_PKS2_i:
	.zero		548


//--------------------- .nv.constant0._ZN4vllm3moe14moe_sum_kernelIN3c108BFloat16ELi2EEEvPT_PKS4_i --------------------------
	.section	.nv.constant0._ZN4vllm3moe14moe_sum_kernelIN3c108BFloat16ELi2EEEvPT_PKS4_i,"a",@progbits
	.sectionflags	@""
	.align	4
.nv.constant0._ZN4vllm3moe14moe_sum_kernelIN3c108BFloat16ELi2EEEvPT_PKS4_i:
	.zero		548


//--------------------- .nv.constant0._ZN4vllm3moe14moe_sum_kernelIN3c104HalfELi2EEEvPT_PKS4_i --------------------------
	.section	.nv.constant0._ZN4vllm3moe14moe_sum_kernelIN3c104HalfELi2EEEvPT_PKS4_i,"a",@progbits
	.sectionflags	@""
	.align	4
.nv.constant0._ZN4vllm3moe14moe_sum_kernelIN3c104HalfELi2EEEvPT_PKS4_i:
	.zero		548


//--------------------- .nv.constant0._ZN4vllm3moe14moe_sum_kernelIfLi2EEEvPT_PKS2_i --------------------------
	.section	.nv.constant0._ZN4vllm3moe14moe_sum_kernelIfLi2EEEvPT_PKS2_i,"a",@progbits
	.sectionflags	@""
	.align	4
.nv.constant0._ZN4vllm3moe14moe_sum_kernelIfLi2EEEvPT_PKS2_i:
	.zero		548


//--------------------- .nv.constant0._ZN4vllm3moe35count_and_sort_expert_tokens_kernelImEEvPKT_PiS5_S5_miiib --------------------------
	.section	.nv.constant0._ZN4vllm3moe35count_and_sort_expert_tokens_kernelImEEvPKT_PiS5_S5_miiib,"a",@progbits
	.sectionflags	@""
	.align	4
.nv.constant0._ZN4vllm3moe35count_and_sort_expert_tokens_kernelImEEvPKT_PiS5_S5_miiib:
	.zero		581


//--------------------- .nv.constant0._ZN4vllm3moe27moe_align_block_size_kernelImEEvPKT_PiS5_S5_S5_iiiimS5_iib --------------------------
	.section	.nv.constant0._ZN4vllm3moe27moe_align_block_size_kernelImEEvPKT_PiS5_S5_S5_iiiimS5_iib,"a",@progbits
	.sectionflags	@""
	.align	4
.nv.constant0._ZN4vllm3moe27moe_align_block_size_kernelImEEvPKT_PiS5_S5_S5_iiiimS5_iib:
	.zero		609


//--------------------- .nv.constant0._ZN4vllm3moe46moe_align_block_size_small_batch_expert_kernelImLi256EEEvPKT_PiS5_S5_S5_iimiib --------------------------
	.section	.nv.constant0._ZN4vllm3moe46moe_align_block_size_small_batch_expert_kernelImLi256EEEvPKT_PiS5_S5_S5_iimiib,"a",@progbits
	.sectionflags	@""
	.align	4
.nv.constant0._ZN4vllm3moe46moe_align_block_size_small_batch_expert_kernelImLi256EEEvPKT_PiS5_S5_S5_iimiib:
	.zero		593


//--------------------- .nv.constant0._ZN4vllm3moe35count_and_sort_expert_tokens_kernelIjEEvPKT_PiS5_S5_miiib --------------------------
	.section	.nv.constant0._ZN4vllm3moe35count_and_sort_expert_tokens_kernelIjEEvPKT_PiS5_S5_miiib,"a",@progbits
	.sectionflags	@""
	.align	4
.nv.constant0._ZN4vllm3moe35count_and_sort_expert_tokens_kernelIjEEvPKT_PiS5_S5_miiib:
	.zero		581


//--------------------- .nv.constant0._ZN4vllm3moe27moe_align_block_size_kernelIjEEvPKT_PiS5_S5_S5_iiiimS5_iib --------------------------
	.section	.nv.constant0._ZN4vllm3moe27moe_align_block_size_kernelIjEEvPKT_PiS5_S5_S5_iiiimS5_iib,"a",@progbits
	.sectionflags	@""
	.align	4
.nv.constant0._ZN4vllm3moe27moe_align_block_size_kernelIjEEvPKT_PiS5_S5_S5_iiiimS5_iib:
	.zero		609


//--------------------- .nv.constant0._ZN4vllm3moe46moe_align_block_size_small_batch_expert_kernelIjLi256EEEvPKT_PiS5_S5_S5_iimiib --------------------------
	.section	.nv.constant0._ZN4vllm3moe46moe_align_block_size_small_batch_expert_kernelIjLi256EEEvPKT_PiS5_S5_S5_iimiib,"a",@progbits
	.sectionflags	@""
	.align	4
.nv.constant0._ZN4vllm3moe46moe_align_block_size_small_batch_expert_kernelIjLi256EEEvPKT_PiS5_S5_S5_iimiib:
	.zero		593


//--------------------- .nv.constant0._ZN4vllm3moe35count_and_sort_expert_tokens_kernelItEEvPKT_PiS5_S5_miiib --------------------------
	.section	.nv.constant0._ZN4vllm3moe35count_and_sort_expert_tokens_kernelItEEvPKT_PiS5_S5_miiib,"a",@progbits
	.sectionflags	@""
	.align	4
.nv.constant0._ZN4vllm3moe35count_and_sort_expert_tokens_kernelItEEvPKT_PiS5_S5_miiib:
	.zero		581


//--------------------- .nv.constant0._ZN4vllm3moe27moe_align_block_size_kernelItEEvPKT_PiS5_S5_S5_iiiimS5_iib --------------------------
	.section	.nv.constant0._ZN4vllm3moe27moe_align_block_size_kernelItEEvPKT_PiS5_S5_S5_iiiimS5_iib,"a",@progbits
	.sectionflags	@""
	.align	4
.nv.constant0._ZN4vllm3moe27moe_align_block_size_kernelItEEvPKT_PiS5_S5_S5_iiiimS5_iib:
	.zero		609


//--------------------- .nv.constant0._ZN4vllm3moe46moe_align_block_size_small_batch_expert_kernelItLi256EEEvPKT_PiS5_S5_S5_iimiib --------------------------
	.section	.nv.constant0._ZN4vllm3moe46moe_align_block_size_small_batch_expert_kernelItLi256EEEvPKT_PiS5_S5_S5_iimiib,"a",@progbits
	.sectionflags	@""
	.align	4
.nv.constant0._ZN4vllm3moe46moe_align_block_size_small_batch_expert_kernelItLi256EEEvPKT_PiS5_S5_S5_iimiib:
	.zero		593


//--------------------- .nv.constant0._ZN4vllm3moe35count_and_sort_expert_tokens_kernelIlEEvPKT_PiS5_S5_miiib --------------------------
	.section	.nv.constant0._ZN4vllm3moe35count_and_sort_expert_tokens_kernelIlEEvPKT_PiS5_S5_miiib,"a",@progbits
	.sectionflags	@""
	.align	4
.nv.constant0._ZN4vllm3moe35count_and_sort_expert_tokens_kernelIlEEvPKT_PiS5_S5_miiib:
	.zero		581


//--------------------- .nv.constant0._ZN4vllm3moe27moe_align_block_size_kernelIlEEvPKT_PiS5_S5_S5_iiiimS5_iib --------------------------
	.section	.nv.constant0._ZN4vllm3moe27moe_align_block_size_kernelIlEEvPKT_PiS5_S5_S5_iiiimS5_iib,"a",@progbits
	.sectionflags	@""
	.align	4
.nv.constant0._ZN4vllm3moe27moe_align_block_size_kernelIlEEvPKT_PiS5_S5_S5_iiiimS5_iib:
	.zero		609


//--------------------- .nv.constant0._ZN4vllm3moe46moe_align_block_size_small_batch_expert_kernelIlLi256EEEvPKT_PiS5_S5_S5_iimiib --------------------------
	.section	.nv.constant0._ZN4vllm3moe46moe_align_block_size_small_batch_expert_kernelIlLi256EEEvPKT_PiS5_S5_S5_iimiib,"a",@progbits
	.sectionflags	@""
	.align	4
.nv.constant0._ZN4vllm3moe46moe_align_block_size_small_batch_expert_kernelIlLi256EEEvPKT_PiS5_S5_S5_iimiib:
	.zero		593


//--------------------- .nv.constant0._ZN4vllm3moe35count_and_sort_expert_tokens_kernelIiEEvPKT_PiS5_S5_miiib --------------------------
	.section	.nv.constant0._ZN4vllm3moe35count_and_sort_expert_tokens_kernelIiEEvPKT_PiS5_S5_miiib,"a",@progbits
	.sectionflags	@""
	.align	4
.nv.constant0._ZN4vllm3moe35count_and_sort_expert_tokens_kernelIiEEvPKT_PiS5_S5_miiib:
	.zero		581


//--------------------- .nv.constant0._ZN4vllm3moe27moe_align_block_size_kernelIiEEvPKT_PiS5_S5_S5_iiiimS5_iib --------------------------
	.section	.nv.constant0._ZN4vllm3moe27moe_align_block_size_kernelIiEEvPKT_PiS5_S5_S5_iiiimS5_iib,"a",@progbits
	.sectionflags	@""
	.align	4
.nv.constant0._ZN4vllm3moe27moe_align_block_size_kernelIiEEvPKT_PiS5_S5_S5_iiiimS5_iib:
	.zero		609


//--------------------- .nv.constant0._ZN4vllm3moe46moe_align_block_size_small_batch_expert_kernelIiLi256EEEvPKT_PiS5_S5_S5_iimiib --------------------------
	.section	.nv.constant0._ZN4vllm3moe46moe_align_block_size_small_batch_expert_kernelIiLi256EEEvPKT_PiS5_S5_S5_iimiib,"a",@progbits
	.sectionflags	@""
	.align	4
.nv.constant0._ZN4vllm3moe46moe_align_block_size_small_batch_expert_kernelIiLi256EEEvPKT_PiS5_S5_S5_iimiib:
	.zero		593


//--------------------- .nv.constant0._ZN4vllm3moe35count_and_sort_expert_tokens_kernelIsEEvPKT_PiS5_S5_miiib --------------------------
	.section	.nv.constant0._ZN4vllm3moe35count_and_sort_expert_tokens_kernelIsEEvPKT_PiS5_S5_miiib,"a",@progbits
	.sectionflags	@""
	.align	4
.nv.constant0._ZN4vllm3moe35count_and_sort_expert_tokens_kernelIsEEvPKT_PiS5_S5_miiib:
	.zero		581


//--------------------- .nv.constant0._ZN4vllm3moe27moe_align_block_size_kernelIsEEvPKT_PiS5_S5_S5_iiiimS5_iib --------------------------
	.section	.nv.constant0._ZN4vllm3moe27moe_align_block_size_kernelIsEEvPKT_PiS5_S5_S5_iiiimS5_iib,"a",@progbits
	.sectionflags	@""
	.align	4
.nv.constant0._ZN4vllm3moe27moe_align_block_size_kernelIsEEvPKT_PiS5_S5_S5_iiiimS5_iib:
	.zero		609


//--------------------- .nv.constant0._ZN4vllm3moe46moe_align_block_size_small_batch_expert_kernelIsLi256EEEvPKT_PiS5_S5_S5_iimiib --------------------------
	.section	.nv.constant0._ZN4vllm3moe46moe_align_block_size_small_batch_expert_kernelIsLi256EEEvPKT_PiS5_S5_S5_iimiib,"a",@progbits
	.sectionflags	@""
	.align	4
.nv.constant0._ZN4vllm3moe46moe_align_block_size_small_batch_expert_kernelIsLi256EEEvPKT_PiS5_S5_S5_iimiib:
	.zero		593


//--------------------- .nv.constant0._ZN4vllm3moe35count_and_sort_expert_tokens_kernelIaEEvPKT_PiS5_S5_miiib --------------------------
	.section	.nv.constant0._ZN4vllm3moe35count_and_sort_expert_tokens_kernelIaEEvPKT_PiS5_S5_miiib,"a",@progbits
	.sectionflags	@""
	.align	4
.nv.constant0._ZN4vllm3moe35count_and_sort_expert_tokens_kernelIaEEvPKT_PiS5_S5_miiib:
	.zero		581


//--------------------- .nv.constant0._ZN4vllm3moe27moe_align_block_size_kernelIaEEvPKT_PiS5_S5_S5_iiiimS5_iib --------------------------
	.section	.nv.constant0._ZN4vllm3moe27moe_align_block_size_kernelIaEEvPKT_PiS5_S5_S5_iiiimS5_iib,"a",@progbits
	.sectionflags	@""
	.align	4
.nv.constant0._ZN4vllm3moe27moe_align_block_size_kernelIaEEvPKT_PiS5_S5_S5_iiiimS5_iib:
	.zero		609


//--------------------- .nv.constant0._ZN4vllm3moe46moe_align_block_size_small_batch_expert_kernelIaLi256EEEvPKT_PiS5_S5_S5_iimiib --------------------------
	.section	.nv.constant0._ZN4vllm3moe46moe_align_block_size_small_batch_expert_kernelIaLi256EEEvPKT_PiS5_S5_S5_iimiib,"a",@progbits
	.sectionflags	@""
	.align	4
.nv.constant0._ZN4vllm3moe46moe_align_block_size_small_batch_expert_kernelIaLi256EEEvPKT_PiS5_S5_S5_iimiib:
	.zero		593


//--------------------- .nv.constant0._ZN4vllm3moe35count_and_sort_expert_tokens_kernelIhEEvPKT_PiS5_S5_miiib --------------------------
	.section	.nv.constant0._ZN4vllm3moe35count_and_sort_expert_tokens_kernelIhEEvPKT_PiS5_S5_miiib,"a",@progbits
	.sectionflags	@""
	.align	4
.nv.constant0._ZN4vllm3moe35count_and_sort_expert_tokens_kernelIhEEvPKT_PiS5_S5_miiib:
	.zero		581


//--------------------- .nv.constant0._ZN4vllm3moe27moe_align_block_size_kernelIhEEvPKT_PiS5_S5_S5_iiiimS5_iib --------------------------
	.section	.nv.constant0._ZN4vllm3moe27moe_align_block_size_kernelIhEEvPKT_PiS5_S5_S5_iiiimS5_iib,"a",@progbits
	.sectionflags	@""
	.align	4
.nv.constant0._ZN4vllm3moe27moe_align_block_size_kernelIhEEvPKT_PiS5_S5_S5_iiiimS5_iib:
	.zero		609


//--------------------- .nv.constant0._ZN4vllm3moe46moe_align_block_size_small_batch_expert_kernelIhLi256EEEvPKT_PiS5_S5_S5_iimiib --------------------------
	.section	.nv.constant0._ZN4vllm3moe46moe_align_block_size_small_batch_expert_kernelIhLi256EEEvPKT_PiS5_S5_S5_iimiib,"a",@progbits
	.sectionflags	@""
	.align	4
.nv.constant0._ZN4vllm3moe46moe_align_block_size_small_batch_expert_kernelIhLi256EEEvPKT_PiS5_S5_S5_iimiib:
	.zero		593


//--------------------- .nv.constant0._ZN3cub17CUB_300001_SM_9006detail11EmptyKernelIvEEvv --------------------------
	.section	.nv.constant0._ZN3cub17CUB_300001_SM_9006detail11EmptyKernelIvEEvv,"a",@progbits
	.sectionflags	@""
	.align	4
.nv.constant0._ZN3cub17CUB_300001_SM_9006detail11EmptyKernelIvEEvv:
	.zero		528


//--------------------- SYMBOLS --------------------------

	.type		.nv.reservedSmem.offset0,@object
	.size		.nv.reservedSmem.offset0,0x4
